	.target	sm_100a

	.elftype	@"ET_EXEC"


//--------------------- .note.nv.tkinfo           --------------------------
	.section	.note.nv.tkinfo,"",@"SHT_NOTE"
	.sectionflags	@"SHF_NOTE_NV_TKINFO"
	.tkinfo
        /*0018*/ 	.word	0x00000002
        /*0030*/ 	.string	""
        /*0030*/ 	.string	"ptxas"
        /*0030*/ 	.string	"Cuda compilation tools, release 13.0, V13.0.88"
        /*0030*/ 	.string	"Build cuda_13.0.r13.0/compiler.36424714_0"
        /*0030*/ 	.string	"-arch sm_100a -m 64 "



//--------------------- .note.nv.cuinfo           --------------------------
	.section	.note.nv.cuinfo,"",@"SHT_NOTE"
	.sectionflags	@"SHF_NOTE_NV_CUINFO"
        /*0018*/ 	.short	0x0002
        /*001a*/ 	.short	0x0064
        /*001c*/ 	.short	0x0082
	.zero		2


//--------------------- .nv.info                  --------------------------
	.section	.nv.info,"",@"SHT_CUDA_INFO"
	.align	4


	//----- nvinfo : EIATTR_REGCOUNT
	.align		4
        /*0000*/ 	.byte	0x04, 0x2f
        /*0002*/ 	.short	(.L_19 - .L_18)
	.align		4
.L_18:
        /*0004*/ 	.word	index@(_ZN7cutlass13device_kernelINS_4gemm6kernel13GemmUniversalINS1_17GroupProblemShapeIN4cute5tupleIJiiiEEEEENS1_10collective13CollectiveMmaINS1_40MainloopSm100ArrayTmaUmmaWarpSpecializedILi7ELi8ELi4ENS6_IJNS5_1CILi2EEENSC_ILi1EEESE_EEEEENS6_IJNSC_ILi128EEENSC_ILi256EEESH_EEENS_12float_e4m3_tEPNS6_IJlSE_NSC_ILi0EEEEEESK_SN_NS5_8TiledMMAINS5_8MMA_AtomIJNS5_10MMA_TraitsINS5_25SM100_MMA_F8F6F4_2x1SM_SSEJSK_SK_fSH_SI_NS5_17integral_constantINS5_4UMMA5MajorELSU_0EEESV_NSS_INST_7ScaleInELSW_0EEESX_EEEEEENS5_6LayoutINS6_IJSE_SE_SE_EEENS6_IJSL_SL_SL_EEEEENS6_IJNS5_10UnderscoreES14_S14_EEEEENS5_18SM100_TMA_2SM_LOADENS5_14ComposedLayoutINS5_7SwizzleILi3ELi4ELi3EEENS5_18smem_ptr_flag_bitsILi8EEENS10_INS6_IJNSC_ILi8EEESH_EEENS6_IJSH_SE_EEEEEEEvNS5_8identityES17_S1H_vS1I_EENS_8epilogue10collective18CollectiveEpilogueINS1K_31Sm100PtrArrayTmaWarpSpecializedILi4ELi2ELi32ELb1ELb0EEEJNS6_IJNSC_ILi64EEESI_SH_EEENS6_IJNS10_IS1P_SE_EENS10_INS6_IJNSC_ILi32EEESD_EEENS6_IJSE_SH_EEEEEEEENS_6half_tEPNS6_IJSE_lSL_EEES1X_S1Z_NS1K_6fusion15FusionCallbacksIS1O_NS20_17LinearCombinationIS1X_fS1X_fLNS_15FloatRoundStyleE2EEES1Q_S1W_JEEENS5_5SM1004TMEM4LOAD26SM100_TMEM_LOAD_16dp256b4xENS5_13SM90_TMA_LOADENS18_IS1A_NS1B_ILi16EEENS10_INS6_IJS1P_S1D_EEENS6_IJSE_S1P_EEEEEEENS5_17SM75_U16x8_LDSM_TENS5_14SM90_TMA_STOREES2F_NS5_17SM90_U16x8_STSM_TENS5_39AutoVectorizingCopyWithAssumedAlignmentILi128EEEEEEvvEEEEvNT_6ParamsE)
        /*0008*/ 	.word	0x000000a8


	//----- nvinfo : EIATTR_FRAME_SIZE
	.align		4
.L_19:
        /*000c*/ 	.byte	0x04, 0x11
        /*000e*/ 	.short	(.L_21 - .L_20)
	.align		4
.L_20:
        /*0010*/ 	.word	index@($__internal_3_$__cuda_sm20_div_u64)
        /*0014*/ 	.word	0x00000000


	//----- nvinfo : EIATTR_FRAME_SIZE
	.align		4
.L_21:
        /*0018*/ 	.byte	0x04, 0x11
        /*001a*/ 	.short	(.L_23 - .L_22)
	.align		4
.L_22:
        /*001c*/ 	.word	index@($__internal_2_$__cuda_sm10x_tcgen05_guardrail_trap_unallocated_columns_being_dealloced)
        /*0020*/ 	.word	0x00000000


	//----- nvinfo : EIATTR_FRAME_SIZE
	.align		4
.L_23:
        /*0024*/ 	.byte	0x04, 0x11
        /*0026*/ 	.short	(.L_25 - .L_24)
	.align		4
.L_24:
        /*0028*/ 	.word	index@($__internal_1_$__cuda_sm10x_tcgen05_guardrail_trap_phase_invalid_during_alloc)
        /*002c*/ 	.word	0x00000000


	//----- nvinfo : EIATTR_FRAME_SIZE
	.align		4
.L_25:
        /*0030*/ 	.byte	0x04, 0x11
        /*0032*/ 	.short	(.L_27 - .L_26)
	.align		4
.L_26:
        /*0034*/ 	.word	index@($__internal_0_$__cuda_sm10x_tcgen05_guardrail_trap_col_being_dealloced_not_returned_by_alloc)
        /*0038*/ 	.word	0x00000000


	//----- nvinfo : EIATTR_FRAME_SIZE
	.align		4
.L_27:
        /*003c*/ 	.byte	0x04, 0x11
        /*003e*/ 	.short	(.L_29 - .L_28)
	.align		4
.L_28:
        /*0040*/ 	.word	index@(_ZN7cutlass13device_kernelINS_4gemm6kernel13GemmUniversalINS1_17GroupProblemShapeIN4cute5tupleIJiiiEEEEENS1_10collective13CollectiveMmaINS1_40MainloopSm100ArrayTmaUmmaWarpSpecializedILi7ELi8ELi4ENS6_IJNS5_1CILi2EEENSC_ILi1EEESE_EEEEENS6_IJNSC_ILi128EEENSC_ILi256EEESH_EEENS_12float_e4m3_tEPNS6_IJlSE_NSC_ILi0EEEEEESK_SN_NS5_8TiledMMAINS5_8MMA_AtomIJNS5_10MMA_TraitsINS5_25SM100_MMA_F8F6F4_2x1SM_SSEJSK_SK_fSH_SI_NS5_17integral_constantINS5_4UMMA5MajorELSU_0EEESV_NSS_INST_7ScaleInELSW_0EEESX_EEEEEENS5_6LayoutINS6_IJSE_SE_SE_EEENS6_IJSL_SL_SL_EEEEENS6_IJNS5_10UnderscoreES14_S14_EEEEENS5_18SM100_TMA_2SM_LOADENS5_14ComposedLayoutINS5_7SwizzleILi3ELi4ELi3EEENS5_18smem_ptr_flag_bitsILi8EEENS10_INS6_IJNSC_ILi8EEESH_EEENS6_IJSH_SE_EEEEEEEvNS5_8identityES17_S1H_vS1I_EENS_8epilogue10collective18CollectiveEpilogueINS1K_31Sm100PtrArrayTmaWarpSpecializedILi4ELi2ELi32ELb1ELb0EEEJNS6_IJNSC_ILi64EEESI_SH_EEENS6_IJNS10_IS1P_SE_EENS10_INS6_IJNSC_ILi32EEESD_EEENS6_IJSE_SH_EEEEEEEENS_6half_tEPNS6_IJSE_lSL_EEES1X_S1Z_NS1K_6fusion15FusionCallbacksIS1O_NS20_17LinearCombinationIS1X_fS1X_fLNS_15FloatRoundStyleE2EEES1Q_S1W_JEEENS5_5SM1004TMEM4LOAD26SM100_TMEM_LOAD_16dp256b4xENS5_13SM90_TMA_LOADENS18_IS1A_NS1B_ILi16EEENS10_INS6_IJS1P_S1D_EEENS6_IJSE_S1P_EEEEEEENS5_17SM75_U16x8_LDSM_TENS5_14SM90_TMA_STOREES2F_NS5_17SM90_U16x8_STSM_TENS5_39AutoVectorizingCopyWithAssumedAlignmentILi128EEEEEEvvEEEEvNT_6ParamsE)
        /*0044*/ 	.word	0x00000000


	//----- nvinfo : EIATTR_MIN_STACK_SIZE
	.align		4
.L_29:
        /*0048*/ 	.byte	0x04, 0x12
        /*004a*/ 	.short	(.L_31 - .L_30)
	.align		4
.L_30:
        /*004c*/ 	.word	index@(_ZN7cutlass13device_kernelINS_4gemm6kernel13GemmUniversalINS1_17GroupProblemShapeIN4cute5tupleIJiiiEEEEENS1_10collective13CollectiveMmaINS1_40MainloopSm100ArrayTmaUmmaWarpSpecializedILi7ELi8ELi4ENS6_IJNS5_1CILi2EEENSC_ILi1EEESE_EEEEENS6_IJNSC_ILi128EEENSC_ILi256EEESH_EEENS_12float_e4m3_tEPNS6_IJlSE_NSC_ILi0EEEEEESK_SN_NS5_8TiledMMAINS5_8MMA_AtomIJNS5_10MMA_TraitsINS5_25SM100_MMA_F8F6F4_2x1SM_SSEJSK_SK_fSH_SI_NS5_17integral_constantINS5_4UMMA5MajorELSU_0EEESV_NSS_INST_7ScaleInELSW_0EEESX_EEEEEENS5_6LayoutINS6_IJSE_SE_SE_EEENS6_IJSL_SL_SL_EEEEENS6_IJNS5_10UnderscoreES14_S14_EEEEENS5_18SM100_TMA_2SM_LOADENS5_14ComposedLayoutINS5_7SwizzleILi3ELi4ELi3EEENS5_18smem_ptr_flag_bitsILi8EEENS10_INS6_IJNSC_ILi8EEESH_EEENS6_IJSH_SE_EEEEEEEvNS5_8identityES17_S1H_vS1I_EENS_8epilogue10collective18CollectiveEpilogueINS1K_31Sm100PtrArrayTmaWarpSpecializedILi4ELi2ELi32ELb1ELb0EEEJNS6_IJNSC_ILi64EEESI_SH_EEENS6_IJNS10_IS1P_SE_EENS10_INS6_IJNSC_ILi32EEESD_EEENS6_IJSE_SH_EEEEEEEENS_6half_tEPNS6_IJSE_lSL_EEES1X_S1Z_NS1K_6fusion15FusionCallbacksIS1O_NS20_17LinearCombinationIS1X_fS1X_fLNS_15FloatRoundStyleE2EEES1Q_S1W_JEEENS5_5SM1004TMEM4LOAD26SM100_TMEM_LOAD_16dp256b4xENS5_13SM90_TMA_LOADENS18_IS1A_NS1B_ILi16EEENS10_INS6_IJS1P_S1D_EEENS6_IJSE_S1P_EEEEEEENS5_17SM75_U16x8_LDSM_TENS5_14SM90_TMA_STOREES2F_NS5_17SM90_U16x8_STSM_TENS5_39AutoVectorizingCopyWithAssumedAlignmentILi128EEEEEEvvEEEEvNT_6ParamsE)
        /*0050*/ 	.word	0x00000000
.L_31:


//--------------------- .nv.compat                --------------------------
	.section	.nv.compat,"",@"SHT_CUDA_COMPAT_INFO"
	.align	4
        /*0000*/ 	.byte	0x02, 0x09, 0x01, 0x00, 0x02, 0x02, 0x02, 0x00, 0x02, 0x05, 0x05, 0x00, 0x03, 0x07, 0x01, 0x01
        /*0010*/ 	.byte	0x02, 0x03, 0x03, 0x00, 0x02, 0x06, 0x01, 0x00, 0x04, 0x0b, 0x08, 0x00, 0x09, 0x00, 0x00, 0x00
        /*0020*/ 	.byte	0x00, 0x00, 0x00, 0x00


//--------------------- .nv.info._ZN7cutlass13device_kernelINS_4gemm6kernel13GemmUniversalINS1_17GroupProblemShapeIN4cute5tupleIJiiiEEEEENS1_10collective13CollectiveMmaINS1_40MainloopSm100ArrayTmaUmmaWarpSpecializedILi7ELi8ELi4ENS6_IJNS5_1CILi2EEENSC_ILi1EEESE_EEEEENS6_IJNSC_ILi128EEENSC_ILi256EEESH_EEENS_12float_e4m3_tEPNS6_IJlSE_NSC_ILi0EEEEEESK_SN_NS5_8TiledMMAINS5_8MMA_AtomIJNS5_10MMA_TraitsINS5_25SM100_MMA_F8F6F4_2x1SM_SSEJSK_SK_fSH_SI_NS5_17integral_constantINS5_4UMMA5MajorELSU_0EEESV_NSS_INST_7ScaleInELSW_0EEESX_EEEEEENS5_6LayoutINS6_IJSE_SE_SE_EEENS6_IJSL_SL_SL_EEEEENS6_IJNS5_10UnderscoreES14_S14_EEEEENS5_18SM100_TMA_2SM_LOADENS5_14ComposedLayoutINS5_7SwizzleILi3ELi4ELi3EEENS5_18smem_ptr_flag_bitsILi8EEENS10_INS6_IJNSC_ILi8EEESH_EEENS6_IJSH_SE_EEEEEEEvNS5_8identityES17_S1H_vS1I_EENS_8epilogue10collective18CollectiveEpilogueINS1K_31Sm100PtrArrayTmaWarpSpecializedILi4ELi2ELi32ELb1ELb0EEEJNS6_IJNSC_ILi64EEESI_SH_EEENS6_IJNS10_IS1P_SE_EENS10_INS6_IJNSC_ILi32EEESD_EEENS6_IJSE_SH_EEEEEEEENS_6half_tEPNS6_IJSE_lSL_EEES1X_S1Z_NS1K_6fusion15FusionCallbacksIS1O_NS20_17LinearCombinationIS1X_fS1X_fLNS_15FloatRoundStyleE2EEES1Q_S1W_JEEENS5_5SM1004TMEM4LOAD26SM100_TMEM_LOAD_16dp256b4xENS5_13SM90_TMA_LOADENS18_IS1A_NS1B_ILi16EEENS10_INS6_IJS1P_S1D_EEENS6_IJSE_S1P_EEEEEEENS5_17SM75_U16x8_LDSM_TENS5_14SM90_TMA_STOREES2F_NS5_17SM90_U16x8_STSM_TENS5_39AutoVectorizingCopyWithAssumedAlignmentILi128EEEEEEvvEEEEvNT_6ParamsE --------------------------
	.section	.nv.info._ZN7cutlass13device_kernelINS_4gemm6kernel13GemmUniversalINS1_17GroupProblemShapeIN4cute5tupleIJiiiEEEEENS1_10collective13CollectiveMmaINS1_40MainloopSm100ArrayTmaUmmaWarpSpecializedILi7ELi8ELi4ENS6_IJNS5_1CILi2EEENSC_ILi1EEESE_EEEEENS6_IJNSC_ILi128EEENSC_ILi256EEESH_EEENS_12float_e4m3_tEPNS6_IJlSE_NSC_ILi0EEEEEESK_SN_NS5_8TiledMMAINS5_8MMA_AtomIJNS5_10MMA_TraitsINS5_25SM100_MMA_F8F6F4_2x1SM_SSEJSK_SK_fSH_SI_NS5_17integral_constantINS5_4UMMA5MajorELSU_0EEESV_NSS_INST_7ScaleInELSW_0EEESX_EEEEEENS5_6LayoutINS6_IJSE_SE_SE_EEENS6_IJSL_SL_SL_EEEEENS6_IJNS5_10UnderscoreES14_S14_EEEEENS5_18SM100_TMA_2SM_LOADENS5_14ComposedLayoutINS5_7SwizzleILi3ELi4ELi3EEENS5_18smem_ptr_flag_bitsILi8EEENS10_INS6_IJNSC_ILi8EEESH_EEENS6_IJSH_SE_EEEEEEEvNS5_8identityES17_S1H_vS1I_EENS_8epilogue10collective18CollectiveEpilogueINS1K_31Sm100PtrArrayTmaWarpSpecializedILi4ELi2ELi32ELb1ELb0EEEJNS6_IJNSC_ILi64EEESI_SH_EEENS6_IJNS10_IS1P_SE_EENS10_INS6_IJNSC_ILi32EEESD_EEENS6_IJSE_SH_EEEEEEEENS_6half_tEPNS6_IJSE_lSL_EEES1X_S1Z_NS1K_6fusion15FusionCallbacksIS1O_NS20_17LinearCombinationIS1X_fS1X_fLNS_15FloatRoundStyleE2EEES1Q_S1W_JEEENS5_5SM1004TMEM4LOAD26SM100_TMEM_LOAD_16dp256b4xENS5_13SM90_TMA_LOADENS18_IS1A_NS1B_ILi16EEENS10_INS6_IJS1P_S1D_EEENS6_IJSE_S1P_EEEEEEENS5_17SM75_U16x8_LDSM_TENS5_14SM90_TMA_STOREES2F_NS5_17SM90_U16x8_STSM_TENS5_39AutoVectorizingCopyWithAssumedAlignmentILi128EEEEEEvvEEEEvNT_6ParamsE,"",@"SHT_CUDA_INFO"
	.sectionflags	@""
	.align	4


	//----- nvinfo : EIATTR_CUDA_API_VERSION
	.align		4
        /*0000*/ 	.byte	0x04, 0x37
        /*0002*/ 	.short	(.L_33 - .L_32)
.L_32:
        /*0004*/ 	.word	0x00000082


	//----- nvinfo : EIATTR_KPARAM_INFO
	.align		4
.L_33:
        /*0008*/ 	.byte	0x04, 0x17
        /*000a*/ 	.short	(.L_35 - .L_34)
.L_34:
        /*000c*/ 	.word	0x00000000
        /*0010*/ 	.short	0x0000
        /*0012*/ 	.short	0x0000
        /*0014*/ 	.byte	0x00, 0xf0, 0x01, 0x24


	//----- nvinfo : EIATTR_AT_ENTRY_FRAGMENTS
	.align		4
.L_35:
        /*0018*/ 	.byte	0x04, 0x4f
        /*001a*/ 	.short	(.L_37 - .L_36)


	//   ....[0]....
.L_36:
        /*001c*/ 	.word	0x00000007


	//----- nvinfo : EIATTR_RESERVED_SMEM_USED
	.align		4
.L_37:
        /*0020*/ 	.byte	0x01, 0x41
	.zero		2


	//----- nvinfo : EIATTR_SPARSE_MMA_MASK
	.align		4
        /*0024*/ 	.byte	0x03, 0x50
        /*0026*/ 	.short	0x0000


	//----- nvinfo : EIATTR_TCGEN05_2CTA_USED
	.align		4
        /*0028*/ 	.byte	0x01, 0x52
	.zero		2


	//----- nvinfo : EIATTR_MAXREG_COUNT
	.align		4
        /*002c*/ 	.byte	0x03, 0x1b
        /*002e*/ 	.short	0x00a8


	//----- nvinfo : EIATTR_NUM_BARRIERS
	.align		4
        /*0030*/ 	.byte	0x02, 0x4c
        /*0032*/ 	.byte	0x07
	.zero		1


	//----- nvinfo : EIATTR_EXTERNS
	.align		4
        /*0034*/ 	.byte	0x04, 0x0f
        /*0036*/ 	.short	(.L_39 - .L_38)


	//   ....[0]....
	.align		4
.L_38:
        /*0038*/ 	.word	index@(__assertfail)


	//----- nvinfo : EIATTR_MERCURY_ISA_VERSION
	.align		4
.L_39:
        /*003c*/ 	.byte	0x03, 0x5f
        /*003e*/ 	.short	0x0101


	//----- nvinfo : EIATTR_INT_WARP_WIDE_INSTR_OFFSETS
	.align		4
        /*0040*/ 	.byte	0x04, 0x31
        /*0042*/ 	.short	(.L_41 - .L_40)


	//   ....[0]....
.L_40:
        /*0044*/ 	.word	0x00001120


	//   ....[1]....
        /*0048*/ 	.word	0x000011c0


	//   ....[2]....
        /*004c*/ 	.word	0x000119b0


	//   ....[3]....
        /*0050*/ 	.word	0x000119d0


	//   ....[4]....
        /*0054*/ 	.word	0x00011a00


	//----- nvinfo : EIATTR_COOP_GROUP_MASK_REGIDS
	.align		4
.L_41:
        /*0058*/ 	.byte	0x04, 0x29
        /*005a*/ 	.short	(.L_43 - .L_42)


	//   ....[0]....
.L_42:
        /*005c*/ 	.word	0xffffffff


	//   ....[1]....
        /*0060*/ 	.word	0xffffffff


	//   ....[2]....
        /*0064*/ 	.word	0xffffffff


	//   ....[3]....
        /*0068*/ 	.word	0xffffffff


	//   ....[4]....
        /*006c*/ 	.word	0xffffffff


	//   ....[5]....
        /*0070*/ 	.word	0xffffffff


	//   ....[6]....
        /*0074*/ 	.word	0xffffffff


	//   ....[7]....
        /*0078*/ 	.word	0xffffffff


	//   ....[8]....
        /*007c*/ 	.word	0xffffffff


	//   ....[9]....
        /*0080*/ 	.word	0xffffffff


	//   ....[10]....
        /*0084*/ 	.word	0xffffffff


	//   ....[11]....
        /*0088*/ 	.word	0xffffffff


	//   ....[12]....
        /*008c*/ 	.word	0xffffffff


	//   ....[13]....
        /*0090*/ 	.word	0xffffffff


	//   ....[14]....
        /*0094*/ 	.word	0xffffffff


	//   ....[15]....
        /*0098*/ 	.word	0xffffffff


	//   ....[16]....
        /*009c*/ 	.word	0xffffffff


	//   ....[17]....
        /*00a0*/ 	.word	0xffffffff


	//   ....[18]....
        /*00a4*/ 	.word	0xffffffff


	//   ....[19]....
        /*00a8*/ 	.word	0xffffffff


	//   ....[20]....
        /*00ac*/ 	.word	0xffffffff


	//   ....[21]....
        /*00b0*/ 	.word	0xffffffff


	//   ....[22]....
        /*00b4*/ 	.word	0xffffffff


	//   ....[23]....
        /*00b8*/ 	.word	0xffffffff


	//   ....[24]....
        /*00bc*/ 	.word	0xffffffff


	//   ....[25]....
        /*00c0*/ 	.word	0xffffffff


	//   ....[26]....
        /*00c4*/ 	.word	0xffffffff


	//   ....[27]....
        /*00c8*/ 	.word	0xffffffff


	//   ....[28]....
        /*00cc*/ 	.word	0xffffffff


	//   ....[29]....
        /*00d0*/ 	.word	0xffffffff


	//   ....[30]....
        /*00d4*/ 	.word	0xffffffff


	//   ....[31]....
        /*00d8*/ 	.word	0xffffffff


	//   ....[32]....
        /*00dc*/ 	.word	0xffffffff


	//   ....[33]....
        /*00e0*/ 	.word	0xffffffff


	//   ....[34]....
        /*00e4*/ 	.word	0xffffffff


	//   ....[35]....
        /*00e8*/ 	.word	0xffffffff


	//   ....[36]....
        /*00ec*/ 	.word	0xffffffff


	//   ....[37]....
        /*00f0*/ 	.word	0xffffffff


	//   ....[38]....
        /*00f4*/ 	.word	0xffffffff


	//   ....[39]....
        /*00f8*/ 	.word	0xffffffff


	//   ....[40]....
        /*00fc*/ 	.word	0xffffffff


	//   ....[41]....
        /*0100*/ 	.word	0xffffffff


	//   ....[42]....
        /*0104*/ 	.word	0xffffffff


	//   ....[43]....
        /*0108*/ 	.word	0xffffffff


	//   ....[44]....
        /*010c*/ 	.word	0xffffffff


	//   ....[45]....
        /*0110*/ 	.word	0xffffffff


	//   ....[46]....
        /*0114*/ 	.word	0xffffffff


	//   ....[47]....
        /*0118*/ 	.word	0xffffffff


	//   ....[48]....
        /*011c*/ 	.word	0xffffffff


	//   ....[49]....
        /*0120*/ 	.word	0xffffffff


	//   ....[50]....
        /*0124*/ 	.word	0xffffffff


	//   ....[51]....
        /*0128*/ 	.word	0xffffffff


	//   ....[52]....
        /*012c*/ 	.word	0xffffffff


	//   ....[53]....
        /*0130*/ 	.word	0xffffffff


	//   ....[54]....
        /*0134*/ 	.word	0xffffffff


	//   ....[55]....
        /*0138*/ 	.word	0xffffffff


	//   ....[56]....
        /*013c*/ 	.word	0xffffffff


	//   ....[57]....
        /*0140*/ 	.word	0xffffffff


	//   ....[58]....
        /*0144*/ 	.word	0xffffffff


	//   ....[59]....
        /*0148*/ 	.word	0xffffffff


	//   ....[60]....
        /*014c*/ 	.word	0xffffffff


	//   ....[61]....
        /*0150*/ 	.word	0xffffffff


	//   ....[62]....
        /*0154*/ 	.word	0xffffffff


	//   ....[63]....
        /*0158*/ 	.word	0xffffffff


	//   ....[64]....
        /*015c*/ 	.word	0xffffffff


	//   ....[65]....
        /*0160*/ 	.word	0xffffffff


	//   ....[66]....
        /*0164*/ 	.word	0xffffffff


	//   ....[67]....
        /*0168*/ 	.word	0xffffffff


	//   ....[68]....
        /*016c*/ 	.word	0xffffffff


	//   ....[69]....
        /*0170*/ 	.word	0xffffffff


	//   ....[70]....
        /*0174*/ 	.word	0xffffffff


	//   ....[71]....
        /*0178*/ 	.word	0xffffffff


	//   ....[72]....
        /*017c*/ 	.word	0xffffffff


	//   ....[73]....
        /*0180*/ 	.word	0xffffffff


	//   ....[74]....
        /*0184*/ 	.word	0xffffffff


	//   ....[75]....
        /*0188*/ 	.word	0xffffffff


	//   ....[76]....
        /*018c*/ 	.word	0xffffffff


	//   ....[77]....
        /*0190*/ 	.word	0xffffffff


	//   ....[78]....
        /*0194*/ 	.word	0xffffffff


	//   ....[79]....
        /*0198*/ 	.word	0xffffffff


	//   ....[80]....
        /*019c*/ 	.word	0xffffffff


	//   ....[81]....
        /*01a0*/ 	.word	0xffffffff


	//   ....[82]....
        /*01a4*/ 	.word	0xffffffff


	//   ....[83]....
        /*01a8*/ 	.word	0xffffffff


	//   ....[84]....
        /*01ac*/ 	.word	0xffffffff


	//   ....[85]....
        /*01b0*/ 	.word	0xffffffff


	//   ....[86]....
        /*01b4*/ 	.word	0xffffffff


	//   ....[87]....
        /*01b8*/ 	.word	0xffffffff


	//   ....[88]....
        /*01bc*/ 	.word	0xffffffff


	//   ....[89]....
        /*01c0*/ 	.word	0xffffffff


	//   ....[90]....
        /*01c4*/ 	.word	0xffffffff


	//   ....[91]....
        /*01c8*/ 	.word	0xffffffff


	//   ....[92]....
        /*01cc*/ 	.word	0xffffffff


	//   ....[93]....
        /*01d0*/ 	.word	0xffffffff


	//   ....[94]....
        /*01d4*/ 	.word	0xffffffff


	//   ....[95]....
        /*01d8*/ 	.word	0xffffffff


	//   ....[96]....
        /*01dc*/ 	.word	0xffffffff


	//   ....[97]....
        /*01e0*/ 	.word	0xffffffff


	//   ....[98]....
        /*01e4*/ 	.word	0xffffffff


	//   ....[99]....
        /*01e8*/ 	.word	0xffffffff


	//   ....[100]....
        /*01ec*/ 	.word	0xffffffff


	//   ....[101]....
        /*01f0*/ 	.word	0xffffffff


	//   ....[102]....
        /*01f4*/ 	.word	0xffffffff


	//   ....[103]....
        /*01f8*/ 	.word	0xffffffff


	//   ....[104]....
        /*01fc*/ 	.word	0xffffffff


	//   ....[105]....
        /*0200*/ 	.word	0xffffffff


	//   ....[106]....
        /*0204*/ 	.word	0xffffffff


	//   ....[107]....
        /*0208*/ 	.word	0xffffffff


	//   ....[108]....
        /*020c*/ 	.word	0xffffffff


	//   ....[109]....
        /*0210*/ 	.word	0xffffffff


	//   ....[110]....
        /*0214*/ 	.word	0xffffffff


	//   ....[111]....
        /*0218*/ 	.word	0xffffffff


	//   ....[112]....
        /*021c*/ 	.word	0xffffffff


	//   ....[113]....
        /*0220*/ 	.word	0xffffffff


	//   ....[114]....
        /*0224*/ 	.word	0xffffffff


	//   ....[115]....
        /*0228*/ 	.word	0xffffffff


	//   ....[116]....
        /*022c*/ 	.word	0xffffffff


	//   ....[117]....
        /*0230*/ 	.word	0xffffffff


	//   ....[118]....
        /*0234*/ 	.word	0xffffffff


	//   ....[119]....
        /*0238*/ 	.word	0xffffffff


	//   ....[120]....
        /*023c*/ 	.word	0xffffffff


	//----- nvinfo : EIATTR_COOP_GROUP_INSTR_OFFSETS
	.align		4
.L_43:
        /*0240*/ 	.byte	0x04, 0x28
        /*0242*/ 	.short	(.L_45 - .L_44)


	//   ....[0]....
.L_44:
        /*0244*/ 	.word	0x000000b0


	//   ....[1]....
        /*0248*/ 	.word	0x00000520


	//   ....[2]....
        /*024c*/ 	.word	0x00000730


	//   ....[3]....
        /*0250*/ 	.word	0x00000740


	//   ....[4]....
        /*0254*/ 	.word	0x000008e0


	//   ....[5]....
        /*0258*/ 	.word	0x00000a70


	//   ....[6]....
        /*025c*/ 	.word	0x00000b60


	//   ....[7]....
        /*0260*/ 	.word	0x00000d70


	//   ....[8]....
        /*0264*/ 	.word	0x00000f80


	//   ....[9]....
        /*0268*/ 	.word	0x00001280


	//   ....[10]....
        /*026c*/ 	.word	0x00002620


	//   ....[11]....
        /*0270*/ 	.word	0x00002650


	//   ....[12]....
        /*0274*/ 	.word	0x000026d0


	//   ....[13]....
        /*0278*/ 	.word	0x000026e0


	//   ....[14]....
        /*027c*/ 	.word	0x00002730


	//   ....[15]....
        /*0280*/ 	.word	0x00002740


	//   ....[16]....
        /*0284*/ 	.word	0x00002780


	//   ....[17]....
        /*0288*/ 	.word	0x000027a0


	//   ....[18]....
        /*028c*/ 	.word	0x000027e0


	//   ....[19]....
        /*0290*/ 	.word	0x00002800


	//   ....[20]....
        /*0294*/ 	.word	0x000028b0


	//   ....[21]....
        /*0298*/ 	.word	0x000029c0


	//   ....[22]....
        /*029c*/ 	.word	0x000029f0


	//   ....[23]....
        /*02a0*/ 	.word	0x00002fc0


	//   ....[24]....
        /*02a4*/ 	.word	0x00002fd0


	//   ....[25]....
        /*02a8*/ 	.word	0x00003020


	//   ....[26]....
        /*02ac*/ 	.word	0x00003030


	//   ....[27]....
        /*02b0*/ 	.word	0x00003080


	//   ....[28]....
        /*02b4*/ 	.word	0x00003090


	//   ....[29]....
        /*02b8*/ 	.word	0x000030e0


	//   ....[30]....
        /*02bc*/ 	.word	0x000030f0


	//   ....[31]....
        /*02c0*/ 	.word	0x00003150


	//   ....[32]....
        /*02c4*/ 	.word	0x00003160


	//   ....[33]....
        /*02c8*/ 	.word	0x000031f0


	//   ....[34]....
        /*02cc*/ 	.word	0x00003240


	//   ....[35]....
        /*02d0*/ 	.word	0x000032c0


	//   ....[36]....
        /*02d4*/ 	.word	0x000032e0


	//   ....[37]....
        /*02d8*/ 	.word	0x000032f0


	//   ....[38]....
        /*02dc*/ 	.word	0x00003300


	//   ....[39]....
        /*02e0*/ 	.word	0x00003310


	//   ....[40]....
        /*02e4*/ 	.word	0x00003320


	//   ....[41]....
        /*02e8*/ 	.word	0x00003ec0


	//   ....[42]....
        /*02ec*/ 	.word	0x000048a0


	//   ....[43]....
        /*02f0*/ 	.word	0x00005820


	//   ....[44]....
        /*02f4*/ 	.word	0x00005850


	//   ....[45]....
        /*02f8*/ 	.word	0x000058d0


	//   ....[46]....
        /*02fc*/ 	.word	0x000058e0


	//   ....[47]....
        /*0300*/ 	.word	0x00005920


	//   ....[48]....
        /*0304*/ 	.word	0x00005940


	//   ....[49]....
        /*0308*/ 	.word	0x00005990


	//   ....[50]....
        /*030c*/ 	.word	0x000059a0


	//   ....[51]....
        /*0310*/ 	.word	0x000059f0


	//   ....[52]....
        /*0314*/ 	.word	0x00005a00


	//   ....[53]....
        /*0318*/ 	.word	0x00005aa0


	//   ....[54]....
        /*031c*/ 	.word	0x00005b90


	//   ....[55]....
        /*0320*/ 	.word	0x00005bc0


	//   ....[56]....
        /*0324*/ 	.word	0x00006180


	//   ....[57]....
        /*0328*/ 	.word	0x000061b0


	//   ....[58]....
        /*032c*/ 	.word	0x00006200


	//   ....[59]....
        /*0330*/ 	.word	0x00006210


	//   ....[60]....
        /*0334*/ 	.word	0x00006260


	//   ....[61]....
        /*0338*/ 	.word	0x00006270


	//   ....[62]....
        /*033c*/ 	.word	0x000062c0


	//   ....[63]....
        /*0340*/ 	.word	0x000062d0


	//   ....[64]....
        /*0344*/ 	.word	0x00006320


	//   ....[65]....
        /*0348*/ 	.word	0x00006330


	//   ....[66]....
        /*034c*/ 	.word	0x000063d0


	//   ....[67]....
        /*0350*/ 	.word	0x00006420


	//   ....[68]....
        /*0354*/ 	.word	0x000064a0


	//   ....[69]....
        /*0358*/ 	.word	0x000064c0


	//   ....[70]....
        /*035c*/ 	.word	0x000064d0


	//   ....[71]....
        /*0360*/ 	.word	0x000064e0


	//   ....[72]....
        /*0364*/ 	.word	0x000064f0


	//   ....[73]....
        /*0368*/ 	.word	0x00006500


	//   ....[74]....
        /*036c*/ 	.word	0x00007410


	//   ....[75]....
        /*0370*/ 	.word	0x00007440


	//   ....[76]....
        /*0374*/ 	.word	0x000074c0


	//   ....[77]....
        /*0378*/ 	.word	0x000074d0


	//   ....[78]....
        /*037c*/ 	.word	0x00007510


	//   ....[79]....
        /*0380*/ 	.word	0x00007530


	//   ....[80]....
        /*0384*/ 	.word	0x00007570


	//   ....[81]....
        /*0388*/ 	.word	0x00007590


	//   ....[82]....
        /*038c*/ 	.word	0x000075e0


	//   ....[83]....
        /*0390*/ 	.word	0x00007600


	//   ....[84]....
        /*0394*/ 	.word	0x00007690


	//   ....[85]....
        /*0398*/ 	.word	0x00007780


	//   ....[86]....
        /*039c*/ 	.word	0x000077b0


	//   ....[87]....
        /*03a0*/ 	.word	0x00007d70


	//   ....[88]....
        /*03a4*/ 	.word	0x00007da0


	//   ....[89]....
        /*03a8*/ 	.word	0x00007df0


	//   ....[90]....
        /*03ac*/ 	.word	0x00007e00


	//   ....[91]....
        /*03b0*/ 	.word	0x00007e50


	//   ....[92]....
        /*03b4*/ 	.word	0x00007e60


	//   ....[93]....
        /*03b8*/ 	.word	0x00007eb0


	//   ....[94]....
        /*03bc*/ 	.word	0x00007ec0


	//   ....[95]....
        /*03c0*/ 	.word	0x00007f10


	//   ....[96]....
        /*03c4*/ 	.word	0x00007f20


	//   ....[97]....
        /*03c8*/ 	.word	0x00007fc0


	//   ....[98]....
        /*03cc*/ 	.word	0x00008010


	//   ....[99]....
        /*03d0*/ 	.word	0x00008090


	//   ....[100]....
        /*03d4*/ 	.word	0x000080b0


	//   ....[101]....
        /*03d8*/ 	.word	0x000080c0


	//   ....[102]....
        /*03dc*/ 	.word	0x000080d0


	//   ....[103]....
        /*03e0*/ 	.word	0x000080e0


	//   ....[104]....
        /*03e4*/ 	.word	0x000080f0


	//   ....[105]....
        /*03e8*/ 	.word	0x00008e40


	//   ....[106]....
        /*03ec*/ 	.word	0x00009c80


	//   ....[107]....
        /*03f0*/ 	.word	0x0000a060


	//   ....[108]....
        /*03f4*/ 	.word	0x0000a560


	//   ....[109]....
        /*03f8*/ 	.word	0x0000e960


	//   ....[110]....
        /*03fc*/ 	.word	0x0000edb0


	//   ....[111]....
        /*0400*/ 	.word	0x0000f000


	//   ....[112]....
        /*0404*/ 	.word	0x0000f1a0


	//   ....[113]....
        /*0408*/ 	.word	0x0000fa10


	//   ....[114]....
        /*040c*/ 	.word	0x0000fe00


	//   ....[115]....
        /*0410*/ 	.word	0x000101d0


	//   ....[116]....
        /*0414*/ 	.word	0x000105a0


	//   ....[117]....
        /*0418*/ 	.word	0x00010a90


	//   ....[118]....
        /*041c*/ 	.word	0x00010ac0


	//   ....[119]....
        /*0420*/ 	.word	0x000118b0


	//   ....[120]....
        /*0424*/ 	.word	0x00011ac0


	//----- nvinfo : EIATTR_REG_RECONFIG
	.align		4
.L_45:
        /*0428*/ 	.byte	0x01, 0x54
	.zero		2


	//----- nvinfo : EIATTR_VRC_CTA_INIT_COUNT
	.align		4
        /*042c*/ 	.byte	0x02, 0x4a
        /*042e*/ 	.byte	0x80
	.zero		1


	//----- nvinfo : EIATTR_SYSCALL_OFFSETS
	.align		4
        /*0430*/ 	.byte	0x04, 0x46
        /*0432*/ 	.short	(.L_47 - .L_46)


	//   ....[0]....
.L_46:
        /*0434*/ 	.word	0x0000a920


	//   ....[1]....
        /*0438*/ 	.word	0x0000aa10


	//   ....[2]....
        /*043c*/ 	.word	0x0000b160


	//   ....[3]....
        /*0440*/ 	.word	0x0000b2d0


	//   ....[4]....
        /*0444*/ 	.word	0x0000bfd0


	//   ....[5]....
        /*0448*/ 	.word	0x0000c140


	//   ....[6]....
        /*044c*/ 	.word	0x0000cdd0


	//   ....[7]....
        /*0450*/ 	.word	0x0000cf40


	//   ....[8]....
        /*0454*/ 	.word	0x0000dc10


	//   ....[9]....
        /*0458*/ 	.word	0x0000dd80


	//----- nvinfo : EIATTR_MBARRIER_INSTR_OFFSETS
	.align		4
.L_47:
        /*045c*/ 	.byte	0x04, 0x39
        /*045e*/ 	.short	(.L_49 - .L_48)


	//   ....[0]....
.L_48:
        /*0460*/ 	.word	0x000007f0
        /*0464*/ 	.word	0x000000ff
        /*0468*/ 	.word	0x00000000
        /*046c*/ 	.short	0x0100
        /*046e*/ 	.byte	0x05
	.zero		1


	//   ....[1]....
        /*0470*/ 	.word	0x00000800
        /*0474*/ 	.word	0x000000ff
        /*0478*/ 	.word	0x00000038
        /*047c*/ 	.short	0x0100
        /*047e*/ 	.byte	0x05
	.zero		1


	//   ....[2]....
        /*0480*/ 	.word	0x00000810
        /*0484*/ 	.word	0x000000ff
        /*0488*/ 	.word	0x00000008
        /*048c*/ 	.short	0x0100
        /*048e*/ 	.byte	0x05
	.zero		1


	//   ....[3]....
        /*0490*/ 	.word	0x00000820
        /*0494*/ 	.word	0x000000ff
        /*0498*/ 	.word	0x00000040
        /*049c*/ 	.short	0x0100
        /*049e*/ 	.byte	0x05
	.zero		1


	//   ....[4]....
        /*04a0*/ 	.word	0x00000830
        /*04a4*/ 	.word	0x000000ff
        /*04a8*/ 	.word	0x00000010
        /*04ac*/ 	.short	0x0100
        /*04ae*/ 	.byte	0x05
	.zero		1


	//   ....[5]....
        /*04b0*/ 	.word	0x00000840
        /*04b4*/ 	.word	0x000000ff
        /*04b8*/ 	.word	0x00000048
        /*04bc*/ 	.short	0x0100
        /*04be*/ 	.byte	0x05
	.zero		1


	//   ....[6]....
        /*04c0*/ 	.word	0x00000850
        /*04c4*/ 	.word	0x000000ff
        /*04c8*/ 	.word	0x00000018
        /*04cc*/ 	.short	0x0100
        /*04ce*/ 	.byte	0x05
	.zero		1


	//   ....[7]....
        /*04d0*/ 	.word	0x00000860
        /*04d4*/ 	.word	0x000000ff
        /*04d8*/ 	.word	0x00000050
        /*04dc*/ 	.short	0x0100
        /*04de*/ 	.byte	0x05
	.zero		1


	//   ....[8]....
        /*04e0*/ 	.word	0x00000870
        /*04e4*/ 	.word	0x000000ff
        /*04e8*/ 	.word	0x00000020
        /*04ec*/ 	.short	0x0100
        /*04ee*/ 	.byte	0x05
	.zero		1


	//   ....[9]....
        /*04f0*/ 	.word	0x00000880
        /*04f4*/ 	.word	0x000000ff
        /*04f8*/ 	.word	0x00000058
        /*04fc*/ 	.short	0x0100
        /*04fe*/ 	.byte	0x05
	.zero		1


	//   ....[10]....
        /*0500*/ 	.word	0x00000890
        /*0504*/ 	.word	0x000000ff
        /*0508*/ 	.word	0x00000028
        /*050c*/ 	.short	0x0100
        /*050e*/ 	.byte	0x05
	.zero		1


	//   ....[11]....
        /*0510*/ 	.word	0x000008a0
        /*0514*/ 	.word	0x000000ff
        /*0518*/ 	.word	0x00000060
        /*051c*/ 	.short	0x0100
        /*051e*/ 	.byte	0x05
	.zero		1


	//   ....[12]....
        /*0520*/ 	.word	0x000008b0
        /*0524*/ 	.word	0x000000ff
        /*0528*/ 	.word	0x00000030
        /*052c*/ 	.short	0x0100
        /*052e*/ 	.byte	0x05
	.zero		1


	//   ....[13]....
        /*0530*/ 	.word	0x000008c0
        /*0534*/ 	.word	0x000000ff
        /*0538*/ 	.word	0x00000068
        /*053c*/ 	.short	0x0100
        /*053e*/ 	.byte	0x05
	.zero		1


	//   ....[14]....
        /*0540*/ 	.word	0x000009e0
        /*0544*/ 	.word	0x000000ff
        /*0548*/ 	.word	0x00000070
        /*054c*/ 	.short	0x0100
        /*054e*/ 	.byte	0x06
	.zero		1


	//   ....[15]....
        /*0550*/ 	.word	0x000009f0
        /*0554*/ 	.word	0x000000ff
        /*0558*/ 	.word	0x00000090
        /*055c*/ 	.short	0x0100
        /*055e*/ 	.byte	0x06
	.zero		1


	//   ....[16]....
        /*0560*/ 	.word	0x00000a00
        /*0564*/ 	.word	0x000000ff
        /*0568*/ 	.word	0x00000078
        /*056c*/ 	.short	0x0100
        /*056e*/ 	.byte	0x06
	.zero		1


	//   ....[17]....
        /*0570*/ 	.word	0x00000a10
        /*0574*/ 	.word	0x000000ff
        /*0578*/ 	.word	0x00000098
        /*057c*/ 	.short	0x0100
        /*057e*/ 	.byte	0x06
	.zero		1


	//   ....[18]....
        /*0580*/ 	.word	0x00000a20
        /*0584*/ 	.word	0x000000ff
        /*0588*/ 	.word	0x00000080
        /*058c*/ 	.short	0x0100
        /*058e*/ 	.byte	0x06
	.zero		1


	//   ....[19]....
        /*0590*/ 	.word	0x00000a30
        /*0594*/ 	.word	0x000000ff
        /*0598*/ 	.word	0x000000a0
        /*059c*/ 	.short	0x0100
        /*059e*/ 	.byte	0x06
	.zero		1


	//   ....[20]....
        /*05a0*/ 	.word	0x00000a40
        /*05a4*/ 	.word	0x000000ff
        /*05a8*/ 	.word	0x00000088
        /*05ac*/ 	.short	0x0100
        /*05ae*/ 	.byte	0x06
	.zero		1


	//   ....[21]....
        /*05b0*/ 	.word	0x00000a50
        /*05b4*/ 	.word	0x000000ff
        /*05b8*/ 	.word	0x000000a8
        /*05bc*/ 	.short	0x0100
        /*05be*/ 	.byte	0x06
	.zero		1


	//   ....[22]....
        /*05c0*/ 	.word	0x00000b30
        /*05c4*/ 	.word	0x000000ff
        /*05c8*/ 	.word	0x000000b0
        /*05cc*/ 	.short	0x0100
        /*05ce*/ 	.byte	0x05
	.zero		1


	//   ....[23]....
        /*05d0*/ 	.word	0x00000b40
        /*05d4*/ 	.word	0x000000ff
        /*05d8*/ 	.word	0x000000b8
        /*05dc*/ 	.short	0x0100
        /*05de*/ 	.byte	0x05
	.zero		1


	//   ....[24]....
        /*05e0*/ 	.word	0x00000c60
        /*05e4*/ 	.word	0x000000ff
        /*05e8*/ 	.word	0x000000c0
        /*05ec*/ 	.short	0x0100
        /*05ee*/ 	.byte	0x06
	.zero		1


	//   ....[25]....
        /*05f0*/ 	.word	0x00000c70
        /*05f4*/ 	.word	0x000000ff
        /*05f8*/ 	.word	0x00000100
        /*05fc*/ 	.short	0x0100
        /*05fe*/ 	.byte	0x06
	.zero		1


	//   ....[26]....
        /*0600*/ 	.word	0x00000c80
        /*0604*/ 	.word	0x000000ff
        /*0608*/ 	.word	0x000000c8
        /*060c*/ 	.short	0x0100
        /*060e*/ 	.byte	0x06
	.zero		1


	//   ....[27]....
        /*0610*/ 	.word	0x00000c90
        /*0614*/ 	.word	0x000000ff
        /*0618*/ 	.word	0x00000108
        /*061c*/ 	.short	0x0100
        /*061e*/ 	.byte	0x06
	.zero		1


	//   ....[28]....
        /*0620*/ 	.word	0x00000ca0
        /*0624*/ 	.word	0x000000ff
        /*0628*/ 	.word	0x000000d0
        /*062c*/ 	.short	0x0100
        /*062e*/ 	.byte	0x06
	.zero		1


	//   ....[29]....
        /*0630*/ 	.word	0x00000cb0
        /*0634*/ 	.word	0x000000ff
        /*0638*/ 	.word	0x00000110
        /*063c*/ 	.short	0x0100
        /*063e*/ 	.byte	0x06
	.zero		1


	//   ....[30]....
        /*0640*/ 	.word	0x00000cc0
        /*0644*/ 	.word	0x000000ff
        /*0648*/ 	.word	0x000000d8
        /*064c*/ 	.short	0x0100
        /*064e*/ 	.byte	0x06
	.zero		1


	//   ....[31]....
        /*0650*/ 	.word	0x00000cd0
        /*0654*/ 	.word	0x000000ff
        /*0658*/ 	.word	0x00000118
        /*065c*/ 	.short	0x0100
        /*065e*/ 	.byte	0x06
	.zero		1


	//   ....[32]....
        /*0660*/ 	.word	0x00000ce0
        /*0664*/ 	.word	0x000000ff
        /*0668*/ 	.word	0x000000e0
        /*066c*/ 	.short	0x0100
        /*066e*/ 	.byte	0x06
	.zero		1


	//   ....[33]....
        /*0670*/ 	.word	0x00000cf0
        /*0674*/ 	.word	0x000000ff
        /*0678*/ 	.word	0x00000120
        /*067c*/ 	.short	0x0100
        /*067e*/ 	.byte	0x06
	.zero		1


	//   ....[34]....
        /*0680*/ 	.word	0x00000d00
        /*0684*/ 	.word	0x000000ff
        /*0688*/ 	.word	0x000000e8
        /*068c*/ 	.short	0x0100
        /*068e*/ 	.byte	0x06
	.zero		1


	//   ....[35]....
        /*0690*/ 	.word	0x00000d10
        /*0694*/ 	.word	0x000000ff
        /*0698*/ 	.word	0x00000128
        /*069c*/ 	.short	0x0100
        /*069e*/ 	.byte	0x06
	.zero		1


	//   ....[36]....
        /*06a0*/ 	.word	0x00000d20
        /*06a4*/ 	.word	0x000000ff
        /*06a8*/ 	.word	0x000000f0
        /*06ac*/ 	.short	0x0100
        /*06ae*/ 	.byte	0x06
	.zero		1


	//   ....[37]....
        /*06b0*/ 	.word	0x00000d30
        /*06b4*/ 	.word	0x000000ff
        /*06b8*/ 	.word	0x00000130
        /*06bc*/ 	.short	0x0100
        /*06be*/ 	.byte	0x06
	.zero		1


	//   ....[38]....
        /*06c0*/ 	.word	0x00000d40
        /*06c4*/ 	.word	0x000000ff
        /*06c8*/ 	.word	0x000000f8
        /*06cc*/ 	.short	0x0100
        /*06ce*/ 	.byte	0x06
	.zero		1


	//   ....[39]....
        /*06d0*/ 	.word	0x00000d50
        /*06d4*/ 	.word	0x000000ff
        /*06d8*/ 	.word	0x00000138
        /*06dc*/ 	.short	0x0100
        /*06de*/ 	.byte	0x06
	.zero		1


	//   ....[40]....
        /*06e0*/ 	.word	0x00000e70
        /*06e4*/ 	.word	0x000000ff
        /*06e8*/ 	.word	0x000001a0
        /*06ec*/ 	.short	0x0100
        /*06ee*/ 	.byte	0x06
	.zero		1


	//   ....[41]....
        /*06f0*/ 	.word	0x00000e80
        /*06f4*/ 	.word	0x000000ff
        /*06f8*/ 	.word	0x000001e0
        /*06fc*/ 	.short	0x0100
        /*06fe*/ 	.byte	0x06
	.zero		1


	//   ....[42]....
        /*0700*/ 	.word	0x00000e90
        /*0704*/ 	.word	0x000000ff
        /*0708*/ 	.word	0x000001a8
        /*070c*/ 	.short	0x0100
        /*070e*/ 	.byte	0x06
	.zero		1


	//   ....[43]....
        /*0710*/ 	.word	0x00000ea0
        /*0714*/ 	.word	0x000000ff
        /*0718*/ 	.word	0x000001e8
        /*071c*/ 	.short	0x0100
        /*071e*/ 	.byte	0x06
	.zero		1


	//   ....[44]....
        /*0720*/ 	.word	0x00000eb0
        /*0724*/ 	.word	0x000000ff
        /*0728*/ 	.word	0x000001b0
        /*072c*/ 	.short	0x0100
        /*072e*/ 	.byte	0x06
	.zero		1


	//   ....[45]....
        /*0730*/ 	.word	0x00000ec0
        /*0734*/ 	.word	0x000000ff
        /*0738*/ 	.word	0x000001f0
        /*073c*/ 	.short	0x0100
        /*073e*/ 	.byte	0x06
	.zero		1


	//   ....[46]....
        /*0740*/ 	.word	0x00000ed0
        /*0744*/ 	.word	0x000000ff
        /*0748*/ 	.word	0x000001b8
        /*074c*/ 	.short	0x0100
        /*074e*/ 	.byte	0x06
	.zero		1


	//   ....[47]....
        /*0750*/ 	.word	0x00000ee0
        /*0754*/ 	.word	0x000000ff
        /*0758*/ 	.word	0x000001f8
        /*075c*/ 	.short	0x0100
        /*075e*/ 	.byte	0x06
	.zero		1


	//   ....[48]....
        /*0760*/ 	.word	0x00000ef0
        /*0764*/ 	.word	0x000000ff
        /*0768*/ 	.word	0x000001c0
        /*076c*/ 	.short	0x0100
        /*076e*/ 	.byte	0x06
	.zero		1


	//   ....[49]....
        /*0770*/ 	.word	0x00000f00
        /*0774*/ 	.word	0x000000ff
        /*0778*/ 	.word	0x00000200
        /*077c*/ 	.short	0x0100
        /*077e*/ 	.byte	0x06
	.zero		1


	//   ....[50]....
        /*0780*/ 	.word	0x00000f10
        /*0784*/ 	.word	0x000000ff
        /*0788*/ 	.word	0x000001c8
        /*078c*/ 	.short	0x0100
        /*078e*/ 	.byte	0x06
	.zero		1


	//   ....[51]....
        /*0790*/ 	.word	0x00000f20
        /*0794*/ 	.word	0x000000ff
        /*0798*/ 	.word	0x00000208
        /*079c*/ 	.short	0x0100
        /*079e*/ 	.byte	0x06
	.zero		1


	//   ....[52]....
        /*07a0*/ 	.word	0x00000f30
        /*07a4*/ 	.word	0x000000ff
        /*07a8*/ 	.word	0x000001d0
        /*07ac*/ 	.short	0x0100
        /*07ae*/ 	.byte	0x06
	.zero		1


	//   ....[53]....
        /*07b0*/ 	.word	0x00000f40
        /*07b4*/ 	.word	0x000000ff
        /*07b8*/ 	.word	0x00000210
        /*07bc*/ 	.short	0x0100
        /*07be*/ 	.byte	0x06
	.zero		1


	//   ....[54]....
        /*07c0*/ 	.word	0x00000f50
        /*07c4*/ 	.word	0x000000ff
        /*07c8*/ 	.word	0x000001d8
        /*07cc*/ 	.short	0x0100
        /*07ce*/ 	.byte	0x06
	.zero		1


	//   ....[55]....
        /*07d0*/ 	.word	0x00000f60
        /*07d4*/ 	.word	0x000000ff
        /*07d8*/ 	.word	0x00000218
        /*07dc*/ 	.short	0x0100
        /*07de*/ 	.byte	0x06
	.zero		1


	//   ....[56]....
        /*07e0*/ 	.word	0x00001090
        /*07e4*/ 	.word	0x000000ff
        /*07e8*/ 	.word	0x00000140
        /*07ec*/ 	.short	0x0100
        /*07ee*/ 	.byte	0x06
	.zero		1


	//   ....[57]....
        /*07f0*/ 	.word	0x000010a0
        /*07f4*/ 	.word	0x000000ff
        /*07f8*/ 	.word	0x00000160
        /*07fc*/ 	.short	0x0100
        /*07fe*/ 	.byte	0x06
	.zero		1


	//   ....[58]....
        /*0800*/ 	.word	0x000010b0
        /*0804*/ 	.word	0x000000ff
        /*0808*/ 	.word	0x00000148
        /*080c*/ 	.short	0x0100
        /*080e*/ 	.byte	0x06
	.zero		1


	//   ....[59]....
        /*0810*/ 	.word	0x000010c0
        /*0814*/ 	.word	0x000000ff
        /*0818*/ 	.word	0x00000168
        /*081c*/ 	.short	0x0100
        /*081e*/ 	.byte	0x06
	.zero		1


	//   ....[60]....
        /*0820*/ 	.word	0x000010d0
        /*0824*/ 	.word	0x000000ff
        /*0828*/ 	.word	0x00000150
        /*082c*/ 	.short	0x0100
        /*082e*/ 	.byte	0x06
	.zero		1


	//   ....[61]....
        /*0830*/ 	.word	0x000010e0
        /*0834*/ 	.word	0x000000ff
        /*0838*/ 	.word	0x00000170
        /*083c*/ 	.short	0x0100
        /*083e*/ 	.byte	0x06
	.zero		1


	//   ....[62]....
        /*0840*/ 	.word	0x000010f0
        /*0844*/ 	.word	0x000000ff
        /*0848*/ 	.word	0x00000158
        /*084c*/ 	.short	0x0100
        /*084e*/ 	.byte	0x06
	.zero		1


	//   ....[63]....
        /*0850*/ 	.word	0x00001100
        /*0854*/ 	.word	0x000000ff
        /*0858*/ 	.word	0x00000178
        /*085c*/ 	.short	0x0100
        /*085e*/ 	.byte	0x06
	.zero		1


	//   ....[64]....
        /*0860*/ 	.word	0x00001200
        /*0864*/ 	.word	0x000000ff
        /*0868*/ 	.word	0x00000190
        /*086c*/ 	.short	0x0100
        /*086e*/ 	.byte	0x05
	.zero		1


	//   ....[65]....
        /*0870*/ 	.word	0x00004200
        /*0874*/ 	.word	0x000000ff
        /*0878*/ 	.word	0x00000038
        /*087c*/ 	.short	0x010a
        /*087e*/ 	.byte	0x05
	.zero		1


	//   ....[66]....
        /*0880*/ 	.word	0x00004380
        /*0884*/ 	.word	0x000000ff
        /*0888*/ 	.word	0x00000038
        /*088c*/ 	.short	0x010a
        /*088e*/ 	.byte	0x09
	.zero		1


	//   ....[67]....
        /*0890*/ 	.word	0x00004520
        /*0894*/ 	.word	0x000000ff
        /*0898*/ 	.word	0x00000038
        /*089c*/ 	.short	0x010a
        /*089e*/ 	.byte	0x04
	.zero		1


	//   ....[68]....
        /*08a0*/ 	.word	0x000045c0
        /*08a4*/ 	.word	0x000000ff
        /*08a8*/ 	.word	0x000000b8
        /*08ac*/ 	.short	0x0101
        /*08ae*/ 	.byte	0x0c
	.zero		1


	//   ....[69]....
        /*08b0*/ 	.word	0x000045e0
        /*08b4*/ 	.word	0x000000ff
        /*08b8*/ 	.word	0x00000038
        /*08bc*/ 	.short	0x010a
        /*08be*/ 	.byte	0x04
	.zero		1


	//   ....[70]....
        /*08c0*/ 	.word	0x00004660
        /*08c4*/ 	.word	0x000000ff
        /*08c8*/ 	.word	0x00000038
        /*08cc*/ 	.short	0x010a
        /*08ce*/ 	.byte	0x09
	.zero		1


	//   ....[71]....
        /*08d0*/ 	.word	0x00004800
        /*08d4*/ 	.word	0x000000ff
        /*08d8*/ 	.word	0x00000038
        /*08dc*/ 	.short	0x010a
        /*08de*/ 	.byte	0x04
	.zero		1


	//   ....[72]....
        /*08e0*/ 	.word	0x000048f0
        /*08e4*/ 	.word	0x000000ff
        /*08e8*/ 	.word	0x000001a0
        /*08ec*/ 	.short	0x010a
        /*08ee*/ 	.byte	0x04
	.zero		1


	//   ....[73]....
        /*08f0*/ 	.word	0x00004a80
        /*08f4*/ 	.word	0x000000ff
        /*08f8*/ 	.word	0x00000000
        /*08fc*/ 	.short	0x0101
        /*08fe*/ 	.byte	0x04
	.zero		1


	//   ....[74]....
        /*0900*/ 	.word	0x00004af0
        /*0904*/ 	.word	0x000000ff
        /*0908*/ 	.word	0x00000000
        /*090c*/ 	.short	0x010a
        /*090e*/ 	.byte	0x04
	.zero		1


	//   ....[75]....
        /*0910*/ 	.word	0x00004b80
        /*0914*/ 	.word	0x000000ff
        /*0918*/ 	.word	0x00000000
        /*091c*/ 	.short	0x010a
        /*091e*/ 	.byte	0x04
	.zero		1


	//   ....[76]....
        /*0920*/ 	.word	0x00004c10
        /*0924*/ 	.word	0x000000ff
        /*0928*/ 	.word	0x00000000
        /*092c*/ 	.short	0x010a
        /*092e*/ 	.byte	0x04
	.zero		1


	//   ....[77]....
        /*0930*/ 	.word	0x00004ca0
        /*0934*/ 	.word	0x000000ff
        /*0938*/ 	.word	0x00000000
        /*093c*/ 	.short	0x010a
        /*093e*/ 	.byte	0x04
	.zero		1


	//   ....[78]....
        /*0940*/ 	.word	0x00004d30
        /*0944*/ 	.word	0x000000ff
        /*0948*/ 	.word	0x00000000
        /*094c*/ 	.short	0x010a
        /*094e*/ 	.byte	0x04
	.zero		1


	//   ....[79]....
        /*0950*/ 	.word	0x00004dc0
        /*0954*/ 	.word	0x000000ff
        /*0958*/ 	.word	0x00000000
        /*095c*/ 	.short	0x010a
        /*095e*/ 	.byte	0x04
	.zero		1


	//   ....[80]....
        /*0960*/ 	.word	0x00004e60
        /*0964*/ 	.word	0x00000000
        /*0968*/ 	.word	0x00000000
        /*096c*/ 	.short	0x010a
        /*096e*/ 	.byte	0xff
	.zero		1


	//   ....[81]....
        /*0970*/ 	.word	0x000069f0
        /*0974*/ 	.word	0x000000ff
        /*0978*/ 	.word	0x00000100
        /*097c*/ 	.short	0x010a
        /*097e*/ 	.byte	0x04
	.zero		1


	//   ....[82]....
        /*0980*/ 	.word	0x00006b90
        /*0984*/ 	.word	0x000000ff
        /*0988*/ 	.word	0x000000c0
        /*098c*/ 	.short	0x0101
        /*098e*/ 	.byte	0x04
	.zero		1


	//   ....[83]....
        /*0990*/ 	.word	0x00008610
        /*0994*/ 	.word	0x000000ff
        /*0998*/ 	.word	0x00000100
        /*099c*/ 	.short	0x010a
        /*099e*/ 	.byte	0x04
	.zero		1


	//   ....[84]....
        /*09a0*/ 	.word	0x00008790
        /*09a4*/ 	.word	0x000000ff
        /*09a8*/ 	.word	0x000000c0
        /*09ac*/ 	.short	0x0101
        /*09ae*/ 	.byte	0x04
	.zero		1


	//   ....[85]....
        /*09b0*/ 	.word	0x00008eb0
        /*09b4*/ 	.word	0x0000000f
        /*09b8*/ 	.word	0x000000b8
        /*09bc*/ 	.short	0x010a
        /*09be*/ 	.byte	0xff
	.zero		1


	//   ....[86]....
        /*09c0*/ 	.word	0x00009120
        /*09c4*/ 	.word	0x000000ff
        /*09c8*/ 	.word	0x00000090
        /*09cc*/ 	.short	0x010a
        /*09ce*/ 	.byte	0x18
	.zero		1


	//   ....[87]....
        /*09d0*/ 	.word	0x00009240
        /*09d4*/ 	.word	0x000000ff
        /*09d8*/ 	.word	0x00000070
        /*09dc*/ 	.short	0x010b
        /*09de*/ 	.byte	0x18
	.zero		1


	//   ....[88]....
        /*09e0*/ 	.word	0x000092b0
        /*09e4*/ 	.word	0x000000ff
        /*09e8*/ 	.word	0x00000000
        /*09ec*/ 	.short	0x0101
        /*09ee*/ 	.byte	0x04
	.zero		1


	//   ....[89]....
        /*09f0*/ 	.word	0x000092e0
        /*09f4*/ 	.word	0x000000ff
        /*09f8*/ 	.word	0x00000098
        /*09fc*/ 	.short	0x010a
        /*09fe*/ 	.byte	0x18
	.zero		1


	//   ....[90]....
        /*0a00*/ 	.word	0x00009410
        /*0a04*/ 	.word	0x000000ff
        /*0a08*/ 	.word	0x00000078
        /*0a0c*/ 	.short	0x010b
        /*0a0e*/ 	.byte	0x18
	.zero		1


	//   ....[91]....
        /*0a10*/ 	.word	0x00009470
        /*0a14*/ 	.word	0x000000ff
        /*0a18*/ 	.word	0x00000000
        /*0a1c*/ 	.short	0x0101
        /*0a1e*/ 	.byte	0x04
	.zero		1


	//   ....[92]....
        /*0a20*/ 	.word	0x000094a0
        /*0a24*/ 	.word	0x000000ff
        /*0a28*/ 	.word	0x000000a0
        /*0a2c*/ 	.short	0x010a
        /*0a2e*/ 	.byte	0x18
	.zero		1


	//   ....[93]....
        /*0a30*/ 	.word	0x000095d0
        /*0a34*/ 	.word	0x000000ff
        /*0a38*/ 	.word	0x00000080
        /*0a3c*/ 	.short	0x010b
        /*0a3e*/ 	.byte	0x18
	.zero		1


	//   ....[94]....
        /*0a40*/ 	.word	0x00009630
        /*0a44*/ 	.word	0x000000ff
        /*0a48*/ 	.word	0x00000000
        /*0a4c*/ 	.short	0x0101
        /*0a4e*/ 	.byte	0x04
	.zero		1


	//   ....[95]....
        /*0a50*/ 	.word	0x00009660
        /*0a54*/ 	.word	0x000000ff
        /*0a58*/ 	.word	0x000000a8
        /*0a5c*/ 	.short	0x010a
        /*0a5e*/ 	.byte	0x18
	.zero		1


	//   ....[96]....
        /*0a60*/ 	.word	0x00009790
        /*0a64*/ 	.word	0x000000ff
        /*0a68*/ 	.word	0x00000088
        /*0a6c*/ 	.short	0x010b
        /*0a6e*/ 	.byte	0x18
	.zero		1


	//   ....[97]....
        /*0a70*/ 	.word	0x00009810
        /*0a74*/ 	.word	0x000000ff
        /*0a78*/ 	.word	0x00000000
        /*0a7c*/ 	.short	0x0101
        /*0a7e*/ 	.byte	0x04
	.zero		1


	//   ....[98]....
        /*0a80*/ 	.word	0x00009860
        /*0a84*/ 	.word	0x000000ff
        /*0a88*/ 	.word	0x000001a0
        /*0a8c*/ 	.short	0x010a
        /*0a8e*/ 	.byte	0x08
	.zero		1


	//   ....[99]....
        /*0a90*/ 	.word	0x000099c0
        /*0a94*/ 	.word	0x000000ff
        /*0a98*/ 	.word	0x00000000
        /*0a9c*/ 	.short	0x0101
        /*0a9e*/ 	.byte	0x08
	.zero		1


	//   ....[100]....
        /*0aa0*/ 	.word	0x00009a70
        /*0aa4*/ 	.word	0x000000ff
        /*0aa8*/ 	.word	0x00000090
        /*0aac*/ 	.short	0x010a
        /*0aae*/ 	.byte	0x18
	.zero		1


	//   ....[101]....
        /*0ab0*/ 	.word	0x00009ab0
        /*0ab4*/ 	.word	0x000000ff
        /*0ab8*/ 	.word	0x00000098
        /*0abc*/ 	.short	0x010a
        /*0abe*/ 	.byte	0x18
	.zero		1


	//   ....[102]....
        /*0ac0*/ 	.word	0x00009af0
        /*0ac4*/ 	.word	0x000000ff
        /*0ac8*/ 	.word	0x000000a0
        /*0acc*/ 	.short	0x010a
        /*0ace*/ 	.byte	0x18
	.zero		1


	//   ....[103]....
        /*0ad0*/ 	.word	0x00009b50
        /*0ad4*/ 	.word	0x00000000
        /*0ad8*/ 	.word	0x000000a8
        /*0adc*/ 	.short	0x010a
        /*0ade*/ 	.byte	0xff
	.zero		1


	//   ....[104]....
        /*0ae0*/ 	.word	0x0000a600
        /*0ae4*/ 	.word	0x000000ff
        /*0ae8*/ 	.word	0x000001a0
        /*0aec*/ 	.short	0x010a
        /*0aee*/ 	.byte	0x06
	.zero		1


	//   ....[105]....
        /*0af0*/ 	.word	0x0000a790
        /*0af4*/ 	.word	0x000000ff
        /*0af8*/ 	.word	0x00000000
        /*0afc*/ 	.short	0x0101
        /*0afe*/ 	.byte	0x04
	.zero		1


	//   ....[106]....
        /*0b00*/ 	.word	0x0000ad00
        /*0b04*/ 	.word	0x000000ff
        /*0b08*/ 	.word	0x00000070
        /*0b0c*/ 	.short	0x010a
        /*0b0e*/ 	.byte	0x2b
	.zero		1


	//   ....[107]....
        /*0b10*/ 	.word	0x0000ad60
        /*0b14*/ 	.word	0x00000061
        /*0b18*/ 	.word	0x00000140
        /*0b1c*/ 	.short	0x010a
        /*0b1e*/ 	.byte	0xff
	.zero		1


	//   ....[108]....
        /*0b20*/ 	.word	0x0000ad80
        /*0b24*/ 	.word	0x000000ff
        /*0b28*/ 	.word	0x00000070
        /*0b2c*/ 	.short	0x010a
        /*0b2e*/ 	.byte	0x2b
	.zero		1


	//   ....[109]....
        /*0b30*/ 	.word	0x0000b030
        /*0b34*/ 	.word	0x00000061
        /*0b38*/ 	.word	0x00000140
        /*0b3c*/ 	.short	0x010a
        /*0b3e*/ 	.byte	0xff
	.zero		1


	//   ....[110]....
        /*0b40*/ 	.word	0x0000bc70
        /*0b44*/ 	.word	0x000000ff
        /*0b48*/ 	.word	0x00000000
        /*0b4c*/ 	.short	0x0101
        /*0b4e*/ 	.byte	0x04
	.zero		1


	//   ....[111]....
        /*0b50*/ 	.word	0x0000bcc0
        /*0b54*/ 	.word	0x000000ff
        /*0b58*/ 	.word	0x00000078
        /*0b5c*/ 	.short	0x010a
        /*0b5e*/ 	.byte	0x2b
	.zero		1


	//   ....[112]....
        /*0b60*/ 	.word	0x0000bcf0
        /*0b64*/ 	.word	0x000000ff
        /*0b68*/ 	.word	0x00000078
        /*0b6c*/ 	.short	0x010a
        /*0b6e*/ 	.byte	0x2b
	.zero		1


	//   ....[113]....
        /*0b70*/ 	.word	0x0000cab0
        /*0b74*/ 	.word	0x000000ff
        /*0b78*/ 	.word	0x00000000
        /*0b7c*/ 	.short	0x0101
        /*0b7e*/ 	.byte	0x04
	.zero		1


	//   ....[114]....
        /*0b80*/ 	.word	0x0000cad0
        /*0b84*/ 	.word	0x000000ff
        /*0b88*/ 	.word	0x00000080
        /*0b8c*/ 	.short	0x010a
        /*0b8e*/ 	.byte	0x2b
	.zero		1


	//   ....[115]....
        /*0b90*/ 	.word	0x0000caf0
        /*0b94*/ 	.word	0x000000ff
        /*0b98*/ 	.word	0x00000080
        /*0b9c*/ 	.short	0x010a
        /*0b9e*/ 	.byte	0x2b
	.zero		1


	//   ....[116]....
        /*0ba0*/ 	.word	0x0000d8f0
        /*0ba4*/ 	.word	0x000000ff
        /*0ba8*/ 	.word	0x00000000
        /*0bac*/ 	.short	0x0101
        /*0bae*/ 	.byte	0x04
	.zero		1


	//   ....[117]....
        /*0bb0*/ 	.word	0x0000d910
        /*0bb4*/ 	.word	0x000000ff
        /*0bb8*/ 	.word	0x00000088
        /*0bbc*/ 	.short	0x010a
        /*0bbe*/ 	.byte	0x2b
	.zero		1


	//   ....[118]....
        /*0bc0*/ 	.word	0x0000d930
        /*0bc4*/ 	.word	0x000000ff
        /*0bc8*/ 	.word	0x00000088
        /*0bcc*/ 	.short	0x010a
        /*0bce*/ 	.byte	0x2b
	.zero		1


	//   ....[119]....
        /*0bd0*/ 	.word	0x0000dfd0
        /*0bd4*/ 	.word	0x00000061
        /*0bd8*/ 	.word	0x00000000
        /*0bdc*/ 	.short	0x0101
        /*0bde*/ 	.byte	0xff
	.zero		1


	//   ....[120]....
        /*0be0*/ 	.word	0x0000e850
        /*0be4*/ 	.word	0x000000ff
        /*0be8*/ 	.word	0x00000000
        /*0bec*/ 	.short	0x0101
        /*0bee*/ 	.byte	0x04
	.zero		1


	//   ....[121]....
        /*0bf0*/ 	.word	0x0000e8f0
        /*0bf4*/ 	.word	0x000000ff
        /*0bf8*/ 	.word	0x00000000
        /*0bfc*/ 	.short	0x0101
        /*0bfe*/ 	.byte	0x04
	.zero		1


	//   ....[122]....
        /*0c00*/ 	.word	0x0000f200
        /*0c04*/ 	.word	0x000000ff
        /*0c08*/ 	.word	0x000000c0
        /*0c0c*/ 	.short	0x010a
        /*0c0e*/ 	.byte	0x18
	.zero		1


	//   ....[123]....
        /*0c10*/ 	.word	0x0000f340
        /*0c14*/ 	.word	0x000000ff
        /*0c18*/ 	.word	0x00000000
        /*0c1c*/ 	.short	0x0101
        /*0c1e*/ 	.byte	0x06
	.zero		1


	//   ....[124]....
        /*0c20*/ 	.word	0x0000f3b0
        /*0c24*/ 	.word	0x000000ff
        /*0c28*/ 	.word	0x000001e0
        /*0c2c*/ 	.short	0x010a
        /*0c2e*/ 	.byte	0x18
	.zero		1


	//   ....[125]....
        /*0c30*/ 	.word	0x000104a0
        /*0c34*/ 	.word	0x000000ff
        /*0c38*/ 	.word	0x000001a0
        /*0c3c*/ 	.short	0x0101
        /*0c3e*/ 	.byte	0x18
	.zero		1


	//   ....[126]....
        /*0c40*/ 	.word	0x00010790
        /*0c44*/ 	.word	0x000000ff
        /*0c48*/ 	.word	0x00000008
        /*0c4c*/ 	.short	0x010a
        /*0c4e*/ 	.byte	0x06
	.zero		1


	//   ....[127]....
        /*0c50*/ 	.word	0x000107b0
        /*0c54*/ 	.word	0x000000ff
        /*0c58*/ 	.word	0x00000008
        /*0c5c*/ 	.short	0x010a
        /*0c5e*/ 	.byte	0x06
	.zero		1


	//   ....[128]....
        /*0c60*/ 	.word	0x00010940
        /*0c64*/ 	.word	0x000000ff
        /*0c68*/ 	.word	0x00000008
        /*0c6c*/ 	.short	0x010a
        /*0c6e*/ 	.byte	0x06
	.zero		1


	//   ....[129]....
        /*0c70*/ 	.word	0x00010960
        /*0c74*/ 	.word	0x000000ff
        /*0c78*/ 	.word	0x00000008
        /*0c7c*/ 	.short	0x010a
        /*0c7e*/ 	.byte	0x06
	.zero		1


	//   ....[130]....
        /*0c80*/ 	.word	0x00010a20
        /*0c84*/ 	.word	0x000000ff
        /*0c88*/ 	.word	0x00000000
        /*0c8c*/ 	.short	0x0101
        /*0c8e*/ 	.byte	0x05
	.zero		1


	//   ....[131]....
        /*0c90*/ 	.word	0x00010d10
        /*0c94*/ 	.word	0x000000ff
        /*0c98*/ 	.word	0x00000000
        /*0c9c*/ 	.short	0x010a
        /*0c9e*/ 	.byte	0x06
	.zero		1


	//   ....[132]....
        /*0ca0*/ 	.word	0x00010d70
        /*0ca4*/ 	.word	0x000000ff
        /*0ca8*/ 	.word	0x00000160
        /*0cac*/ 	.short	0x010a
        /*0cae*/ 	.byte	0x09
	.zero		1


	//   ....[133]....
        /*0cb0*/ 	.word	0x00010ed0
        /*0cb4*/ 	.word	0x000000ff
        /*0cb8*/ 	.word	0x00000000
        /*0cbc*/ 	.short	0x010a
        /*0cbe*/ 	.byte	0x06
	.zero		1


	//   ....[134]....
        /*0cc0*/ 	.word	0x00011000
        /*0cc4*/ 	.word	0x000000ff
        /*0cc8*/ 	.word	0x00000000
        /*0ccc*/ 	.short	0x010a
        /*0cce*/ 	.byte	0x1e
	.zero		1


	//   ....[135]....
        /*0cd0*/ 	.word	0x000112a0
        /*0cd4*/ 	.word	0x000000ff
        /*0cd8*/ 	.word	0x000001a0
        /*0cdc*/ 	.short	0x010a
        /*0cde*/ 	.byte	0x06
	.zero		1


	//   ....[136]....
        /*0ce0*/ 	.word	0x000113d0
        /*0ce4*/ 	.word	0x000000ff
        /*0ce8*/ 	.word	0x00000000
        /*0cec*/ 	.short	0x0101
        /*0cee*/ 	.byte	0x06
	.zero		1


	//   ....[137]....
        /*0cf0*/ 	.word	0x00011520
        /*0cf4*/ 	.word	0x000000ff
        /*0cf8*/ 	.word	0x00000160
        /*0cfc*/ 	.short	0x010a
        /*0cfe*/ 	.byte	0x06
	.zero		1


	//   ....[138]....
        /*0d00*/ 	.word	0x000115e0
        /*0d04*/ 	.word	0x000000ff
        /*0d08*/ 	.word	0x00000160
        /*0d0c*/ 	.short	0x010a
        /*0d0e*/ 	.byte	0x07
	.zero		1


	//   ....[139]....
        /*0d10*/ 	.word	0x000116a0
        /*0d14*/ 	.word	0x000000ff
        /*0d18*/ 	.word	0x00000160
        /*0d1c*/ 	.short	0x010a
        /*0d1e*/ 	.byte	0x07
	.zero		1


	//   ....[140]....
        /*0d20*/ 	.word	0x00011760
        /*0d24*/ 	.word	0x00000000
        /*0d28*/ 	.word	0x00000160
        /*0d2c*/ 	.short	0x010a
        /*0d2e*/ 	.byte	0xff
	.zero		1


	//   ....[141]....
        /*0d30*/ 	.word	0x000117a0
        /*0d34*/ 	.word	0x00000000
        /*0d38*/ 	.word	0x00000160
        /*0d3c*/ 	.short	0x010a
        /*0d3e*/ 	.byte	0xff
	.zero		1


	//   ....[142]....
        /*0d40*/ 	.word	0x00011810
        /*0d44*/ 	.word	0x000000ff
        /*0d48*/ 	.word	0x00000000
        /*0d4c*/ 	.short	0x0101
        /*0d4e*/ 	.byte	0x06
	.zero		1


	//   ....[143]....
        /*0d50*/ 	.word	0x00011850
        /*0d54*/ 	.word	0x000000ff
        /*0d58*/ 	.word	0x00000190
        /*0d5c*/ 	.short	0x010a
        /*0d5e*/ 	.byte	0x04
	.zero		1


	//   ....[144]....
        /*0d60*/ 	.word	0x000118a0
        /*0d64*/ 	.word	0x000000ff
        /*0d68*/ 	.word	0x00000000
        /*0d6c*/ 	.short	0x0101
        /*0d6e*/ 	.byte	0x06
	.zero		1


	//   ....[145]....
        /*0d70*/ 	.word	0x00011af0
        /*0d74*/ 	.word	0x00000000
        /*0d78*/ 	.word	0x00000038
        /*0d7c*/ 	.short	0x010a
        /*0d7e*/ 	.byte	0xff
	.zero		1


	//   ....[146]....
        /*0d80*/ 	.word	0x00011b50
        /*0d84*/ 	.word	0x00000000
        /*0d88*/ 	.word	0x00000038
        /*0d8c*/ 	.short	0x010a
        /*0d8e*/ 	.byte	0xff
	.zero		1


	//   ....[147]....
        /*0d90*/ 	.word	0x00011bb0
        /*0d94*/ 	.word	0x00000000
        /*0d98*/ 	.word	0x000001a0
        /*0d9c*/ 	.short	0x010a
        /*0d9e*/ 	.byte	0xff
	.zero		1


	//   ....[148]....
        /*0da0*/ 	.word	0x00011c10
        /*0da4*/ 	.word	0x00000000
        /*0da8*/ 	.word	0x00000000
        /*0dac*/ 	.short	0x010a
        /*0dae*/ 	.byte	0xff
	.zero		1


	//   ....[149]....
        /*0db0*/ 	.word	0x00011c70
        /*0db4*/ 	.word	0x00000000
        /*0db8*/ 	.word	0x00000000
        /*0dbc*/ 	.short	0x010a
        /*0dbe*/ 	.byte	0xff
	.zero		1


	//   ....[150]....
        /*0dc0*/ 	.word	0x00011cd0
        /*0dc4*/ 	.word	0x00000000
        /*0dc8*/ 	.word	0x00000000
        /*0dcc*/ 	.short	0x010a
        /*0dce*/ 	.byte	0xff
	.zero		1


	//   ....[151]....
        /*0dd0*/ 	.word	0x00011d30
        /*0dd4*/ 	.word	0x00000000
        /*0dd8*/ 	.word	0x00000000
        /*0ddc*/ 	.short	0x010a
        /*0dde*/ 	.byte	0xff
	.zero		1


	//   ....[152]....
        /*0de0*/ 	.word	0x00011d90
        /*0de4*/ 	.word	0x00000000
        /*0de8*/ 	.word	0x00000000
        /*0dec*/ 	.short	0x010a
        /*0dee*/ 	.byte	0xff
	.zero		1


	//   ....[153]....
        /*0df0*/ 	.word	0x00011df0
        /*0df4*/ 	.word	0x00000000
        /*0df8*/ 	.word	0x00000000
        /*0dfc*/ 	.short	0x010a
        /*0dfe*/ 	.byte	0xff
	.zero		1


	//   ....[154]....
        /*0e00*/ 	.word	0x00011e50
        /*0e04*/ 	.word	0x00000011
        /*0e08*/ 	.word	0x00000100
        /*0e0c*/ 	.short	0x010a
        /*0e0e*/ 	.byte	0xff
	.zero		1


	//   ....[155]....
        /*0e10*/ 	.word	0x00011eb0
        /*0e14*/ 	.word	0x0000000b
        /*0e18*/ 	.word	0x00000100
        /*0e1c*/ 	.short	0x010a
        /*0e1e*/ 	.byte	0xff
	.zero		1


	//   ....[156]....
        /*0e20*/ 	.word	0x00011f00
        /*0e24*/ 	.word	0x0000000f
        /*0e28*/ 	.word	0x000000b8
        /*0e2c*/ 	.short	0x010a
        /*0e2e*/ 	.byte	0xff
	.zero		1


	//   ....[157]....
        /*0e30*/ 	.word	0x00011f60
        /*0e34*/ 	.word	0x00000000
        /*0e38*/ 	.word	0x00000090
        /*0e3c*/ 	.short	0x010a
        /*0e3e*/ 	.byte	0xff
	.zero		1


	//   ....[158]....
        /*0e40*/ 	.word	0x00011fc0
        /*0e44*/ 	.word	0x00000000
        /*0e48*/ 	.word	0x00000098
        /*0e4c*/ 	.short	0x010a
        /*0e4e*/ 	.byte	0xff
	.zero		1


	//   ....[159]....
        /*0e50*/ 	.word	0x00012020
        /*0e54*/ 	.word	0x00000000
        /*0e58*/ 	.word	0x000000a0
        /*0e5c*/ 	.short	0x010a
        /*0e5e*/ 	.byte	0xff
	.zero		1


	//   ....[160]....
        /*0e60*/ 	.word	0x00012080
        /*0e64*/ 	.word	0x00000000
        /*0e68*/ 	.word	0x000000a8
        /*0e6c*/ 	.short	0x010a
        /*0e6e*/ 	.byte	0xff
	.zero		1


	//   ....[161]....
        /*0e70*/ 	.word	0x000120e0
        /*0e74*/ 	.word	0x00000000
        /*0e78*/ 	.word	0x000001a0
        /*0e7c*/ 	.short	0x010a
        /*0e7e*/ 	.byte	0xff
	.zero		1


	//   ....[162]....
        /*0e80*/ 	.word	0x00012140
        /*0e84*/ 	.word	0x00000000
        /*0e88*/ 	.word	0x00000090
        /*0e8c*/ 	.short	0x010a
        /*0e8e*/ 	.byte	0xff
	.zero		1


	//   ....[163]....
        /*0e90*/ 	.word	0x000121a0
        /*0e94*/ 	.word	0x00000000
        /*0e98*/ 	.word	0x00000098
        /*0e9c*/ 	.short	0x010a
        /*0e9e*/ 	.byte	0xff
	.zero		1


	//   ....[164]....
        /*0ea0*/ 	.word	0x00012200
        /*0ea4*/ 	.word	0x00000000
        /*0ea8*/ 	.word	0x000000a0
        /*0eac*/ 	.short	0x010a
        /*0eae*/ 	.byte	0xff
	.zero		1


	//   ....[165]....
        /*0eb0*/ 	.word	0x00012260
        /*0eb4*/ 	.word	0x00000000
        /*0eb8*/ 	.word	0x000001a0
        /*0ebc*/ 	.short	0x010a
        /*0ebe*/ 	.byte	0xff
	.zero		1


	//   ....[166]....
        /*0ec0*/ 	.word	0x00012320
        /*0ec4*/ 	.word	0x00000003
        /*0ec8*/ 	.word	0x00000070
        /*0ecc*/ 	.short	0x010a
        /*0ece*/ 	.byte	0xff
	.zero		1


	//   ....[167]....
        /*0ed0*/ 	.word	0x00012370
        /*0ed4*/ 	.word	0x00000061
        /*0ed8*/ 	.word	0x00000140
        /*0edc*/ 	.short	0x010a
        /*0ede*/ 	.byte	0xff
	.zero		1


	//   ....[168]....
        /*0ee0*/ 	.word	0x000123d0
        /*0ee4*/ 	.word	0x00000003
        /*0ee8*/ 	.word	0x00000078
        /*0eec*/ 	.short	0x010a
        /*0eee*/ 	.byte	0xff
	.zero		1


	//   ....[169]....
        /*0ef0*/ 	.word	0x00012430
        /*0ef4*/ 	.word	0x00000000
        /*0ef8*/ 	.word	0x00000080
        /*0efc*/ 	.short	0x010a
        /*0efe*/ 	.byte	0xff
	.zero		1


	//   ....[170]....
        /*0f00*/ 	.word	0x00012490
        /*0f04*/ 	.word	0x00000000
        /*0f08*/ 	.word	0x00000088
        /*0f0c*/ 	.short	0x010a
        /*0f0e*/ 	.byte	0xff
	.zero		1


	//   ....[171]....
        /*0f10*/ 	.word	0x000124f0
        /*0f14*/ 	.word	0x00000004
        /*0f18*/ 	.word	0x000000c0
        /*0f1c*/ 	.short	0x010a
        /*0f1e*/ 	.byte	0xff
	.zero		1


	//   ....[172]....
        /*0f20*/ 	.word	0x00012550
        /*0f24*/ 	.word	0x00000004
        /*0f28*/ 	.word	0x000001e0
        /*0f2c*/ 	.short	0x010a
        /*0f2e*/ 	.byte	0xff
	.zero		1


	//   ....[173]....
        /*0f30*/ 	.word	0x000125b0
        /*0f34*/ 	.word	0x00000000
        /*0f38*/ 	.word	0x00000008
        /*0f3c*/ 	.short	0x010a
        /*0f3e*/ 	.byte	0xff
	.zero		1


	//   ....[174]....
        /*0f40*/ 	.word	0x00012690
        /*0f44*/ 	.word	0x00000000
        /*0f48*/ 	.word	0x00000008
        /*0f4c*/ 	.short	0x010a
        /*0f4e*/ 	.byte	0xff
	.zero		1


	//   ....[175]....
        /*0f50*/ 	.word	0x000126f0
        /*0f54*/ 	.word	0x00000003
        /*0f58*/ 	.word	0x00000160
        /*0f5c*/ 	.short	0x010a
        /*0f5e*/ 	.byte	0xff
	.zero		1


	//   ....[176]....
        /*0f60*/ 	.word	0x00012750
        /*0f64*/ 	.word	0x00000003
        /*0f68*/ 	.word	0x00000000
        /*0f6c*/ 	.short	0x010a
        /*0f6e*/ 	.byte	0xff
	.zero		1


	//   ....[177]....
        /*0f70*/ 	.word	0x000127b0
        /*0f74*/ 	.word	0x00000003
        /*0f78*/ 	.word	0x000001a0
        /*0f7c*/ 	.short	0x010a
        /*0f7e*/ 	.byte	0xff
	.zero		1


	//   ....[178]....
        /*0f80*/ 	.word	0x00012810
        /*0f84*/ 	.word	0x00000000
        /*0f88*/ 	.word	0x00000160
        /*0f8c*/ 	.short	0x010a
        /*0f8e*/ 	.byte	0xff
	.zero		1


	//   ....[179]....
        /*0f90*/ 	.word	0x00012870
        /*0f94*/ 	.word	0x00000000
        /*0f98*/ 	.word	0x00000160
        /*0f9c*/ 	.short	0x010a
        /*0f9e*/ 	.byte	0xff
	.zero		1


	//   ....[180]....
        /*0fa0*/ 	.word	0x000128d0
        /*0fa4*/ 	.word	0x00000000
        /*0fa8*/ 	.word	0x00000160
        /*0fac*/ 	.short	0x010a
        /*0fae*/ 	.byte	0xff
	.zero		1


	//   ....[181]....
        /*0fb0*/ 	.word	0x00012930
        /*0fb4*/ 	.word	0x00000000
        /*0fb8*/ 	.word	0x00000190
        /*0fbc*/ 	.short	0x010a
        /*0fbe*/ 	.byte	0xff
	.zero		1


	//----- nvinfo : EIATTR_NUM_MBARRIERS
	.align		4
.L_49:
        /*0fc0*/ 	.byte	0x03, 0x38
        /*0fc2*/ 	.short	0x0041


	//----- nvinfo : EIATTR_EXIT_INSTR_OFFSETS
	.align		4
        /*0fc4*/ 	.byte	0x04, 0x1c
        /*0fc6*/ 	.short	(.L_51 - .L_50)


	//   ....[0]....
.L_50:
        /*0fc8*/ 	.word	0x00003850


	//   ....[1]....
        /*0fcc*/ 	.word	0x00004e90


	//   ....[2]....
        /*0fd0*/ 	.word	0x00008830


	//   ....[3]....
        /*0fd4*/ 	.word	0x00009b80


	//   ....[4]....
        /*0fd8*/ 	.word	0x0000e900


	//   ....[5]....
        /*0fdc*/ 	.word	0x0000e930


	//   ....[6]....
        /*0fe0*/ 	.word	0x00010570


	//   ....[7]....
        /*0fe4*/ 	.word	0x00011ad0


	//----- nvinfo : EIATTR_INDIRECT_BRANCH_TARGETS
	.align		4
.L_51:
        /*0fe8*/ 	.byte	0x04, 0x34
        /*0fea*/ 	.short	(.L_53 - .L_52)


	//   ....[0]....
.L_52:
        /*0fec*/ 	.word	.L_x_303@srel
        /*0ff0*/ 	.short	0x0
        /*0ff2*/ 	.short	0x0
        /*0ff4*/ 	.word	0xa
        /*0ff8*/ 	.word	.L_x_304@srel
        /* <DEDUP_REMOVED lines=9> */


	//----- nvinfo : EIATTR_MAX_THREADS
	.align		4
.L_53:
        /*1020*/ 	.byte	0x04, 0x05
        /*1022*/ 	.short	(.L_55 - .L_54)
.L_54:
        /*1024*/ 	.word	0x00000180
        /*1028*/ 	.word	0x00000001
        /*102c*/ 	.word	0x00000001


	//----- nvinfo : EIATTR_CRS_STACK_SIZE
	.align		4
.L_55:
        /*1030*/ 	.byte	0x04, 0x1e
        /*1032*/ 	.short	(.L_57 - .L_56)
.L_56:
        /*1034*/ 	.word	0x00000000


	//----- nvinfo : EIATTR_CBANK_PARAM_SIZE
	.align		4
.L_57:
        /*1038*/ 	.byte	0x03, 0x19
        /*103a*/ 	.short	0x0900


	//----- nvinfo : EIATTR_PARAM_CBANK
	.align		4
        /*103c*/ 	.byte	0x04, 0x0a
        /*103e*/ 	.short	(.L_59 - .L_58)
	.align		4
.L_58:
        /*1040*/ 	.word	index@(.nv.constant0._ZN7cutlass13device_kernelINS_4gemm6kernel13GemmUniversalINS1_17GroupProblemShapeIN4cute5tupleIJiiiEEEEENS1_10collective13CollectiveMmaINS1_40MainloopSm100ArrayTmaUmmaWarpSpecializedILi7ELi8ELi4ENS6_IJNS5_1CILi2EEENSC_ILi1EEESE_EEEEENS6_IJNSC_ILi128EEENSC_ILi256EEESH_EEENS_12float_e4m3_tEPNS6_IJlSE_NSC_ILi0EEEEEESK_SN_NS5_8TiledMMAINS5_8MMA_AtomIJNS5_10MMA_TraitsINS5_25SM100_MMA_F8F6F4_2x1SM_SSEJSK_SK_fSH_SI_NS5_17integral_constantINS5_4UMMA5MajorELSU_0EEESV_NSS_INST_7ScaleInELSW_0EEESX_EEEEEENS5_6LayoutINS6_IJSE_SE_SE_EEENS6_IJSL_SL_SL_EEEEENS6_IJNS5_10UnderscoreES14_S14_EEEEENS5_18SM100_TMA_2SM_LOADENS5_14ComposedLayoutINS5_7SwizzleILi3ELi4ELi3EEENS5_18smem_ptr_flag_bitsILi8EEENS10_INS6_IJNSC_ILi8EEESH_EEENS6_IJSH_SE_EEEEEEEvNS5_8identityES17_S1H_vS1I_EENS_8epilogue10collective18CollectiveEpilogueINS1K_31Sm100PtrArrayTmaWarpSpecializedILi4ELi2ELi32ELb1ELb0EEEJNS6_IJNSC_ILi64EEESI_SH_EEENS6_IJNS10_IS1P_SE_EENS10_INS6_IJNSC_ILi32EEESD_EEENS6_IJSE_SH_EEEEEEEENS_6half_tEPNS6_IJSE_lSL_EEES1X_S1Z_NS1K_6fusion15FusionCallbacksIS1O_NS20_17LinearCombinationIS1X_fS1X_fLNS_15FloatRoundStyleE2EEES1Q_S1W_JEEENS5_5SM1004TMEM4LOAD26SM100_TMEM_LOAD_16dp256b4xENS5_13SM90_TMA_LOADENS18_IS1A_NS1B_ILi16EEENS10_INS6_IJS1P_S1D_EEENS6_IJSE_S1P_EEEEEEENS5_17SM75_U16x8_LDSM_TENS5_14SM90_TMA_STOREES2F_NS5_17SM90_U16x8_STSM_TENS5_39AutoVectorizingCopyWithAssumedAlignmentILi128EEEEEEvvEEEEvNT_6ParamsE)
        /*1044*/ 	.short	0x0380
        /*1046*/ 	.short	0x0900


	//----- nvinfo : EIATTR_SW_WAR
	.align		4
.L_59:
        /*1048*/ 	.byte	0x04, 0x36
        /*104a*/ 	.short	(.L_61 - .L_60)
.L_60:
        /*104c*/ 	.word	0x00000008
.L_61:


//--------------------- .nv.callgraph             --------------------------
	.section	.nv.callgraph,"",@"SHT_CUDA_CALLGRAPH"
	.align	4
	.sectionentsize	8
	.align		4
        /*0000*/ 	.word	0x00000000
	.align		4
        /*0004*/ 	.word	0xffffffff
	.align		4
        /*0008*/ 	.word	index@(_ZN7cutlass13device_kernelINS_4gemm6kernel13GemmUniversalINS1_17GroupProblemShapeIN4cute5tupleIJiiiEEEEENS1_10collective13CollectiveMmaINS1_40MainloopSm100ArrayTmaUmmaWarpSpecializedILi7ELi8ELi4ENS6_IJNS5_1CILi2EEENSC_ILi1EEESE_EEEEENS6_IJNSC_ILi128EEENSC_ILi256EEESH_EEENS_12float_e4m3_tEPNS6_IJlSE_NSC_ILi0EEEEEESK_SN_NS5_8TiledMMAINS5_8MMA_AtomIJNS5_10MMA_TraitsINS5_25SM100_MMA_F8F6F4_2x1SM_SSEJSK_SK_fSH_SI_NS5_17integral_constantINS5_4UMMA5MajorELSU_0EEESV_NSS_INST_7ScaleInELSW_0EEESX_EEEEEENS5_6LayoutINS6_IJSE_SE_SE_EEENS6_IJSL_SL_SL_EEEEENS6_IJNS5_10UnderscoreES14_S14_EEEEENS5_18SM100_TMA_2SM_LOADENS5_14ComposedLayoutINS5_7SwizzleILi3ELi4ELi3EEENS5_18smem_ptr_flag_bitsILi8EEENS10_INS6_IJNSC_ILi8EEESH_EEENS6_IJSH_SE_EEEEEEEvNS5_8identityES17_S1H_vS1I_EENS_8epilogue10collective18CollectiveEpilogueINS1K_31Sm100PtrArrayTmaWarpSpecializedILi4ELi2ELi32ELb1ELb0EEEJNS6_IJNSC_ILi64EEESI_SH_EEENS6_IJNS10_IS1P_SE_EENS10_INS6_IJNSC_ILi32EEESD_EEENS6_IJSE_SH_EEEEEEEENS_6half_tEPNS6_IJSE_lSL_EEES1X_S1Z_NS1K_6fusion15FusionCallbacksIS1O_NS20_17LinearCombinationIS1X_fS1X_fLNS_15FloatRoundStyleE2EEES1Q_S1W_JEEENS5_5SM1004TMEM4LOAD26SM100_TMEM_LOAD_16dp256b4xENS5_13SM90_TMA_LOADENS18_IS1A_NS1B_ILi16EEENS10_INS6_IJS1P_S1D_EEENS6_IJSE_S1P_EEEEEEENS5_17SM75_U16x8_LDSM_TENS5_14SM90_TMA_STOREES2F_NS5_17SM90_U16x8_STSM_TENS5_39AutoVectorizingCopyWithAssumedAlignmentILi128EEEEEEvvEEEEvNT_6ParamsE)
	.align		4
        /*000c*/ 	.word	index@(__assertfail)
	.align		4
        /*0010*/ 	.word	0x00000000
	.align		4
        /*0014*/ 	.word	0xfffffffe
	.align		4
        /*0018*/ 	.word	0x00000000
	.align		4
        /*001c*/ 	.word	0xfffffffd
	.align		4
        /*0020*/ 	.word	0x00000000
	.align		4
        /*0024*/ 	.word	0xfffffffc


//--------------------- .nv.constant4             --------------------------
	.section	.nv.constant4,"a",@progbits
	.align	8
	.align		8
.nv.constant4:
        /*0000*/ 	.dword	__assertfail
	.align		8
        /*0008*/ 	.dword	__unnamed_1
	.align		8
        /*0010*/ 	.dword	__unnamed_2
	.align		8
        /*0018*/ 	.dword	_ZN39_INTERNAL_1f19c32d_4_k_cu_6fc90a70_33574cuda3std3__45__cpo5beginE
	.align		8
        /*0020*/ 	.dword	_ZN39_INTERNAL_1f19c32d_4_k_cu_6fc90a70_33574cuda3std3__45__cpo3endE
	.align		8
        /*0028*/ 	.dword	_ZN39_INTERNAL_1f19c32d_4_k_cu_6fc90a70_33574cuda3std3__45__cpo6cbeginE
	.align		8
        /*0030*/ 	.dword	_ZN39_INTERNAL_1f19c32d_4_k_cu_6fc90a70_33574cuda3std3__45__cpo4cendE
	.align		8
        /*0038*/ 	.dword	_ZN39_INTERNAL_1f19c32d_4_k_cu_6fc90a70_33574cuda3std3__441_GLOBAL__N__1f19c32d_4_k_cu_6fc90a70_33576ignoreE
	.align		8
        /*0040*/ 	.dword	_ZN39_INTERNAL_1f19c32d_4_k_cu_6fc90a70_33574cuda3std3__419piecewise_constructE
	.align		8
        /*0048*/ 	.dword	_ZN39_INTERNAL_1f19c32d_4_k_cu_6fc90a70_33574cuda3std3__48in_placeE
	.align		8
        /*0050*/ 	.dword	_ZN39_INTERNAL_1f19c32d_4_k_cu_6fc90a70_33574cuda3std6ranges3__45__cpo4swapE
	.align		8
        /*0058*/ 	.dword	_ZN39_INTERNAL_1f19c32d_4_k_cu_6fc90a70_33574cuda3std6ranges3__45__cpo9iter_moveE
	.align		8
        /*0060*/ 	.dword	_ZN39_INTERNAL_1f19c32d_4_k_cu_6fc90a70_33574cute7productE
	.align		8
        /*0068*/ 	.dword	_ZN39_INTERNAL_1f19c32d_4_k_cu_6fc90a70_33574cute1_E
	.align		8
        /*0070*/ 	.dword	$str$24
	.align		8
        /*0078*/ 	.dword	$str$25
	.align		8
        /*0080*/ 	.dword	$str$26
	.align		8
        /*0088*/ 	.dword	$str$27


//--------------------- .nv.constant2._ZN7cutlass13device_kernelINS_4gemm6kernel13GemmUniversalINS1_17GroupProblemShapeIN4cute5tupleIJiiiEEEEENS1_10collective13CollectiveMmaINS1_40MainloopSm100ArrayTmaUmmaWarpSpecializedILi7ELi8ELi4ENS6_IJNS5_1CILi2EEENSC_ILi1EEESE_EEEEENS6_IJNSC_ILi128EEENSC_ILi256EEESH_EEENS_12float_e4m3_tEPNS6_IJlSE_NSC_ILi0EEEEEESK_SN_NS5_8TiledMMAINS5_8MMA_AtomIJNS5_10MMA_TraitsINS5_25SM100_MMA_F8F6F4_2x1SM_SSEJSK_SK_fSH_SI_NS5_17integral_constantINS5_4UMMA5MajorELSU_0EEESV_NSS_INST_7ScaleInELSW_0EEESX_EEEEEENS5_6LayoutINS6_IJSE_SE_SE_EEENS6_IJSL_SL_SL_EEEEENS6_IJNS5_10UnderscoreES14_S14_EEEEENS5_18SM100_TMA_2SM_LOADENS5_14ComposedLayoutINS5_7SwizzleILi3ELi4ELi3EEENS5_18smem_ptr_flag_bitsILi8EEENS10_INS6_IJNSC_ILi8EEESH_EEENS6_IJSH_SE_EEEEEEEvNS5_8identityES17_S1H_vS1I_EENS_8epilogue10collective18CollectiveEpilogueINS1K_31Sm100PtrArrayTmaWarpSpecializedILi4ELi2ELi32ELb1ELb0EEEJNS6_IJNSC_ILi64EEESI_SH_EEENS6_IJNS10_IS1P_SE_EENS10_INS6_IJNSC_ILi32EEESD_EEENS6_IJSE_SH_EEEEEEEENS_6half_tEPNS6_IJSE_lSL_EEES1X_S1Z_NS1K_6fusion15FusionCallbacksIS1O_NS20_17LinearCombinationIS1X_fS1X_fLNS_15FloatRoundStyleE2EEES1Q_S1W_JEEENS5_5SM1004TMEM4LOAD26SM100_TMEM_LOAD_16dp256b4xENS5_13SM90_TMA_LOADENS18_IS1A_NS1B_ILi16EEENS10_INS6_IJS1P_S1D_EEENS6_IJSE_S1P_EEEEEEENS5_17SM75_U16x8_LDSM_TENS5_14SM90_TMA_STOREES2F_NS5_17SM90_U16x8_STSM_TENS5_39AutoVectorizingCopyWithAssumedAlignmentILi128EEEEEEvvEEEEvNT_6ParamsE --------------------------
	.section	.nv.constant2._ZN7cutlass13device_kernelINS_4gemm6kernel13GemmUniversalINS1_17GroupProblemShapeIN4cute5tupleIJiiiEEEEENS1_10collective13CollectiveMmaINS1_40MainloopSm100ArrayTmaUmmaWarpSpecializedILi7ELi8ELi4ENS6_IJNS5_1CILi2EEENSC_ILi1EEESE_EEEEENS6_IJNSC_ILi128EEENSC_ILi256EEESH_EEENS_12float_e4m3_tEPNS6_IJlSE_NSC_ILi0EEEEEESK_SN_NS5_8TiledMMAINS5_8MMA_AtomIJNS5_10MMA_TraitsINS5_25SM100_MMA_F8F6F4_2x1SM_SSEJSK_SK_fSH_SI_NS5_17integral_constantINS5_4UMMA5MajorELSU_0EEESV_NSS_INST_7ScaleInELSW_0EEESX_EEEEEENS5_6LayoutINS6_IJSE_SE_SE_EEENS6_IJSL_SL_SL_EEEEENS6_IJNS5_10UnderscoreES14_S14_EEEEENS5_18SM100_TMA_2SM_LOADENS5_14ComposedLayoutINS5_7SwizzleILi3ELi4ELi3EEENS5_18smem_ptr_flag_bitsILi8EEENS10_INS6_IJNSC_ILi8EEESH_EEENS6_IJSH_SE_EEEEEEEvNS5_8identityES17_S1H_vS1I_EENS_8epilogue10collective18CollectiveEpilogueINS1K_31Sm100PtrArrayTmaWarpSpecializedILi4ELi2ELi32ELb1ELb0EEEJNS6_IJNSC_ILi64EEESI_SH_EEENS6_IJNS10_IS1P_SE_EENS10_INS6_IJNSC_ILi32EEESD_EEENS6_IJSE_SH_EEEEEEEENS_6half_tEPNS6_IJSE_lSL_EEES1X_S1Z_NS1K_6fusion15FusionCallbacksIS1O_NS20_17LinearCombinationIS1X_fS1X_fLNS_15FloatRoundStyleE2EEES1Q_S1W_JEEENS5_5SM1004TMEM4LOAD26SM100_TMEM_LOAD_16dp256b4xENS5_13SM90_TMA_LOADENS18_IS1A_NS1B_ILi16EEENS10_INS6_IJS1P_S1D_EEENS6_IJSE_S1P_EEEEEEENS5_17SM75_U16x8_LDSM_TENS5_14SM90_TMA_STOREES2F_NS5_17SM90_U16x8_STSM_TENS5_39AutoVectorizingCopyWithAssumedAlignmentILi128EEEEEEvvEEEEvNT_6ParamsE,"a",@progbits
	.sectionflags	@""
	.align	4
.nv.constant2._ZN7cutlass13device_kernelINS_4gemm6kernel13GemmUniversalINS1_17GroupProblemShapeIN4cute5tupleIJiiiEEEEENS1_10collective13CollectiveMmaINS1_40MainloopSm100ArrayTmaUmmaWarpSpecializedILi7ELi8ELi4ENS6_IJNS5_1CILi2EEENSC_ILi1EEESE_EEEEENS6_IJNSC_ILi128EEENSC_ILi256EEESH_EEENS_12float_e4m3_tEPNS6_IJlSE_NSC_ILi0EEEEEESK_SN_NS5_8TiledMMAINS5_8MMA_AtomIJNS5_10MMA_TraitsINS5_25SM100_MMA_F8F6F4_2x1SM_SSEJSK_SK_fSH_SI_NS5_17integral_constantINS5_4UMMA5MajorELSU_0EEESV_NSS_INST_7ScaleInELSW_0EEESX_EEEEEENS5_6LayoutINS6_IJSE_SE_SE_EEENS6_IJSL_SL_SL_EEEEENS6_IJNS5_10UnderscoreES14_S14_EEEEENS5_18SM100_TMA_2SM_LOADENS5_14ComposedLayoutINS5_7SwizzleILi3ELi4ELi3EEENS5_18smem_ptr_flag_bitsILi8EEENS10_INS6_IJNSC_ILi8EEESH_EEENS6_IJSH_SE_EEEEEEEvNS5_8identityES17_S1H_vS1I_EENS_8epilogue10collective18CollectiveEpilogueINS1K_31Sm100PtrArrayTmaWarpSpecializedILi4ELi2ELi32ELb1ELb0EEEJNS6_IJNSC_ILi64EEESI_SH_EEENS6_IJNS10_IS1P_SE_EENS10_INS6_IJNSC_ILi32EEESD_EEENS6_IJSE_SH_EEEEEEEENS_6half_tEPNS6_IJSE_lSL_EEES1X_S1Z_NS1K_6fusion15FusionCallbacksIS1O_NS20_17LinearCombinationIS1X_fS1X_fLNS_15FloatRoundStyleE2EEES1Q_S1W_JEEENS5_5SM1004TMEM4LOAD26SM100_TMEM_LOAD_16dp256b4xENS5_13SM90_TMA_LOADENS18_IS1A_NS1B_ILi16EEENS10_INS6_IJS1P_S1D_EEENS6_IJSE_S1P_EEEEEEENS5_17SM75_U16x8_LDSM_TENS5_14SM90_TMA_STOREES2F_NS5_17SM90_U16x8_STSM_TENS5_39AutoVectorizingCopyWithAssumedAlignmentILi128EEEEEEvvEEEEvNT_6ParamsE:
        /*0000*/ 	.byte	0x90, 0x05, 0x01, 0x00, 0x10, 0x4f, 0x00, 0x00, 0x10, 0x4f, 0x00, 0x00, 0x10, 0x4f, 0x00, 0x00
        /*0010*/ 	.byte	0x10, 0x4f, 0x00, 0x00, 0x10, 0x4f, 0x00, 0x00, 0x10, 0x4f, 0x00, 0x00, 0x10, 0x4f, 0x00, 0x00
        /*0020*/ 	.byte	0x40, 0xe9, 0x00, 0x00, 0x10, 0x4f, 0x00, 0x00


//--------------------- .text._ZN7cutlass13device_kernelINS_4gemm6kernel13GemmUniversalINS1_17GroupProblemShapeIN4cute5tupleIJiiiEEEEENS1_10collective13CollectiveMmaINS1_40MainloopSm100ArrayTmaUmmaWarpSpecializedILi7ELi8ELi4ENS6_IJNS5_1CILi2EEENSC_ILi1EEESE_EEEEENS6_IJNSC_ILi128EEENSC_ILi256EEESH_EEENS_12float_e4m3_tEPNS6_IJlSE_NSC_ILi0EEEEEESK_SN_NS5_8TiledMMAINS5_8MMA_AtomIJNS5_10MMA_TraitsINS5_25SM100_MMA_F8F6F4_2x1SM_SSEJSK_SK_fSH_SI_NS5_17integral_constantINS5_4UMMA5MajorELSU_0EEESV_NSS_INST_7ScaleInELSW_0EEESX_EEEEEENS5_6LayoutINS6_IJSE_SE_SE_EEENS6_IJSL_SL_SL_EEEEENS6_IJNS5_10UnderscoreES14_S14_EEEEENS5_18SM100_TMA_2SM_LOADENS5_14ComposedLayoutINS5_7SwizzleILi3ELi4ELi3EEENS5_18smem_ptr_flag_bitsILi8EEENS10_INS6_IJNSC_ILi8EEESH_EEENS6_IJSH_SE_EEEEEEEvNS5_8identityES17_S1H_vS1I_EENS_8epilogue10collective18CollectiveEpilogueINS1K_31Sm100PtrArrayTmaWarpSpecializedILi4ELi2ELi32ELb1ELb0EEEJNS6_IJNSC_ILi64EEESI_SH_EEENS6_IJNS10_IS1P_SE_EENS10_INS6_IJNSC_ILi32EEESD_EEENS6_IJSE_SH_EEEEEEEENS_6half_tEPNS6_IJSE_lSL_EEES1X_S1Z_NS1K_6fusion15FusionCallbacksIS1O_NS20_17LinearCombinationIS1X_fS1X_fLNS_15FloatRoundStyleE2EEES1Q_S1W_JEEENS5_5SM1004TMEM4LOAD26SM100_TMEM_LOAD_16dp256b4xENS5_13SM90_TMA_LOADENS18_IS1A_NS1B_ILi16EEENS10_INS6_IJS1P_S1D_EEENS6_IJSE_S1P_EEEEEEENS5_17SM75_U16x8_LDSM_TENS5_14SM90_TMA_STOREES2F_NS5_17SM90_U16x8_STSM_TENS5_39AutoVectorizingCopyWithAssumedAlignmentILi128EEEEEEvvEEEEvNT_6ParamsE --------------------------
	.section	.text._ZN7cutlass13device_kernelINS_4gemm6kernel13GemmUniversalINS1_17GroupProblemShapeIN4cute5tupleIJiiiEEEEENS1_10collective13CollectiveMmaINS1_40MainloopSm100ArrayTmaUmmaWarpSpecializedILi7ELi8ELi4ENS6_IJNS5_1CILi2EEENSC_ILi1EEESE_EEEEENS6_IJNSC_ILi128EEENSC_ILi256EEESH_EEENS_12float_e4m3_tEPNS6_IJlSE_NSC_ILi0EEEEEESK_SN_NS5_8TiledMMAINS5_8MMA_AtomIJNS5_10MMA_TraitsINS5_25SM100_MMA_F8F6F4_2x1SM_SSEJSK_SK_fSH_SI_NS5_17integral_constantINS5_4UMMA5MajorELSU_0EEESV_NSS_INST_7ScaleInELSW_0EEESX_EEEEEENS5_6LayoutINS6_IJSE_SE_SE_EEENS6_IJSL_SL_SL_EEEEENS6_IJNS5_10UnderscoreES14_S14_EEEEENS5_18SM100_TMA_2SM_LOADENS5_14ComposedLayoutINS5_7SwizzleILi3ELi4ELi3EEENS5_18smem_ptr_flag_bitsILi8EEENS10_INS6_IJNSC_ILi8EEESH_EEENS6_IJSH_SE_EEEEEEEvNS5_8identityES17_S1H_vS1I_EENS_8epilogue10collective18CollectiveEpilogueINS1K_31Sm100PtrArrayTmaWarpSpecializedILi4ELi2ELi32ELb1ELb0EEEJNS6_IJNSC_ILi64EEESI_SH_EEENS6_IJNS10_IS1P_SE_EENS10_INS6_IJNSC_ILi32EEESD_EEENS6_IJSE_SH_EEEEEEEENS_6half_tEPNS6_IJSE_lSL_EEES1X_S1Z_NS1K_6fusion15FusionCallbacksIS1O_NS20_17LinearCombinationIS1X_fS1X_fLNS_15FloatRoundStyleE2EEES1Q_S1W_JEEENS5_5SM1004TMEM4LOAD26SM100_TMEM_LOAD_16dp256b4xENS5_13SM90_TMA_LOADENS18_IS1A_NS1B_ILi16EEENS10_INS6_IJS1P_S1D_EEENS6_IJSE_S1P_EEEEEEENS5_17SM75_U16x8_LDSM_TENS5_14SM90_TMA_STOREES2F_NS5_17SM90_U16x8_STSM_TENS5_39AutoVectorizingCopyWithAssumedAlignmentILi128EEEEEEvvEEEEvNT_6ParamsE,"ax",@progbits
	.align	128
.text._ZN7cutlass13device_kernelINS_4gemm6kernel13GemmUniversalINS1_17GroupProblemShapeIN4cute5tupleIJiiiEEEEENS1_10collective13CollectiveMmaINS1_40MainloopSm100ArrayTmaUmmaWarpSpecializedILi7ELi8ELi4ENS6_IJNS5_1CILi2EEENSC_ILi1EEESE_EEEEENS6_IJNSC_ILi128EEENSC_ILi256EEESH_EEENS_12float_e4m3_tEPNS6_IJlSE_NSC_ILi0EEEEEESK_SN_NS5_8TiledMMAINS5_8MMA_AtomIJNS5_10MMA_TraitsINS5_25SM100_MMA_F8F6F4_2x1SM_SSEJSK_SK_fSH_SI_NS5_17integral_constantINS5_4UMMA5MajorELSU_0EEESV_NSS_INST_7ScaleInELSW_0EEESX_EEEEEENS5_6LayoutINS6_IJSE_SE_SE_EEENS6_IJSL_SL_SL_EEEEENS6_IJNS5_10UnderscoreES14_S14_EEEEENS5_18SM100_TMA_2SM_LOADENS5_14ComposedLayoutINS5_7SwizzleILi3ELi4ELi3EEENS5_18smem_ptr_flag_bitsILi8EEENS10_INS6_IJNSC_ILi8EEESH_EEENS6_IJSH_SE_EEEEEEEvNS5_8identityES17_S1H_vS1I_EENS_8epilogue10collective18CollectiveEpilogueINS1K_31Sm100PtrArrayTmaWarpSpecializedILi4ELi2ELi32ELb1ELb0EEEJNS6_IJNSC_ILi64EEESI_SH_EEENS6_IJNS10_IS1P_SE_EENS10_INS6_IJNSC_ILi32EEESD_EEENS6_IJSE_SH_EEEEEEEENS_6half_tEPNS6_IJSE_lSL_EEES1X_S1Z_NS1K_6fusion15FusionCallbacksIS1O_NS20_17LinearCombinationIS1X_fS1X_fLNS_15FloatRoundStyleE2EEES1Q_S1W_JEEENS5_5SM1004TMEM4LOAD26SM100_TMEM_LOAD_16dp256b4xENS5_13SM90_TMA_LOADENS18_IS1A_NS1B_ILi16EEENS10_INS6_IJS1P_S1D_EEENS6_IJSE_S1P_EEEEEEENS5_17SM75_U16x8_LDSM_TENS5_14SM90_TMA_STOREES2F_NS5_17SM90_U16x8_STSM_TENS5_39AutoVectorizingCopyWithAssumedAlignmentILi128EEEEEEvvEEEEvNT_6ParamsE:
        .type           _ZN7cutlass13device_kernelINS_4gemm6kernel13GemmUniversalINS1_17GroupProblemShapeIN4cute5tupleIJiiiEEEEENS1_10collective13CollectiveMmaINS1_40MainloopSm100ArrayTmaUmmaWarpSpecializedILi7ELi8ELi4ENS6_IJNS5_1CILi2EEENSC_ILi1EEESE_EEEEENS6_IJNSC_ILi128EEENSC_ILi256EEESH_EEENS_12float_e4m3_tEPNS6_IJlSE_NSC_ILi0EEEEEESK_SN_NS5_8TiledMMAINS5_8MMA_AtomIJNS5_10MMA_TraitsINS5_25SM100_MMA_F8F6F4_2x1SM_SSEJSK_SK_fSH_SI_NS5_17integral_constantINS5_4UMMA5MajorELSU_0EEESV_NSS_INST_7ScaleInELSW_0EEESX_EEEEEENS5_6LayoutINS6_IJSE_SE_SE_EEENS6_IJSL_SL_SL_EEEEENS6_IJNS5_10UnderscoreES14_S14_EEEEENS5_18SM100_TMA_2SM_LOADENS5_14ComposedLayoutINS5_7SwizzleILi3ELi4ELi3EEENS5_18smem_ptr_flag_bitsILi8EEENS10_INS6_IJNSC_ILi8EEESH_EEENS6_IJSH_SE_EEEEEEEvNS5_8identityES17_S1H_vS1I_EENS_8epilogue10collective18CollectiveEpilogueINS1K_31Sm100PtrArrayTmaWarpSpecializedILi4ELi2ELi32ELb1ELb0EEEJNS6_IJNSC_ILi64EEESI_SH_EEENS6_IJNS10_IS1P_SE_EENS10_INS6_IJNSC_ILi32EEESD_EEENS6_IJSE_SH_EEEEEEEENS_6half_tEPNS6_IJSE_lSL_EEES1X_S1Z_NS1K_6fusion15FusionCallbacksIS1O_NS20_17LinearCombinationIS1X_fS1X_fLNS_15FloatRoundStyleE2EEES1Q_S1W_JEEENS5_5SM1004TMEM4LOAD26SM100_TMEM_LOAD_16dp256b4xENS5_13SM90_TMA_LOADENS18_IS1A_NS1B_ILi16EEENS10_INS6_IJS1P_S1D_EEENS6_IJSE_S1P_EEEEEEENS5_17SM75_U16x8_LDSM_TENS5_14SM90_TMA_STOREES2F_NS5_17SM90_U16x8_STSM_TENS5_39AutoVectorizingCopyWithAssumedAlignmentILi128EEEEEEvvEEEEvNT_6ParamsE,@function
        .size           _ZN7cutlass13device_kernelINS_4gemm6kernel13GemmUniversalINS1_17GroupProblemShapeIN4cute5tupleIJiiiEEEEENS1_10collective13CollectiveMmaINS1_40MainloopSm100ArrayTmaUmmaWarpSpecializedILi7ELi8ELi4ENS6_IJNS5_1CILi2EEENSC_ILi1EEESE_EEEEENS6_IJNSC_ILi128EEENSC_ILi256EEESH_EEENS_12float_e4m3_tEPNS6_IJlSE_NSC_ILi0EEEEEESK_SN_NS5_8TiledMMAINS5_8MMA_AtomIJNS5_10MMA_TraitsINS5_25SM100_MMA_F8F6F4_2x1SM_SSEJSK_SK_fSH_SI_NS5_17integral_constantINS5_4UMMA5MajorELSU_0EEESV_NSS_INST_7ScaleInELSW_0EEESX_EEEEEENS5_6LayoutINS6_IJSE_SE_SE_EEENS6_IJSL_SL_SL_EEEEENS6_IJNS5_10UnderscoreES14_S14_EEEEENS5_18SM100_TMA_2SM_LOADENS5_14ComposedLayoutINS5_7SwizzleILi3ELi4ELi3EEENS5_18smem_ptr_flag_bitsILi8EEENS10_INS6_IJNSC_ILi8EEESH_EEENS6_IJSH_SE_EEEEEEEvNS5_8identityES17_S1H_vS1I_EENS_8epilogue10collective18CollectiveEpilogueINS1K_31Sm100PtrArrayTmaWarpSpecializedILi4ELi2ELi32ELb1ELb0EEEJNS6_IJNSC_ILi64EEESI_SH_EEENS6_IJNS10_IS1P_SE_EENS10_INS6_IJNSC_ILi32EEESD_EEENS6_IJSE_SH_EEEEEEEENS_6half_tEPNS6_IJSE_lSL_EEES1X_S1Z_NS1K_6fusion15FusionCallbacksIS1O_NS20_17LinearCombinationIS1X_fS1X_fLNS_15FloatRoundStyleE2EEES1Q_S1W_JEEENS5_5SM1004TMEM4LOAD26SM100_TMEM_LOAD_16dp256b4xENS5_13SM90_TMA_LOADENS18_IS1A_NS1B_ILi16EEENS10_INS6_IJS1P_S1D_EEENS6_IJSE_S1P_EEEEEEENS5_17SM75_U16x8_LDSM_TENS5_14SM90_TMA_STOREES2F_NS5_17SM90_U16x8_STSM_TENS5_39AutoVectorizingCopyWithAssumedAlignmentILi128EEEEEEvvEEEEvNT_6ParamsE,(.L_x_314 - _ZN7cutlass13device_kernelINS_4gemm6kernel13GemmUniversalINS1_17GroupProblemShapeIN4cute5tupleIJiiiEEEEENS1_10collective13CollectiveMmaINS1_40MainloopSm100ArrayTmaUmmaWarpSpecializedILi7ELi8ELi4ENS6_IJNS5_1CILi2EEENSC_ILi1EEESE_EEEEENS6_IJNSC_ILi128EEENSC_ILi256EEESH_EEENS_12float_e4m3_tEPNS6_IJlSE_NSC_ILi0EEEEEESK_SN_NS5_8TiledMMAINS5_8MMA_AtomIJNS5_10MMA_TraitsINS5_25SM100_MMA_F8F6F4_2x1SM_SSEJSK_SK_fSH_SI_NS5_17integral_constantINS5_4UMMA5MajorELSU_0EEESV_NSS_INST_7ScaleInELSW_0EEESX_EEEEEENS5_6LayoutINS6_IJSE_SE_SE_EEENS6_IJSL_SL_SL_EEEEENS6_IJNS5_10UnderscoreES14_S14_EEEEENS5_18SM100_TMA_2SM_LOADENS5_14ComposedLayoutINS5_7SwizzleILi3ELi4ELi3EEENS5_18smem_ptr_flag_bitsILi8EEENS10_INS6_IJNSC_ILi8EEESH_EEENS6_IJSH_SE_EEEEEEEvNS5_8identityES17_S1H_vS1I_EENS_8epilogue10collective18CollectiveEpilogueINS1K_31Sm100PtrArrayTmaWarpSpecializedILi4ELi2ELi32ELb1ELb0EEEJNS6_IJNSC_ILi64EEESI_SH_EEENS6_IJNS10_IS1P_SE_EENS10_INS6_IJNSC_ILi32EEESD_EEENS6_IJSE_SH_EEEEEEEENS_6half_tEPNS6_IJSE_lSL_EEES1X_S1Z_NS1K_6fusion15FusionCallbacksIS1O_NS20_17LinearCombinationIS1X_fS1X_fLNS_15FloatRoundStyleE2EEES1Q_S1W_JEEENS5_5SM1004TMEM4LOAD26SM100_TMEM_LOAD_16dp256b4xENS5_13SM90_TMA_LOADENS18_IS1A_NS1B_ILi16EEENS10_INS6_IJS1P_S1D_EEENS6_IJSE_S1P_EEEEEEENS5_17SM75_U16x8_LDSM_TENS5_14SM90_TMA_STOREES2F_NS5_17SM90_U16x8_STSM_TENS5_39AutoVectorizingCopyWithAssumedAlignmentILi128EEEEEEvvEEEEvNT_6ParamsE)
        .other          _ZN7cutlass13device_kernelINS_4gemm6kernel13GemmUniversalINS1_17GroupProblemShapeIN4cute5tupleIJiiiEEEEENS1_10collective13CollectiveMmaINS1_40MainloopSm100ArrayTmaUmmaWarpSpecializedILi7ELi8ELi4ENS6_IJNS5_1CILi2EEENSC_ILi1EEESE_EEEEENS6_IJNSC_ILi128EEENSC_ILi256EEESH_EEENS_12float_e4m3_tEPNS6_IJlSE_NSC_ILi0EEEEEESK_SN_NS5_8TiledMMAINS5_8MMA_AtomIJNS5_10MMA_TraitsINS5_25SM100_MMA_F8F6F4_2x1SM_SSEJSK_SK_fSH_SI_NS5_17integral_constantINS5_4UMMA5MajorELSU_0EEESV_NSS_INST_7ScaleInELSW_0EEESX_EEEEEENS5_6LayoutINS6_IJSE_SE_SE_EEENS6_IJSL_SL_SL_EEEEENS6_IJNS5_10UnderscoreES14_S14_EEEEENS5_18SM100_TMA_2SM_LOADENS5_14ComposedLayoutINS5_7SwizzleILi3ELi4ELi3EEENS5_18smem_ptr_flag_bitsILi8EEENS10_INS6_IJNSC_ILi8EEESH_EEENS6_IJSH_SE_EEEEEEEvNS5_8identityES17_S1H_vS1I_EENS_8epilogue10collective18CollectiveEpilogueINS1K_31Sm100PtrArrayTmaWarpSpecializedILi4ELi2ELi32ELb1ELb0EEEJNS6_IJNSC_ILi64EEESI_SH_EEENS6_IJNS10_IS1P_SE_EENS10_INS6_IJNSC_ILi32EEESD_EEENS6_IJSE_SH_EEEEEEEENS_6half_tEPNS6_IJSE_lSL_EEES1X_S1Z_NS1K_6fusion15FusionCallbacksIS1O_NS20_17LinearCombinationIS1X_fS1X_fLNS_15FloatRoundStyleE2EEES1Q_S1W_JEEENS5_5SM1004TMEM4LOAD26SM100_TMEM_LOAD_16dp256b4xENS5_13SM90_TMA_LOADENS18_IS1A_NS1B_ILi16EEENS10_INS6_IJS1P_S1D_EEENS6_IJSE_S1P_EEEEEEENS5_17SM75_U16x8_LDSM_TENS5_14SM90_TMA_STOREES2F_NS5_17SM90_U16x8_STSM_TENS5_39AutoVectorizingCopyWithAssumedAlignmentILi128EEEEEEvvEEEEvNT_6ParamsE,@"STO_CUDA_ENTRY STV_DEFAULT"
_ZN7cutlass13device_kernelINS_4gemm6kernel13GemmUniversalINS1_17GroupProblemShapeIN4cute5tupleIJiiiEEEEENS1_10collective13CollectiveMmaINS1_40MainloopSm100ArrayTmaUmmaWarpSpecializedILi7ELi8ELi4ENS6_IJNS5_1CILi2EEENSC_ILi1EEESE_EEEEENS6_IJNSC_ILi128EEENSC_ILi256EEESH_EEENS_12float_e4m3_tEPNS6_IJlSE_NSC_ILi0EEEEEESK_SN_NS5_8TiledMMAINS5_8MMA_AtomIJNS5_10MMA_TraitsINS5_25SM100_MMA_F8F6F4_2x1SM_SSEJSK_SK_fSH_SI_NS5_17integral_constantINS5_4UMMA5MajorELSU_0EEESV_NSS_INST_7ScaleInELSW_0EEESX_EEEEEENS5_6LayoutINS6_IJSE_SE_SE_EEENS6_IJSL_SL_SL_EEEEENS6_IJNS5_10UnderscoreES14_S14_EEEEENS5_18SM100_TMA_2SM_LOADENS5_14ComposedLayoutINS5_7SwizzleILi3ELi4ELi3EEENS5_18smem_ptr_flag_bitsILi8EEENS10_INS6_IJNSC_ILi8EEESH_EEENS6_IJSH_SE_EEEEEEEvNS5_8identityES17_S1H_vS1I_EENS_8epilogue10collective18CollectiveEpilogueINS1K_31Sm100PtrArrayTmaWarpSpecializedILi4ELi2ELi32ELb1ELb0EEEJNS6_IJNSC_ILi64EEESI_SH_EEENS6_IJNS10_IS1P_SE_EENS10_INS6_IJNSC_ILi32EEESD_EEENS6_IJSE_SH_EEEEEEEENS_6half_tEPNS6_IJSE_lSL_EEES1X_S1Z_NS1K_6fusion15FusionCallbacksIS1O_NS20_17LinearCombinationIS1X_fS1X_fLNS_15FloatRoundStyleE2EEES1Q_S1W_JEEENS5_5SM1004TMEM4LOAD26SM100_TMEM_LOAD_16dp256b4xENS5_13SM90_TMA_LOADENS18_IS1A_NS1B_ILi16EEENS10_INS6_IJS1P_S1D_EEENS6_IJSE_S1P_EEEEEEENS5_17SM75_U16x8_LDSM_TENS5_14SM90_TMA_STOREES2F_NS5_17SM90_U16x8_STSM_TENS5_39AutoVectorizingCopyWithAssumedAlignmentILi128EEEEEEvvEEEEvNT_6ParamsE:
[----:B------:R-:W1:Y:S01]  /*0000*/  LDC R1, c[0x0][0x37c] ;  /* 0x0000df00ff017b82 */ /* 0x000e620000000800 */
[----:B------:R-:W2:Y:S07]  /*0010*/  S2R R0, SR_TID.X ;  /* 0x0000000000007919 */ /* 0x000eae0000002100 */
[----:B------:R-:W3:Y:S01]  /*0020*/  S2UR UR31, SR_CgaCtaId ;  /* 0x00000000001f79c3 */ /* 0x000ee20000008800 */
[----:B------:R-:W-:Y:S01]  /*0030*/  UMOV UR37, 0x4 ;  /* 0x0000000400257882 */ /* 0x000fe20000000000 */
[----:B------:R-:W4:Y:S01]  /*0040*/  LDCU UR30, c[0x0][0x370] ;  /* 0x00006e00ff1e77ac */ /* 0x000f220008000800 */
[----:B------:R-:W-:-:S05]  /*0050*/  ELECT P2, URZ, PT ;  /* 0x0000000000ff782f */ /* 0x000fca0003840000 */
[----:B------:R-:W-:Y:S08]  /*0060*/  S2UR UR42, SR_CTAID.X ;  /* 0x00000000002a79c3 */ /* 0x000ff00000002500 */
[----:B------:R-:W4:Y:S01]  /*0070*/  S2UR UR58, SR_CTAID.Y ;  /* 0x00000000003a79c3 */ /* 0x000f220000002600 */
[----:B---3--:R-:W-:Y:S02]  /*0080*/  ULOP3.LUT UR44, UR31, 0x1, URZ, 0xc0, !UPT ;  /* 0x000000011f2c7892 */ /* 0x008fe4000f8ec0ff */
[----:B------:R-:W-:Y:S01]  /*0090*/  ULOP3.LUT UR43, UR31, 0x1, URZ, 0x3c, !UPT ;  /* 0x000000011f2b7892 */ /* 0x000fe2000f8e3cff */
[----:B--2---:R-:W-:-:S05]  /*00a0*/  SHF.R.U32.HI R80, RZ, 0x5, R0 ;  /* 0x00000005ff507819 */ /* 0x004fca0000011600 */
[----:B------:R-:W2:Y:S01]  /*00b0*/  SHFL.IDX PT, R2, R80, RZ, 0x1f ;  /* 0x00001fff50027589 */ /* 0x000ea200000e0000 */
[----:B----4-:R-:W-:Y:S01]  /*00c0*/  UIMAD UR28, UR58, UR30, UR42 ;  /* 0x0000001e3a1c72a4 */ /* 0x010fe2000f8e022a */
[----:B--2---:R-:W-:-:S13]  /*00d0*/  R2UR UR21, R2 ;  /* 0x00000000021572ca */ /* 0x004fda00000e0000 */
[----:B------:R-:W-:Y:S02]  /*00e0*/  UISETP.GE.AND UP0, UPT, UR21, 0x8, UPT ;  /* 0x000000081500788c */ /* 0x000fe4000bf06270 */
[----:B------:R-:W-:Y:S02]  /*00f0*/  UISETP.GT.AND UP1, UPT, UR21, 0x3, UPT ;  /* 0x000000031500788c */ /* 0x000fe4000bf24270 */
[----:B------:R-:W-:-:S04]  /*0100*/  USEL UR37, UR37, 0x8, !UP0 ;  /* 0x0000000825257887 */ /* 0x000fc8000c000000 */
[----:B------:R-:W-:Y:S02]  /*0110*/  USEL UR37, UR37, UR21, UP1 ;  /* 0x0000001525257287 */ /* 0x000fe40008800000 */
[----:B------:R-:W-:Y:S02]  /*0120*/  ULOP3.LUT UR21, UR21, 0xfffffffc, URZ, 0xc0, !UPT ;  /* 0xfffffffc15157892 */ /* 0x000fe4000f8ec0ff */
[----:B------:R-:W-:-:S09]  /*0130*/  UISETP.NE.AND UP0, UPT, UR37, 0x2, UPT ;  /* 0x000000022500788c */ /* 0x000fd2000bf05270 */
[----:B-1----:R-:W-:Y:S05]  /*0140*/  BRA.U UP0, `(.L_x_0) ;  /* 0x0000000100f87547 */ /* 0x002fea000b800000 */
[----:B------:R-:W1:Y:S01]  /*0150*/  LDCU UR34, c[0x0][0xc1c] ;  /* 0x00018380ff2277ac */ /* 0x000e620008000800 */
[----:B------:R-:W-:Y:S01]  /*0160*/  BSSY.RECONVERGENT B0, `(.L_x_1) ;  /* 0x000003b000007945 */ /* 0x000fe20003800200 */
[----:B------:R-:W2:Y:S01]  /*0170*/  LDCU.64 UR4, c[0x0][0x820] ;  /* 0x00010400ff0477ac */ /* 0x000ea20008000a00 */
[----:B------:R-:W-:Y:S01]  /*0180*/  ELECT P0, URZ, PT ;  /* 0x0000000000ff782f */ /* 0x000fe20003800000 */
[----:B------:R-:W-:Y:S02]  /*0190*/  UIMAD UR38, UR28, 0x11, URZ ;  /* 0x000000111c2678a4 */ /* 0x000fe4000f8e02ff */
[----:B-1----:R-:W-:-:S04]  /*01a0*/  UIADD3 UR34, UPT, UPT, UR28, UR34, URZ ;  /* 0x000000221c227290 */ /* 0x002fc8000fffe0ff */
[----:B------:R-:W-:Y:S02]  /*01b0*/  UIMAD UR34, UR34, 0x11, URZ ;  /* 0x00000011222278a4 */ /* 0x000fe4000f8e02ff */
[----:B--2---:R-:W-:Y:S02]  /*01c0*/  UIMAD.WIDE.U32 UR38, UR38, 0x80, UR4 ;  /* 0x00000080262678a5 */ /* 0x004fe4000f8e0004 */
[----:B------:R-:W-:Y:S02]  /*01d0*/  UIMAD.WIDE.U32 UR34, UR34, 0x80, UR4 ;  /* 0x00000080222278a5 */ /* 0x000fe4000f8e0004 */
[----:B------:R-:W-:Y:S10]  /*01e0*/  @!P0 BRA `(.L_x_2) ;  /* 0x0000000000c88947 */ /* 0x000ff40003800000 */
[----:B------:R-:W1:Y:S01]  /*01f0*/  LDC.64 R64, c[0x0][0x400] ;  /* 0x00010000ff407b82 */ /* 0x000e620000000a00 */
[----:B------:R-:W-:Y:S02]  /*0200*/  UMOV UR4, 0x400 ;  /* 0x0000040000047882 */ /* 0x000fe40000000000 */
[----:B------:R-:W-:-:S05]  /*0210*/  ULEA UR4, UR31, UR4, 0x18 ;  /* 0x000000041f047291 */ /* 0x000fca000f8ec0ff */
[----:B------:R-:W1:Y:S08]  /*0220*/  LDC.64 R66, c[0x0][0x408] ;  /* 0x00010200ff427b82 */ /* 0x000e700000000a00 */
[----:B------:R-:W2:Y:S08]  /*0230*/  LDC.64 R60, c[0x0][0x410] ;  /* 0x00010400ff3c7b82 */ /* 0x000eb00000000a00 */
[----:B------:R-:W2:Y:S08]  /*0240*/  LDC.64 R62, c[0x0][0x418] ;  /* 0x00010600ff3e7b82 */ /* 0x000eb00000000a00 */
[----:B------:R-:W3:Y:S01]  /*0250*/  LDC.64 R56, c[0x0][0x420] ;  /* 0x00010800ff387b82 */ /* 0x000ee20000000a00 */
[----:B-1----:R1:W-:Y:S07]  /*0260*/  STS.128 [UR4+0x480], R64 ;  /* 0x00048040ff007988 */ /* 0x0023ee0008000c04 */
[----:B------:R-:W3:Y:S08]  /*0270*/  LDC.64 R58, c[0x0][0x428] ;  /* 0x00010a00ff3a7b82 */ /* 0x000ef00000000a00 */
[----:B------:R-:W4:Y:S01]  /*0280*/  LDC.64 R52, c[0x0][0x430] ;  /* 0x00010c00ff347b82 */ /* 0x000f220000000a00 */
[----:B--2---:R1:W-:Y:S07]  /*0290*/  STS.128 [UR4+0x490], R60 ;  /* 0x0004903cff007988 */ /* 0x0043ee0008000c04 */
[----:B------:R-:W4:Y:S08]  /*02a0*/  LDC.64 R54, c[0x0][0x438] ;  /* 0x00010e00ff367b82 */ /* 0x000f300000000a00 */
[----:B------:R-:W2:Y:S01]  /*02b0*/  LDC.64 R48, c[0x0][0x440] ;  /* 0x00011000ff307b82 */ /* 0x000ea20000000a00 */
[----:B---3--:R1:W-:Y:S07]  /*02c0*/  STS.128 [UR4+0x4a0], R56 ;  /* 0x0004a038ff007988 */ /* 0x0083ee0008000c04 */
[----:B------:R-:W2:Y:S08]  /*02d0*/  LDC.64 R50, c[0x0][0x448] ;  /* 0x00011200ff327b82 */ /* 0x000eb00000000a00 */
[----:B------:R-:W3:Y:S01]  /*02e0*/  LDC.64 R44, c[0x0][0x450] ;  /* 0x00011400ff2c7b82 */ /* 0x000ee20000000a00 */
[----:B----4-:R1:W-:Y:S07]  /*02f0*/  STS.128 [UR4+0x4b0], R52 ;  /* 0x0004b034ff007988 */ /* 0x0103ee0008000c04 */
        /* <DEDUP_REMOVED lines=30> */
[----:B------:R-:W4:Y:S01]  /*04e0*/  LDC.64 R6, c[0x0][0x578] ;  /* 0x00015e00ff067b82 */ /* 0x000f220000000a00 */
[----:B---3--:R1:W-:Y:S04]  /*04f0*/  STS.128 [UR4+0x560], R8 ;  /* 0x00056008ff007988 */ /* 0x0083e80008000c04 */
[----:B----4-:R1:W-:Y:S02]  /*0500*/  STS.128 [UR4+0x570], R4 ;  /* 0x00057004ff007988 */ /* 0x0103e40008000c04 */
.L_x_2:
[----:B------:R-:W-:Y:S05]  /*0510*/  BSYNC.RECONVERGENT B0 ;  /* 0x0000000000007941 */ /* 0x000fea0003800200 */
.L_x_1:
[----:B------:R-:W-:Y:S01]  /*0520*/  NOP ;  /* 0x0000000000007918 */ /* 0x000fe20000000000 */
.L_x_0:
[----:B------:R-:W-:-:S09]  /*0530*/  UISETP.NE.AND UP0, UPT, UR37, 0x3, UPT ;  /* 0x000000032500788c */ /* 0x000fd2000bf05270 */
[----:B------:R-:W-:Y:S05]  /*0540*/  BRA.U UP0, `(.L_x_3) ;  /* 0x00000001007c7547 */ /* 0x000fea000b800000 */
[----:B-1----:R-:W1:Y:S01]  /*0550*/  LDC.64 R32, c[0x0][0x900] ;  /* 0x00024000ff207b82 */ /* 0x002e620000000a00 */
[----:B------:R-:W2:Y:S01]  /*0560*/  LDCU.64 UR6, c[0x0][0xb00] ;  /* 0x00016000ff0677ac */ /* 0x000ea20008000a00 */
[----:B------:R-:W-:Y:S01]  /*0570*/  ELECT P0, URZ, PT ;  /* 0x0000000000ff782f */ /* 0x000fe20003800000 */
[----:B------:R-:W-:-:S05]  /*0580*/  UMOV UR4, 0x400 ;  /* 0x0000040000047882 */ /* 0x000fca0000000000 */
[----:B------:R-:W1:Y:S01]  /*0590*/  LDC.64 R34, c[0x0][0x908] ;  /* 0x00024200ff227b82 */ /* 0x000e620000000a00 */
[----:B------:R-:W-:Y:S02]  /*05a0*/  ULEA UR4, UR31, UR4, 0x18 ;  /* 0x000000041f047291 */ /* 0x000fe4000f8ec0ff */
[----:B------:R-:W-:-:S05]  /*05b0*/  UIMAD UR22, UR28, 0xe, URZ ;  /* 0x0000000e1c1678a4 */ /* 0x000fca000f8e02ff */
[----:B------:R-:W3:Y:S01]  /*05c0*/  LDC.64 R28, c[0x0][0x910] ;  /* 0x00024400ff1c7b82 */ /* 0x000ee20000000a00 */
[----:B--2---:R-:W-:-:S07]  /*05d0*/  UIMAD.WIDE.U32 UR22, UR22, 0x80, UR6 ;  /* 0x00000080161678a5 */ /* 0x004fce000f8e0006 */
[----:B------:R-:W3:Y:S08]  /*05e0*/  LDC.64 R30, c[0x0][0x918] ;  /* 0x00024600ff1e7b82 */ /* 0x000ef00000000a00 */
[----:B------:R-:W2:Y:S01]  /*05f0*/  LDC.64 R24, c[0x0][0x920] ;  /* 0x00024800ff187b82 */ /* 0x000ea20000000a00 */
[----:B-1----:R4:W-:Y:S07]  /*0600*/  @P0 STS.128 [UR4+0x380], R32 ;  /* 0x00038020ff000988 */ /* 0x0029ee0008000c04 */
[----:B------:R-:W2:Y:S08]  /*0610*/  LDC.64 R26, c[0x0][0x928] ;  /* 0x00024a00ff1a7b82 */ /* 0x000eb00000000a00 */
[----:B------:R-:W1:Y:S01]  /*0620*/  LDC.64 R20, c[0x0][0x930] ;  /* 0x00024c00ff147b82 */ /* 0x000e620000000a00 */
[----:B---3--:R4:W-:Y:S07]  /*0630*/  @P0 STS.128 [UR4+0x390], R28 ;  /* 0x0003901cff000988 */ /* 0x0089ee0008000c04 */
[----:B------:R-:W1:Y:S08]  /*0640*/  LDC.64 R22, c[0x0][0x938] ;  /* 0x00024e00ff167b82 */ /* 0x000e700000000a00 */
[----:B------:R-:W3:Y:S01]  /*0650*/  LDC.64 R16, c[0x0][0x940] ;  /* 0x00025000ff107b82 */ /* 0x000ee20000000a00 */
[----:B--2---:R4:W-:Y:S07]  /*0660*/  @P0 STS.128 [UR4+0x3a0], R24 ;  /* 0x0003a018ff000988 */ /* 0x0049ee0008000c04 */
        /* <DEDUP_REMOVED lines=9> */
[----:B------:R-:W3:Y:S01]  /*0700*/  LDC.64 R6, c[0x0][0x978] ;  /* 0x00025e00ff067b82 */ /* 0x000ee20000000a00 */
[----:B-1----:R4:W-:Y:S04]  /*0710*/  @P0 STS.128 [UR4+0x3e0], R8 ;  /* 0x0003e008ff000988 */ /* 0x0029e80008000c04 */
[----:B---3--:R4:W-:Y:S01]  /*0720*/  @P0 STS.128 [UR4+0x3f0], R4 ;  /* 0x0003f004ff000988 */ /* 0x0089e20008000c04 */
[----:B------:R-:W-:Y:S01]  /*0730*/  NOP ;  /* 0x0000000000007918 */ /* 0x000fe20000000000 */
.L_x_3:
[----:B------:R-:W2:Y:S02]  /*0740*/  SHFL.IDX PT, R2, R80, RZ, 0x1f ;  /* 0x00001fff50027589 */ /* 0x000ea400000e0000 */
[----:B--2---:R-:W-:-:S13]  /*0750*/  ISETP.NE.AND P0, PT, R2, RZ, PT ;  /* 0x000000ff0200720c */ /* 0x004fda0003f05270 */
[----:B------:R-:W-:Y:S05]  /*0760*/  @P0 BRA `(.L_x_4) ;  /* 0x00000000005c0947 */ /* 0x000fea0003800000 */
[----:B------:R-:W-:Y:S01]  /*0770*/  UMOV UR5, 0x400 ;  /* 0x0000040000057882 */ /* 0x000fe20000000000 */
[----:B------:R-:W-:Y:S01]  /*0780*/  UMOV UR4, 0x1 ;  /* 0x0000000100047882 */ /* 0x000fe20000000000 */
[----:B------:R-:W-:Y:S02]  /*0790*/  ULEA UR5, UR31, UR5, 0x18 ;  /* 0x000000051f057291 */ /* 0x000fe4000f8ec0ff */
[----:B------:R-:W-:-:S04]  /*07a0*/  UIADD3 UR6, UPT, UPT, -UR4, 0x100000, URZ ;  /* 0x0010000004067890 */ /* 0x000fc8000fffe1ff */
[----:B------:R-:W-:Y:S02]  /*07b0*/  USHF.L.U32 UR7, UR6, 0xb, URZ ;  /* 0x0000000b06077899 */ /* 0x000fe400080006ff */
[----:B------:R-:W-:Y:S01]  /*07c0*/  USHF.L.U32 UR6, UR6, 0x1, URZ ;  /* 0x0000000106067899 */ /* 0x000fe200080006ff */
[----:B------:R-:W-:Y:S01]  /*07d0*/  ELECT P0, URZ, PT ;  /* 0x0000000000ff782f */ /* 0x000fe20003800000 */
[----:B------:R-:W2:Y:S10]  /*07e0*/  FENCE.VIEW.ASYNC.S ;  /* 0x00000000000073c6 */ /* 0x000eb40000000000 */
[----:B--2---:R2:W3:Y:S01]  /*07f0*/  SYNCS.EXCH.64 URZ, [UR5], UR6 ;  /* 0x0000000605ff75b2 */ /* 0x0044e20008000100 */
[----:B------:R2:W1:Y:S01]  /*0800*/  SYNCS.EXCH.64 URZ, [UR5+0x38], UR6 ;  /* 0x0000380605ff75b2 */ /* 0x0004620008000100 */
        /* <DEDUP_REMOVED lines=11> */
[----:B------:R2:W1:Y:S02]  /*08c0*/  SYNCS.EXCH.64 URZ, [UR5+0x68], UR6 ;  /* 0x0000680605ff75b2 */ /* 0x0004640008000100 */
[----:B--2---:R-:W-:Y:S01]  /*08d0*/  NOP ;  /* 0x0000000000007918 */ /* 0x004fe20000000000 */
.L_x_4:
[----:B------:R-:W2:Y:S01]  /*08e0*/  SHFL.IDX PT, R2, R80, RZ, 0x1f ;  /* 0x00001fff50027589 */ /* 0x000ea200000e0000 */
[----:B------:R-:W-:Y:S01]  /*08f0*/  NOP ;  /* 0x0000000000007918 */ /* 0x000fe20000000000 */
[----:B--2---:R-:W-:-:S13]  /*0900*/  ISETP.NE.AND P0, PT, R2, 0x1, PT ;  /* 0x000000010200780c */ /* 0x004fda0003f05270 */
[----:B------:R-:W-:Y:S05]  /*0910*/  @P0 BRA `(.L_x_5) ;  /* 0x0000000000540947 */ /* 0x000fea0003800000 */
[----:B------:R-:W-:Y:S01]  /*0920*/  UMOV UR6, 0x400 ;  /* 0x0000040000067882 */ /* 0x000fe20000000000 */
[----:B------:R-:W-:Y:S01]  /*0930*/  UMOV UR5, 0x20 ;  /* 0x0000002000057882 */ /* 0x000fe20000000000 */
[----:B------:R-:W-:Y:S01]  /*0940*/  UMOV UR4, 0x80 ;  /* 0x0000008000047882 */ /* 0x000fe20000000000 */
[----:B------:R-:W-:Y:S02]  /*0950*/  ULEA UR6, UR31, UR6, 0x18 ;  /* 0x000000061f067291 */ /* 0x000fe4000f8ec0ff */
[----:B------:R-:W-:-:S04]  /*0960*/  UIADD3 UR8, UPT, UPT, -UR5, 0x100000, URZ ;  /* 0x0010000005087890 */ /* 0x000fc8000fffe1ff */
[----:B------:R-:W-:Y:S02]  /*0970*/  USHF.L.U32 UR9, UR8, 0xb, URZ ;  /* 0x0000000b08097899 */ /* 0x000fe400080006ff */
[----:B------:R-:W-:Y:S02]  /*0980*/  USHF.L.U32 UR8, UR8, 0x1, URZ ;  /* 0x0000000108087899 */ /* 0x000fe400080006ff */
[----:B------:R-:W-:-:S04]  /*0990*/  UIADD3 UR4, UPT, UPT, -UR4, 0x100000, URZ ;  /* 0x0010000004047890 */ /* 0x000fc8000fffe1ff */
[----:B------:R-:W-:Y:S02]  /*09a0*/  USHF.L.U32 UR5, UR4, 0xb, URZ ;  /* 0x0000000b04057899 */ /* 0x000fe400080006ff */
[----:B------:R-:W-:Y:S01]  /*09b0*/  USHF.L.U32 UR4, UR4, 0x1, URZ ;  /* 0x0000000104047899 */ /* 0x000fe200080006ff */
[----:B------:R-:W-:Y:S01]  /*09c0*/  ELECT P0, URZ, PT ;  /* 0x0000000000ff782f */ /* 0x000fe20003800000 */
[----:B------:R-:W2:Y:S02]  /*09d0*/  FENCE.VIEW.ASYNC.S ;  /* 0x00000000000073c6 */ /* 0x000ea40000000000 */
[----:B--2---:R2:W1:Y:S08]  /*09e0*/  SYNCS.EXCH.64 URZ, [UR6+0x70], UR8 ;  /* 0x0000700806ff75b2 */ /* 0x0044700008000100 */
[----:B------:R2:W1:Y:S01]  /*09f0*/  SYNCS.EXCH.64 URZ, [UR6+0x90], UR4 ;  /* 0x0000900406ff75b2 */ /* 0x0004620008000100 */
[----:B------:R2:W1:Y:S01]  /*0a00*/  SYNCS.EXCH.64 URZ, [UR6+0x78], UR8 ;  /* 0x0000780806ff75b2 */ /* 0x0004620008000100 */
[----:B------:R2:W1:Y:S01]  /*0a10*/  SYNCS.EXCH.64 URZ, [UR6+0x98], UR4 ;  /* 0x0000980406ff75b2 */ /* 0x0004620008000100 */
[----:B------:R2:W1:Y:S01]  /*0a20*/  SYNCS.EXCH.64 URZ, [UR6+0x80], UR8 ;  /* 0x0000800806ff75b2 */ /* 0x0004620008000100 */
[----:B------:R2:W1:Y:S01]  /*0a30*/  SYNCS.EXCH.64 URZ, [UR6+0xa0], UR4 ;  /* 0x0000a00406ff75b2 */ /* 0x0004620008000100 */
[----:B------:R2:W1:Y:S01]  /*0a40*/  SYNCS.EXCH.64 URZ, [UR6+0x88], UR8 ;  /* 0x0000880806ff75b2 */ /* 0x0004620008000100 */
[----:B------:R2:W1:Y:S01]  /*0a50*/  SYNCS.EXCH.64 URZ, [UR6+0xa8], UR4 ;  /* 0x0000a80406ff75b2 */ /* 0x0004620008000100 */
[----:B------:R-:W-:Y:S01]  /*0a60*/  NOP ;  /* 0x0000000000007918 */ /* 0x000fe20000000000 */
.L_x_5:
[----:B------:R-:W5:Y:S01]  /*0a70*/  SHFL.IDX PT, R2, R80, RZ, 0x1f ;  /* 0x00001fff50027589 */ /* 0x000f6200000e0000 */
[----:B------:R-:W-:Y:S01]  /*0a80*/  NOP ;  /* 0x0000000000007918 */ /* 0x000fe20000000000 */
[----:B-----5:R-:W-:-:S13]  /*0a90*/  ISETP.NE.AND P0, PT, R2, 0x3, PT ;  /* 0x000000030200780c */ /* 0x020fda0003f05270 */
[----:B------:R-:W-:Y:S05]  /*0aa0*/  @P0 BRA `(.L_x_6) ;  /* 0x00000000002c0947 */ /* 0x000fea0003800000 */
[----:B--2---:R-:W-:Y:S01]  /*0ab0*/  UMOV UR5, 0x400 ;  /* 0x0000040000057882 */ /* 0x004fe20000000000 */
[----:B------:R-:W-:Y:S01]  /*0ac0*/  UMOV UR4, 0x20 ;  /* 0x0000002000047882 */ /* 0x000fe20000000000 */
[----:B------:R-:W-:Y:S02]  /*0ad0*/  ULEA UR5, UR31, UR5, 0x18 ;  /* 0x000000051f057291 */ /* 0x000fe4000f8ec0ff */
[----:B------:R-:W-:-:S04]  /*0ae0*/  UIADD3 UR6, UPT, UPT, -UR4, 0x100000, URZ ;  /* 0x0010000004067890 */ /* 0x000fc8000fffe1ff */
[----:B------:R-:W-:Y:S02]  /*0af0*/  USHF.L.U32 UR7, UR6, 0xb, URZ ;  /* 0x0000000b06077899 */ /* 0x000fe400080006ff */
[----:B------:R-:W-:Y:S01]  /*0b00*/  USHF.L.U32 UR6, UR6, 0x1, URZ ;  /* 0x0000000106067899 */ /* 0x000fe200080006ff */
[----:B------:R-:W-:Y:S01]  /*0b10*/  ELECT P0, URZ, PT ;  /* 0x0000000000ff782f */ /* 0x000fe20003800000 */
[----:B------:R-:W2:Y:S10]  /*0b20*/  FENCE.VIEW.ASYNC.S ;  /* 0x00000000000073c6 */ /* 0x000eb40000000000 */
[----:B--2---:R2:W1:Y:S01]  /*0b30*/  SYNCS.EXCH.64 URZ, [UR5+0xb0], UR6 ;  /* 0x0000b00605ff75b2 */ /* 0x0044620008000100 */
[----:B------:R2:W1:Y:S01]  /*0b40*/  SYNCS.EXCH.64 URZ, [UR5+0xb8], UR6 ;  /* 0x0000b80605ff75b2 */ /* 0x0004620008000100 */
[----:B------:R-:W-:Y:S01]  /*0b50*/  NOP ;  /* 0x0000000000007918 */ /* 0x000fe20000000000 */
.L_x_6:
[----:B------:R-:W5:Y:S01]  /*0b60*/  SHFL.IDX PT, R2, R80, RZ, 0x1f ;  /* 0x00001fff50027589 */ /* 0x000f6200000e0000 */
[----:B------:R-:W-:Y:S01]  /*0b70*/  NOP ;  /* 0x0000000000007918 */ /* 0x000fe20000000000 */
[----:B-----5:R-:W-:-:S13]  /*0b80*/  ISETP.NE.AND P0, PT, R2, 0x4, PT ;  /* 0x000000040200780c */ /* 0x020fda0003f05270 */
[----:B------:R-:W-:Y:S05]  /*0b90*/  @P0 BRA `(.L_x_7) ;  /* 0x0000000000740947 */ /* 0x000fea0003800000 */
[----:B--2---:R-:W-:Y:S01]  /*0ba0*/  UMOV UR6, 0x400 ;  /* 0x0000040000067882 */ /* 0x004fe20000000000 */
        /* <DEDUP_REMOVED lines=28> */
.L_x_7:
        /* <DEDUP_REMOVED lines=33> */
.L_x_8:
[----:B------:R-:W5:Y:S01]  /*0f80*/  SHFL.IDX PT, R2, R80, RZ, 0x1f ;  /* 0x00001fff50027589 */ /* 0x000f6200000e0000 */
[----:B------:R-:W-:Y:S01]  /*0f90*/  ISETP.NE.OR P0, PT, RZ, UR37, !P2 ;  /* 0x00000025ff007c0c */ /* 0x000fe2000d705670 */
        /* <DEDUP_REMOVED lines=24> */
.L_x_9:
[----:B------:R-:W-:Y:S01]  /*1120*/  VOTEU.ALL UP0, P0 ;  /* 0x0000000000ff7886 */ /* 0x000fe20000000000 */
[----:B--2---:R-:W-:Y:S01]  /*1130*/  UMOV UR4, 0x20 ;  /* 0x0000002000047882 */ /* 0x004fe20000000000 */
[----:B------:R-:W-:Y:S01]  /*1140*/  UISETP.NE.AND UP1, UPT, UR37, 0x2, UPT ;  /* 0x000000022500788c */ /* 0x000fe2000bf25270 */
[----:B------:R-:W-:Y:S02]  /*1150*/  NOP ;  /* 0x0000000000007918 */ /* 0x000fe40000000000 */
[----:B------:R-:W-:Y:S01]  /*1160*/  @!UP0 UMOV UR5, 0x400 ;  /* 0x0000040000058882 */ /* 0x000fe20000000000 */
[----:B------:R-:W-:-:S04]  /*1170*/  @!UP0 UIADD3 UR6, UPT, UPT, -UR4, 0x100000, URZ ;  /* 0x0010000004068890 */ /* 0x000fc8000fffe1ff */
[----:B------:R-:W-:Y:S02]  /*1180*/  @!UP0 USHF.L.U32 UR7, UR6, 0xb, URZ ;  /* 0x0000000b06078899 */ /* 0x000fe400080006ff */
[----:B------:R-:W-:Y:S02]  /*1190*/  @!UP0 USHF.L.U32 UR6, UR6, 0x1, URZ ;  /* 0x0000000106068899 */ /* 0x000fe400080006ff */
[----:B------:R-:W-:Y:S01]  /*11a0*/  @!UP0 ULEA UR5, UR31, UR5, 0x18 ;  /* 0x000000051f058291 */ /* 0x000fe2000f8ec0ff */
[----:B------:R-:W2:Y:S01]  /*11b0*/  LDCU UR4, c[0x0][0x36c] ;  /* 0x00006d80ff0477ac */ /* 0x000ea20008000800 */
[----:B------:R-:W-:Y:S01]  /*11c0*/  VOTEU.ALL UP0, P0 ;  /* 0x0000000000ff7886 */ /* 0x000fe20000000000 */
[----:B------:R-:W-:Y:S02]  /*11d0*/  USEL UR20, URZ, 0x1, UP1 ;  /* 0x00000001ff147887 */ /* 0x000fe40008800000 */
[----:B------:R-:W-:Y:S01]  /*11e0*/  UISETP.EQ.AND UP2, UPT, UR44, URZ, !UP1 ;  /* 0x000000ff2c00728c */ /* 0x000fe2000cf42270 */
[----:B------:R-:W5:Y:S06]  /*11f0*/  FENCE.VIEW.ASYNC.S ;  /* 0x00000000000073c6 */ /* 0x000f6c0000000000 */
[----:B-----5:R1:W1:Y:S01]  /*1200*/  @!UP0 SYNCS.EXCH.64 URZ, [UR5+0x190], UR6 ;  /* 0x0001900605ff85b2 */ /* 0x0202620008000100 */
[----:B------:R-:W-:Y:S01]  /*1210*/  UISETP.NE.AND UP0, UPT, UR37, URZ, UPT ;  /* 0x000000ff2500728c */ /* 0x000fe2000bf05270 */
[----:B------:R-:W-:-:S03]  /*1220*/  PLOP3.LUT P2, PT, P2, PT, UP2, 0x80, 0x8 ;  /* 0x000000000008781c */ /* 0x000fc6000174f028 */
[----:B------:R-:W-:Y:S02]  /*1230*/  USEL UR29, UR20, 0x2, UP0 ;  /* 0x00000002141d7887 */ /* 0x000fe40008000000 */
[----:B--2---:R-:W-:-:S09]  /*1240*/  UISETP.EQ.U32.AND UP0, UPT, UR4, 0x1, UPT ;  /* 0x000000010400788c */ /* 0x004fd2000bf02070 */
[----:B------:R-:W-:Y:S05]  /*1250*/  BRA.U !UP0, `(.L_x_10) ;  /* 0x0000000108087547 */ /* 0x000fea000b800000 */
[----:B-1-3--:R-:W-:Y:S01]  /*1260*/  UCGABAR_ARV ;  /* 0x00000000000079c7 */ /* 0x00afe20008000000 */
[----:B------:R-:W-:Y:S05]  /*1270*/  BRA `(.L_x_11) ;  /* 0x0000000000047947 */ /* 0x000fea0003800000 */
.L_x_10:
[----:B-1-3--:R-:W-:Y:S01]  /*1280*/  NOP ;  /* 0x0000000000007918 */ /* 0x00afe20000000000 */
.L_x_11:
[----:B----4-:R-:W1:Y:S01]  /*1290*/  LDC.64 R4, c[0x0][0xbf0] ;  /* 0x0002fc00ff047b82 */ /* 0x010e620000000a00 */
[----:B------:R-:W1:Y:S01]  /*12a0*/  LDCU.64 UR50, c[0x0][0x358] ;  /* 0x00006b00ff3277ac */ /* 0x000e620008000a00 */
[----:B------:R-:W2:Y:S01]  /*12b0*/  LDCU UR27, c[0x0][0xc0c] ;  /* 0x00018180ff1b77ac */ /* 0x000ea20008000800 */
[----:B------:R-:W2:Y:S01]  /*12c0*/  LDCU UR4, c[0x0][0xbdc] ;  /* 0x00017b80ff0477ac */ /* 0x000ea20008000800 */
[----:B------:R-:W3:Y:S01]  /*12d0*/  LDCU UR26, c[0x0][0xc10] ;  /* 0x00018200ff1a77ac */ /* 0x000ee20008000800 */
[----:B------:R-:W4:Y:S01]  /*12e0*/  LDCU.128 UR12, c[0x0][0xba0] ;  /* 0x00017400ff0c77ac */ /* 0x000f220008000c00 */
[----:B------:R-:W4:Y:S01]  /*12f0*/  LDCU.128 UR8, c[0x0][0xbb0] ;  /* 0x00017600ff0877ac */ /* 0x000f220008000c00 */
[----:B-1----:R-:W4:Y:S01]  /*1300*/  LDG.E R9, desc[UR50][R4.64] ;  /* 0x0000003204097981 */ /* 0x002f22000c1e1900 */
[----:B------:R-:W1:Y:S03]  /*1310*/  LDCU UR45, c[0x0][0xbe8] ;  /* 0x00017d00ff2d77ac */ /* 0x000e660008000800 */
[----:B------:R1:W4:Y:S01]  /*1320*/  LDG.E R3, desc[UR50][R4.64+0x4] ;  /* 0x0000043204037981 */ /* 0x000322000c1e1900 */
[----:B--2---:R-:W-:Y:S01]  /*1330*/  USHF.L.U32 UR27, UR27, UR4, URZ ;  /* 0x000000041b1b7299 */ /* 0x004fe200080006ff */
[----:B------:R-:W-:Y:S01]  /*1340*/  LOP3.LUT R8, R0, 0x1f, RZ, 0xc0, !PT ;  /* 0x0000001f00087812 */ /* 0x000fe200078ec0ff */
[----:B---3--:R-:W-:Y:S01]  /*1350*/  USHF.L.U32 UR26, UR26, UR4, URZ ;  /* 0x000000041a1a7299 */ /* 0x008fe200080006ff */
[----:B------:R-:W-:Y:S01]  /*1360*/  CS2R R6, SRZ ;  /* 0x0000000000067805 */ /* 0x000fe2000001ff00 */
[----:B------:R-:W2:Y:S01]  /*1370*/  LDCU.128 UR4, c[0x0][0xbc0] ;  /* 0x00017800ff0477ac */ /* 0x000ea20008000c00 */
[----:B----4-:R-:W-:Y:S01]  /*1380*/  UISETP.NE.U32.AND UP3, UPT, UR14, URZ, UPT ;  /* 0x000000ff0e00728c */ /* 0x010fe2000bf65070 */
[----:B------:R-:W-:Y:S01]  /*1390*/  UMOV UR36, 0x400 ;  /* 0x0000040000247882 */ /* 0x000fe20000000000 */
[----:B------:R-:W-:Y:S01]  /*13a0*/  UISETP.NE.AND UP5, UPT, UR37, 0x8, UPT ;  /* 0x000000082500788c */ /* 0x000fe2000bfa5270 */
[----:B------:R-:W3:Y:S01]  /*13b0*/  LDCU UR40, c[0x0][0xbe0] ;  /* 0x00017c00ff2877ac */ /* 0x000ee20008000800 */
[----:B-1----:R-:W-:Y:S01]  /*13c0*/  ISETP.GE.AND P0, PT, R8, UR45, PT ;  /* 0x0000002d08007c0c */ /* 0x002fe2000bf06270 */
[----:B------:R-:W-:Y:S01]  /*13d0*/  UISETP.NE.AND UP1, UPT, UR37, 0x1, UPT ;  /* 0x000000012500788c */ /* 0x000fe2000bf25270 */
[----:B------:R-:W-:-:S05]  /*13e0*/  CS2R.32 R21, SR_CgaSize ;  /* 0x0000000000157805 */ /* 0x000fca0000008a00 */
[----:B------:R-:W-:-:S05]  /*13f0*/  IMAD R21, R21, -0xa0, RZ ;  /* 0xffffff6015157824 */ /* 0x000fca00078e02ff */
[----:B------:R-:W-:-:S14]  /*1400*/  R2UR UR33, R21 ;  /* 0x00000000152172ca */ /* 0x000fdc00000e0000 */
[----:B------:R-:W1:Y:S01]  /*1410*/  LDCU UR33, c[0x0][UR33+0x2b0] ;  /* 0x00005600212177ac */ /* 0x000e620008000800 */
[----:B------:R-:W-:-:S05]  /*1420*/  CS2R.32 R21, SR_CgaSize ;  /* 0x0000000000157805 */ /* 0x000fca0000008a00 */
[----:B------:R-:W-:-:S05]  /*1430*/  IMAD R21, R21, -0xa0, RZ ;  /* 0xffffff6015157824 */ /* 0x000fca00078e02ff */
[----:B------:R-:W-:-:S14]  /*1440*/  R2UR UR24, R21 ;  /* 0x00000000151872ca */ /* 0x000fdc00000e0000 */
[----:B------:R-:W4:Y:S01]  /*1450*/  LDCU UR24, c[0x0][UR24+0x2b4] ;  /* 0x00005680181877ac */ /* 0x000f220008000800 */
[----:B------:R-:W-:Y:S02]  /*1460*/  IMAD.U32 R5, RZ, RZ, UR27 ;  /* 0x0000001bff057e24 */ /* 0x000fe4000f8e00ff */
[----:B------:R-:W-:Y:S01]  /*1470*/  IMAD.U32 R4, RZ, RZ, UR26 ;  /* 0x0000001aff047e24 */ /* 0x000fe2000f8e00ff */
[----:B------:R-:W-:Y:S01]  /*1480*/  UISETP.NE.AND.EX UP3, UPT, UR15, URZ, UPT, UP3 ;  /* 0x000000ff0f00728c */ /* 0x000fe2000bf65330 */
[----:B------:R-:W2:Y:S01]  /*1490*/  @!P0 LDC.64 R12, c[0x0][0xbf0] ;  /* 0x0002fc00ff0c8b82 */ /* 0x000ea20000000a00 */
[----:B------:R-:W-:Y:S01]  /*14a0*/  IABS R2, R5 ;  /* 0x0000000500027213 */ /* 0x000fe20000000000 */
[----:B------:R-:W3:Y:S03]  /*14b0*/  LDCU UR17, c[0x0][0x374] ;  /* 0x00006e80ff1177ac */ /* 0x000ee60008000800 */
[----:B------:R-:W-:Y:S01]  /*14c0*/  R2UR UR48, R2 ;  /* 0x00000000023072ca */ /* 0x000fe200000e0000 */
[----:B------:R-:W3:Y:S01]  /*14d0*/  LDCU.U8 UR16, c[0x0][0xbd8] ;  /* 0x00017b00ff1077ac */ /* 0x000ee20008000000 */
[----:B------:R-:W-:-:S04]  /*14e0*/  IABS R2, R4 ;  /* 0x0000000400027213 */ /* 0x000fc80000000000 */
[----:B------:R-:W-:-:S07]  /*14f0*/  R2UR UR47, R2 ;  /* 0x00000000022f72ca */ /* 0x000fce00000e0000 */
[----:B------:R-:W1:Y:S01]  /*1500*/  I2F.RP R2, UR48 ;  /* 0x0000003000027d06 */ /* 0x000e620008209400 */
[----:B------:R-:W-:Y:S01]  /*1510*/  ULEA UR36, UR31, UR36, 0x18 ;  /* 0x000000241f247291 */ /* 0x000fe2000f8ec0ff */
[----:B------:R-:W-:Y:S01]  /*1520*/  I2FP.F32.U32 R10, UR42 ;  /* 0x0000002a000a7c45 */ /* 0x000fe20008201000 */
[----:B--2---:R-:W-:-:S05]  /*1530*/  @!P0 IMAD.WIDE.U32 R12, R8, 0xc, R12 ;  /* 0x0000000c080c8825 */ /* 0x004fca00078e000c */
[----:B-1----:R-:W1:Y:S01]  /*1540*/  MUFU.RCP R2, R2 ;  /* 0x0000000200027308 */ /* 0x002e620000001000 */
[----:B------:R-:W-:Y:S01]  /*1550*/  FMUL R10, R10, UR33 ;  /* 0x000000210a0a7c20 */ /* 0x000fe20008400000 */
[----:B------:R2:W5:Y:S04]  /*1560*/  @!P0 LDG.E R6, desc[UR50][R12.64] ;  /* 0x000000320c068981 */ /* 0x000568000c1e1900 */
[----:B------:R2:W5:Y:S01]  /*1570*/  @!P0 LDG.E R7, desc[UR50][R12.64+0x4] ;  /* 0x000004320c078981 */ /* 0x000562000c1e1900 */
[----:B------:R-:W-:Y:S01]  /*1580*/  UMOV UR33, URZ ;  /* 0x000000ff00217c82 */ /* 0x000fe20008000000 */
[----:B------:R-:W-:Y:S01]  /*1590*/  F2I.U32.TRUNC.NTZ R10, R10 ;  /* 0x0000000a000a7305 */ /* 0x000fe2000020f000 */
[----:B------:R-:W-:-:S05]  /*15a0*/  CS2R.32 R21, SR_CgaSize ;  /* 0x0000000000157805 */ /* 0x000fca0000008a00 */
[----:B------:R-:W-:-:S05]  /*15b0*/  IMAD R21, R21, -0xa0, RZ ;  /* 0xffffff6015157824 */ /* 0x000fca00078e02ff */
[----:B------:R-:W-:-:S14]  /*15c0*/  R2UR UR56, R21 ;  /* 0x00000000153872ca */ /* 0x000fdc00000e0000 */
[----:B------:R-:W2:Y:S01]  /*15d0*/  LDCU UR56, c[0x0][UR56+0x2a0] ;  /* 0x00005400383877ac */ /* 0x000ea20008000800 */
[----:B------:R-:W-:Y:S01]  /*15e0*/  LOP3.LUT R11, R11, 0xfffffffd, RZ, 0xc0, !PT ;  /* 0xfffffffd0b0b7812 */ /* 0x000fe200078ec0ff */
[----:B------:R-:W-:Y:S01]  /*15f0*/  IMAD.MOV.U32 R21, RZ, RZ, RZ ;  /* 0x000000ffff157224 */ /* 0x000fe200078e00ff */
[----:B---3--:R-:W-:Y:S02]  /*1600*/  ISETP.NE.AND P3, PT, RZ, UR16, PT ;  /* 0x00000010ff007c0c */ /* 0x008fe4000bf65270 */
[----:B------:R-:W-:-:S05]  /*1610*/  CS2R.32 R17, SR_CgaSize ;  /* 0x0000000000117805 */ /* 0x000fca0000008a00 */
[----:B------:R-:W-:-:S05]  /*1620*/  IMAD R17, R17, -0xa0, RZ ;  /* 0xffffff6011117824 */ /* 0x000fca00078e02ff */
[----:B------:R-:W-:-:S14]  /*1630*/  R2UR UR54, R17 ;  /* 0x00000000113672ca */ /* 0x000fdc00000e0000 */
[----:B------:R-:W3:Y:S01]  /*1640*/  LDCU UR54, c[0x0][UR54+0x2a4] ;  /* 0x00005480363677ac */ /* 0x000ee20008000800 */
[----:B------:R-:W-:Y:S02]  /*1650*/  IMAD.MOV.U32 R17, RZ, RZ, -0x1 ;  /* 0xffffffffff117424 */ /* 0x000fe400078e00ff */
[----:B-1----:R-:W-:Y:S01]  /*1660*/  VIADD R2, R2, 0xffffffe ;  /* 0x0ffffffe02027836 */ /* 0x002fe20000000000 */
[----:B------:R-:W-:-:S05]  /*1670*/  UISETP.NE.AND UP0, UPT, UR37, URZ, UPT ;  /* 0x000000ff2500728c */ /* 0x000fca000bf05270 */
[----:B------:R-:W-:Y:S01]  /*1680*/  F2I.FTZ.U32.TRUNC.NTZ R2, R2 ;  /* 0x0000000200027305 */ /* 0x000fe2000021f000 */
[----:B------:R-:W-:Y:S02]  /*1690*/  R2UR UR59, R9 ;  /* 0x00000000093b72ca */ /* 0x000fe400000e0000 */
[----:B------:R-:W-:Y:S02]  /*16a0*/  I2FP.F32.U32 R9, UR58 ;  /* 0x0000003a00097c45 */ /* 0x000fe40008201000 */
[----:B------:R-:W-:-:S03]  /*16b0*/  R2UR UR19, R3 ;  /* 0x00000000031372ca */ /* 0x000fc600000e0000 */
[----:B------:R-:W1:Y:S01]  /*16c0*/  I2F.RP R3, UR47 ;  /* 0x0000002f00037d06 */ /* 0x000e620008209400 */
[----:B----4-:R-:W-:-:S05]  /*16d0*/  FMUL R9, R9, UR24 ;  /* 0x0000001809097c20 */ /* 0x010fca0008400000 */
[----:B------:R-:W-:Y:S02]  /*16e0*/  UIADD3 UR32, UP2, UPT, UR59, UR12, URZ ;  /* 0x0000000c3b207290 */ /* 0x000fe4000ff5e0ff */
[----:B------:R-:W-:Y:S02]  /*16f0*/  F2I.U32.TRUNC.NTZ R9, R9 ;  /* 0x0000000900097305 */ /* 0x000fe4000020f000 */
[----:B------:R-:W-:Y:S02]  /*1700*/  ULEA.HI.X.SX32 UR59, UR59, UR13, 0x1, UP2 ;  /* 0x0000000d3b3b7291 */ /* 0x000fe400090f0eff */
[----:B------:R-:W-:Y:S02]  /*1710*/  UIADD3 UR32, UP2, UPT, UR32, -0x1, URZ ;  /* 0xffffffff20207890 */ /* 0x000fe4000ff5e0ff */
[----:B------:R-:W-:Y:S02]  /*1720*/  UIADD3 UR25, UP4, UPT, UR19, UR10, URZ ;  /* 0x0000000a13197290 */ /* 0x000fe4000ff9e0ff */
[----:B-1----:R-:W1:Y:S01]  /*1730*/  MUFU.RCP R3, R3 ;  /* 0x0000000300037308 */ /* 0x002e620000001000 */
[----:B------:R-:W-:-:S02]  /*1740*/  UIADD3.X UR59, UPT, UPT, UR59, -0x1, URZ, UP2, !UPT ;  /* 0xffffffff3b3b7890 */ /* 0x000fc400097fe4ff */
[----:B------:R-:W-:Y:S02]  /*1750*/  UIADD3 UR18, UP6, UPT, UR32, UR9, URZ ;  /* 0x0000000920127290 */ /* 0x000fe4000ffde0ff */
[----:B------:R-:W-:Y:S02]  /*1760*/  ULEA.HI.X.SX32 UR19, UR19, UR11, 0x1, UP4 ;  /* 0x0000000b13137291 */ /* 0x000fe4000a0f0eff */
[----:B------:R-:W-:Y:S02]  /*1770*/  UIADD3.X UR41, UPT, UPT, URZ, UR59, URZ, UP6, !UPT ;  /* 0x0000003bff297290 */ /* 0x000fe4000b7fe4ff */
[----:B------:R-:W-:Y:S02]  /*1780*/  UIADD3 UR25, UP4, UPT, UR25, -0x1, URZ ;  /* 0xffffffff19197890 */ /* 0x000fe4000ff9e0ff */
[----:B------:R-:W-:Y:S02]  /*1790*/  UIMAD.WIDE.U32 UR62, UR41, UR14, URZ ;  /* 0x0000000e293e72a5 */ /* 0x000fe4000f8e00ff */
[----:B------:R-:W-:-:S02]  /*17a0*/  UIADD3.X UR19, UPT, UPT, UR19, -0x1, URZ, UP4, !UPT ;  /* 0xffffffff13137890 */ /* 0x000fc4000a7fe4ff */
[----:B------:R-:W-:Y:S02]  /*17b0*/  UIADD3 UR46, UP4, UPT, UR25, UR7, URZ ;  /* 0x00000007192e7290 */ /* 0x000fe4000ff9e0ff */
[----:B------:R-:W-:Y:S01]  /*17c0*/  UIMAD.WIDE.U32 UR52, UR18, UR14, URZ ;  /* 0x0000000e123472a5 */ /* 0x000fe2000f8e00ff */
[----:B-1----:R-:W-:Y:S01]  /*17d0*/  VIADD R3, R3, 0xffffffe ;  /* 0x0ffffffe03037836 */ /* 0x002fe20000000000 */
[----:B------:R-:W-:Y:S02]  /*17e0*/  UIMAD.WIDE.U32 UR62, UP6, UR18, UR15, UR62 ;  /* 0x0000000f123e72a5 */ /* 0x000fe4000f8c003e */
[----:B------:R-:W-:Y:S02]  /*17f0*/  UIADD3.X UR18, UPT, UPT, URZ, UR19, URZ, UP4, !UPT ;  /* 0x00000013ff127290 */ /* 0x000fe4000a7fe4ff */
[----:B------:R-:W-:Y:S01]  /*1800*/  UIADD3.X UR61, UPT, UPT, URZ, URZ, URZ, UP6, !UPT ;  /* 0x000000ffff3d7290 */ /* 0x000fe2000b7fe4ff */
[----:B------:R-:W1:Y:S01]  /*1810*/  F2I.FTZ.U32.TRUNC.NTZ R3, R3 ;  /* 0x0000000300037305 */ /* 0x000e62000021f000 */
[----:B------:R-:W-:-:S02]  /*1820*/  UIMAD.WIDE.U32 UR64, UR18, UR4, URZ ;  /* 0x00000004124072a5 */ /* 0x000fc4000f8e00ff */
[----:B------:R-:W-:Y:S01]  /*1830*/  UIADD3 URZ, UP6, UPT, UR53, UR62, URZ ;  /* 0x0000003e35ff7290 */ /* 0x000fe2000ffde0ff */
[----:B------:R-:W-:Y:S01]  /*1840*/  UMOV UR60, UR63 ;  /* 0x0000003f003c7c82 */ /* 0x000fe20008000000 */
[----:B------:R-:W-:Y:S02]  /*1850*/  UIMAD.WIDE.U32 UR52, UP4, UR46, UR5, UR64 ;  /* 0x000000052e3472a5 */ /* 0x000fe4000f880040 */
[----:B------:R-:W-:Y:S02]  /*1860*/  UIMAD.WIDE.U32.X UR64, UR41, UR15, UR60, UP6 ;  /* 0x0000000f294072a5 */ /* 0x000fe4000b0e043c */
[----:B------:R-:W-:Y:S02]  /*1870*/  UIMAD.WIDE.U32 UR62, UR46, UR4, URZ ;  /* 0x000000042e3e72a5 */ /* 0x000fe4000f8e00ff */
[----:B------:R-:W-:Y:S02]  /*1880*/  USEL UR32, UR32, UR64, !UP3 ;  /* 0x0000004020207287 */ /* 0x000fe4000d800000 */
[----:B------:R-:W-:Y:S01]  /*1890*/  USEL UR59, UR59, UR65, !UP3 ;  /* 0x000000413b3b7287 */ /* 0x000fe2000d800000 */
[----:B------:R-:W-:Y:S01]  /*18a0*/  R2UR UR65, R2 ;  /* 0x00000000024172ca */ /* 0x000fe200000e0000 */
[----:B------:R-:W-:Y:S01]  /*18b0*/  UIADD3.X UR61, UPT, UPT, URZ, URZ, URZ, UP4, !UPT ;  /* 0x000000ffff3d7290 */ /* 0x000fe2000a7fe4ff */
[----:B------:R-:W-:Y:S01]  /*18c0*/  IABS R2, R5 ;  /* 0x0000000500027213 */ /* 0x000fe20000000000 */
[----:B------:R-:W-:-:S02]  /*18d0*/  UISETP.NE.U32.AND UP2, UPT, UR4, URZ, UPT ;  /* 0x000000ff0400728c */ /* 0x000fc4000bf45070 */
[----:B------:R-:W-:Y:S02]  /*18e0*/  UIADD3 URZ, UP4, UPT, UR63, UR52, URZ ;  /* 0x000000343fff7290 */ /* 0x000fe4000ff9e0ff */
[----:B------:R-:W-:Y:S01]  /*18f0*/  USHF.R.U64 UR59, UR32, UR8, UR59 ;  /* 0x00000008203b7299 */ /* 0x000fe2000800123b */
[----:B------:R-:W-:Y:S01]  /*1900*/  IMAD.MOV R2, RZ, RZ, -R2 ;  /* 0x000000ffff027224 */ /* 0x000fe200078e0a02 */
[----:B------:R-:W-:Y:S01]  /*1910*/  UMOV UR60, UR53 ;  /* 0x00000035003c7c82 */ /* 0x000fe20008000000 */
[----:B------:R-:W-:Y:S01]  /*1920*/  UISETP.NE.AND.EX UP2, UPT, UR5, URZ, UPT, UP2 ;  /* 0x000000ff0500728c */ /* 0x000fe2000bf45320 */
[----:B-1----:R-:W-:Y:S01]  /*1930*/  R2UR UR53, R3 ;  /* 0x00000000033572ca */ /* 0x002fe200000e0000 */
[----:B------:R-:W-:Y:S02]  /*1940*/  UIMAD.WIDE.U32.X UR60, UR18, UR5, UR60, UP4 ;  /* 0x00000005123c72a5 */ /* 0x000fe4000a0e043c */
[----:B------:R-:W-:Y:S02]  /*1950*/  UIADD3 UR59, UPT, UPT, UR27, -0x1, UR59 ;  /* 0xffffffff1b3b7890 */ /* 0x000fe4000fffe03b */
[----:B------:R-:W-:-:S02]  /*1960*/  USEL UR25, UR25, UR60, !UP2 ;  /* 0x0000003c19197287 */ /* 0x000fc4000d000000 */
[----:B------:R-:W-:Y:S01]  /*1970*/  USEL UR19, UR19, UR61, !UP2 ;  /* 0x0000003d13137287 */ /* 0x000fe2000d000000 */
[----:B------:R-:W-:Y:S01]  /*1980*/  R2UR UR60, R2 ;  /* 0x00000000023c72ca */ /* 0x000fe200000e0000 */
[----:B------:R-:W-:Y:S01]  /*1990*/  IMAD.U32 R3, RZ, RZ, UR59 ;  /* 0x0000003bff037e24 */ /* 0x000fe2000f8e00ff */
[----:B------:R-:W-:Y:S01]  /*19a0*/  UIADD3 UR32, UPT, UPT, URZ, -UR65, URZ ;  /* 0x80000041ff207290 */ /* 0x000fe2000fffe0ff */
[----:B------:R-:W-:Y:S01]  /*19b0*/  IABS R2, R4 ;  /* 0x0000000400027213 */ /* 0x000fe20000000000 */
[----:B------:R-:W-:Y:S02]  /*19c0*/  USHF.R.U64 UR19, UR25, UR6, UR19 ;  /* 0x0000000619137299 */ /* 0x000fe40008001213 */
[----:B------:R-:W-:Y:S01]  /*19d0*/  IABS R3, R3 ;  /* 0x0000000300037213 */ /* 0x000fe20000000000 */
[----:B------:R-:W-:Y:S01]  /*19e0*/  UIMAD UR32, UR32, UR48, URZ ;  /* 0x00000030202072a4 */ /* 0x000fe2000f8e02ff */
[----:B------:R-:W-:Y:S01]  /*19f0*/  IMAD.MOV R2, RZ, RZ, -R2 ;  /* 0x000000ffff027224 */ /* 0x000fe200078e0a02 */
[----:B------:R-:W-:Y:S01]  /*1a00*/  UIADD3 UR57, UPT, UPT, UR26, -0x1, UR19 ;  /* 0xffffffff1a397890 */ /* 0x000fe2000fffe013 */
[----:B------:R-:W-:Y:S01]  /*1a10*/  R2UR UR25, R3 ;  /* 0x00000000031972ca */ /* 0x000fe200000e0000 */
[----:B------:R-:W-:Y:S01]  /*1a20*/  UMOV UR64, URZ ;  /* 0x000000ff00407c82 */ /* 0x000fe20008000000 */
[----:B------:R-:W-:Y:S01]  /*1a30*/  UIADD3 UR19, UPT, UPT, URZ, -UR53, URZ ;  /* 0x80000035ff137290 */ /* 0x000fe2000fffe0ff */
[----:B------:R-:W-:Y:S01]  /*1a40*/  R2UR UR46, R2 ;  /* 0x00000000022e72ca */ /* 0x000fe200000e0000 */
[----:B------:R-:W-:Y:S01]  /*1a50*/  UIMAD.WIDE.U32 UR62, UR65, UR32, UR64 ;  /* 0x00000020413e72a5 */ /* 0x000fe2000f8e0040 */
[----:B------:R-:W-:Y:S01]  /*1a60*/  IMAD.U32 R3, RZ, RZ, UR57 ;  /* 0x00000039ff037e24 */ /* 0x000fe2000f8e00ff */
[----:B------:R-:W-:Y:S01]  /*1a70*/  UIMAD UR19, UR19, UR47, URZ ;  /* 0x0000002f131372a4 */ /* 0x000fe2000f8e02ff */
[----:B------:R-:W-:Y:S01]  /*1a80*/  UMOV UR52, URZ ;  /* 0x000000ff00347c82 */ /* 0x000fe20008000000 */
[----:B------:R-:W-:-:S02]  /*1a90*/  UISETP.NE.AND UP4, UPT, UR40, 0x1, UPT ;  /* 0x000000012800788c */ /* 0x000fc4000bf85270 */
[----:B------:R-:W-:Y:S01]  /*1aa0*/  IABS R3, R3 ;  /* 0x0000000300037213 */ /* 0x000fe20000000000 */
[----:B------:R-:W-:Y:S01]  /*1ab0*/  UMOV UR49, UR63 ;  /* 0x0000003f00317c82 */ /* 0x000fe20008000000 */
[----:B------:R-:W-:Y:S01]  /*1ac0*/  UIMAD.WIDE.U32 UR52, UR53, UR19, UR52 ;  /* 0x00000013353472a5 */ /* 0x000fe2000f8e0034 */
[----:B------:R-:W-:Y:S01]  /*1ad0*/  R2UR UR40, R10 ;  /* 0x000000000a2872ca */ /* 0x000fe200000e0000 */
[----:B------:R-:W-:Y:S01]  /*1ae0*/  UIMAD.WIDE.U32 UR62, UR49, UR25, URZ ;  /* 0x00000019313e72a5 */ /* 0x000fe2000f8e00ff */
[----:B------:R-:W-:Y:S01]  /*1af0*/  R2UR UR55, R3 ;  /* 0x00000000033772ca */ /* 0x000fe200000e0000 */
[----:B------:R-:W-:Y:S01]  /*1b00*/  USEL UR32, UR42, UR58, !UP4 ;  /* 0x0000003a2a207287 */ /* 0x000fe2000e000000 */
[----:B------:R-:W1:Y:S01]  /*1b10*/  LDC.64 R2, c[0x0][0xbd0] ;  /* 0x0002f400ff027b82 */ /* 0x000e620000000a00 */
[----:B------:R-:W-:Y:S01]  /*1b20*/  ULOP3.LUT UR52, URZ, UR27, URZ, 0x33, !UPT ;  /* 0x0000001bff347292 */ /* 0x000fe2000f8e33ff */
[----:B------:R-:W-:Y:S01]  /*1b30*/  PRMT R10, RZ, 0x7610, R10 ;  /* 0x00007610ff0a7816 */ /* 0x000fe2000000000a */
[----:B------:R-:W-:Y:S01]  /*1b40*/  ULOP3.LUT UR49, URZ, UR26, URZ, 0x33, !UPT ;  /* 0x0000001aff317292 */ /* 0x000fe2000f8e33ff */
[----:B------:R-:W-:Y:S01]  /*1b50*/  UMOV UR19, UR63 ;  /* 0x0000003f00137c82 */ /* 0x000fe20008000000 */
[----:B------:R-:W-:-:S02]  /*1b60*/  UIMAD.WIDE.U32 UR62, UR30, UR17, URZ ;  /* 0x000000111e3e72a5 */ /* 0x000fc4000f8e00ff */
[----:B------:R-:W-:Y:S02]  /*1b70*/  UIMAD UR60, UR19, UR60, UR25 ;  /* 0x0000003c133c72a4 */ /* 0x000fe4000f8e0219 */
[----:B------:R-:W-:Y:S02]  /*1b80*/  UIADD3 UR19, UPT, UPT, UR36, 0x2c0, URZ ;  /* 0x000002c024137890 */ /* 0x000fe4000fffe0ff */
[----:B------:R-:W-:Y:S02]  /*1b90*/  UIMAD.WIDE.U32 UR66, UR53, UR55, URZ ;  /* 0x00000037354272a5 */ /* 0x000fe4000f8e00ff */
[----:B------:R-:W-:Y:S02]  /*1ba0*/  UISETP.GT.U32.AND UP6, UPT, UR48, UR60, UPT ;  /* 0x0000003c3000728c */ /* 0x000fe4000bfc4070 */
[----:B------:R-:W-:Y:S01]  /*1bb0*/  UIADD3 UR36, UPT, UPT, UR36, 0x220, URZ ;  /* 0x0000022024247890 */ /* 0x000fe2000fffe0ff */
[----:B------:R-:W4:Y:S03]  /*1bc0*/  LDCU UR25, c[0x0][0x378] ;  /* 0x00006f00ff1977ac */ /* 0x000f260008000800 */
[----:B------:R-:W-:-:S02]  /*1bd0*/  @UP5 USEL UR36, UR36, UR19, !UP1 ;  /* 0x0000001324245287 */ /* 0x000fc4000c800000 */
[----:B------:R-:W-:Y:S01]  /*1be0*/  UISETP.GE.AND UP1, UPT, UR59, URZ, UPT ;  /* 0x000000ff3b00728c */ /* 0x000fe2000bf26270 */
[----:B------:R-:W-:Y:S02]  /*1bf0*/  UMOV UR19, UR67 ;  /* 0x0000004300137c82 */ /* 0x000fe40008000000 */
[----:B------:R-:W-:Y:S02]  /*1c00*/  @!UP6 UIADD3 UR60, UPT, UPT, UR60, -UR48, URZ ;  /* 0x800000303c3ce290 */ /* 0x000fe4000fffe0ff */
[----:B------:R-:W-:Y:S02]  /*1c10*/  UIMAD UR55, UR19, UR46, UR55 ;  /* 0x0000002e133772a4 */ /* 0x000fe4000f8e0237 */
[----:B------:R-:W-:Y:S02]  /*1c20*/  UISETP.GT.U32.AND UP6, UPT, UR48, UR60, UPT ;  /* 0x0000003c3000728c */ /* 0x000fe4000bfc4070 */
[----:B------:R-:W-:Y:S02]  /*1c30*/  UISETP.GT.U32.AND UP5, UPT, UR47, UR55, UPT ;  /* 0x000000372f00728c */ /* 0x000fe4000bfa4070 */
[----:B------:R-:W-:-:S02]  /*1c40*/  USEL UR19, UR58, UR42, !UP4 ;  /* 0x0000002a3a137287 */ /* 0x000fc4000e000000 */
[----:B------:R-:W-:Y:S02]  /*1c50*/  USEL UR17, UR30, UR17, !UP4 ;  /* 0x000000111e117287 */ /* 0x000fe4000e000000 */
[----:B----4-:R-:W-:Y:S02]  /*1c60*/  UIMAD.WIDE.U32 UR30, UR62, UR25, URZ ;  /* 0x000000193e1e72a5 */ /* 0x010fe4000f8e00ff */
[----:B------:R-:W-:Y:S02]  /*1c70*/  UIMAD UR25, UR63, UR25, URZ ;  /* 0x000000193f1972a4 */ /* 0x000fe4000f8e02ff */
[----:B------:R-:W-:Y:S02]  /*1c80*/  @!UP6 UIADD3 UR60, UPT, UPT, UR60, -UR48, URZ ;  /* 0x800000303c3ce290 */ /* 0x000fe4000fffe0ff */
[----:B------:R-:W-:Y:S02]  /*1c90*/  @!UP5 UIADD3 UR55, UPT, UPT, UR55, -UR47, URZ ;  /* 0x8000002f3737d290 */ /* 0x000fe4000fffe0ff */
[----:B------:R-:W-:Y:S01]  /*1ca0*/  UIMAD.WIDE.U32 UR62, UR19, UR17, UR32 ;  /* 0x00000011133e72a5 */ /* 0x000fe2000f8e0020 */
[----:B------:R-:W-:Y:S01]  /*1cb0*/  R2UR UR19, R9 ;  /* 0x00000000091372ca */ /* 0x000fe200000e0000 */
[----:B------:R-:W-:Y:S01]  /*1cc0*/  UISETP.GT.U32.AND UP5, UPT, UR47, UR55, UPT ;  /* 0x000000372f00728c */ /* 0x000fe2000bfa4070 */
[----:B------:R-:W-:Y:S01]  /*1cd0*/  PRMT R9, RZ, 0x7610, R9 ;  /* 0x00007610ff097816 */ /* 0x000fe20000000009 */
[----:B------:R-:W-:-:S02]  /*1ce0*/  @!UP1 UIADD3 UR60, UPT, UPT, -UR60, URZ, URZ ;  /* 0x000000ff3c3c9290 */ /* 0x000fc4000fffe1ff */
[----:B------:R-:W-:Y:S01]  /*1cf0*/  UISETP.GE.AND UP1, UPT, UR57, URZ, UPT ;  /* 0x000000ff3900728c */ /* 0x000fe2000bf26270 */
[----:B------:R-:W-:Y:S01]  /*1d00*/  UMOV UR24, UR62 ;  /* 0x0000003e00187c82 */ /* 0x000fe20008000000 */
[----:B------:R-:W-:Y:S01]  /*1d10*/  UMOV UR17, UR63 ;  /* 0x0000003f00117c82 */ /* 0x000fe20008000000 */
[----:B-1----:R-:W-:Y:S01]  /*1d20*/  ISETP.LE.U32.AND P0, PT, R2, UR24, PT ;  /* 0x0000001802007c0c */ /* 0x002fe2000bf03070 */
[----:B------:R-:W-:Y:S01]  /*1d30*/  IMAD.U32 R2, RZ, RZ, UR17 ;  /* 0x00000011ff027e24 */ /* 0x000fe2000f8e00ff */
[----:B------:R-:W-:Y:S02]  /*1d40*/  UISETP.NE.AND UP6, UPT, UR27, URZ, UPT ;  /* 0x000000ff1b00728c */ /* 0x000fe4000bfc5270 */
[----:B------:R-:W-:Y:S02]  /*1d50*/  @!UP5 UIADD3 UR55, UPT, UPT, UR55, -UR47, URZ ;  /* 0x8000002f3737d290 */ /* 0x000fe4000fffe0ff */
[----:B------:R-:W-:Y:S01]  /*1d60*/  UISETP.NE.AND UP5, UPT, UR26, URZ, UPT ;  /* 0x000000ff1a00728c */ /* 0x000fe2000bfa5270 */
[----:B------:R-:W-:Y:S01]  /*1d70*/  ISETP.GE.U32.AND.EX P1, PT, R2, R3, PT, P0 ;  /* 0x000000030200720c */ /* 0x000fe20003f26100 */
[----:B------:R-:W-:Y:S01]  /*1d80*/  @!UP1 UIADD3 UR55, UPT, UPT, -UR55, URZ, URZ ;  /* 0x000000ff37379290 */ /* 0x000fe2000fffe1ff */
[----:B------:R-:W-:Y:S01]  /*1d90*/  PLOP3.LUT P0, PT, PT, PT, PT, 0x80, 0x8 ;  /* 0x000000000008781c */ /* 0x000fe20003f0f070 */
[----:B------:R-:W-:-:S02]  /*1da0*/  USEL UR60, UR52, UR60, !UP6 ;  /* 0x0000003c343c7287 */ /* 0x000fc4000f000000 */
[----:B------:R-:W-:Y:S02]  /*1db0*/  USEL UR55, UR49, UR55, !UP5 ;  /* 0x0000003731377287 */ /* 0x000fe4000e800000 */
[----:B------:R-:W-:Y:S02]  /*1dc0*/  UIADD3 UR60, UPT, UPT, UR59, -UR60, URZ ;  /* 0x8000003c3b3c7290 */ /* 0x000fe4000fffe0ff */
[----:B------:R-:W-:Y:S02]  /*1dd0*/  UIADD3 UR55, UPT, UPT, UR57, -UR55, URZ ;  /* 0x8000003739377290 */ /* 0x000fe4000fffe0ff */
[----:B------:R-:W-:Y:S02]  /*1de0*/  UIADD3 UR40, UPT, UPT, -UR40, URZ, URZ ;  /* 0x000000ff28287290 */ /* 0x000fe4000fffe1ff */
[----:B------:R-:W-:Y:S02]  /*1df0*/  UIMAD UR62, UR60, UR55, URZ ;  /* 0x000000373c3e72a4 */ /* 0x000fe4000f8e02ff */
[----:B------:R-:W-:Y:S01]  /*1e00*/  USEL UR60, UR55, UR60, !UP4 ;  /* 0x0000003c373c7287 */ /* 0x000fe2000e000000 */
[----:B------:R-:W-:Y:S01]  /*1e10*/  @P0 LOP3.LUT R11, R11, 0x2, RZ, 0xfc, !PT ;  /* 0x000000020b0b0812 */ /* 0x000fe200078efcff */
[----:B------:R-:W-:Y:S01]  /*1e20*/  UIADD3 UR19, UPT, UPT, -UR19, URZ, URZ ;  /* 0x000000ff13137290 */ /* 0x000fe2000fffe1ff */
[----:B------:R-:W-:Y:S01]  /*1e30*/  UMOV UR18, 0xffffffff ;  /* 0xffffffff00127882 */ /* 0x000fe20000000000 */
[----:B------:R-:W-:Y:S01]  /*1e40*/  UMOV UR41, URZ ;  /* 0x000000ff00297c82 */ /* 0x000fe20008000000 */
[----:B------:R-:W-:-:S02]  /*1e50*/  UIADD3 UR25, UPT, UPT, UR31, UR25, URZ ;  /* 0x000000191f197290 */ /* 0x000fc4000fffe0ff */
[----:B------:R-:W-:Y:S02]  /*1e60*/  USHF.R.S32.HI UR57, URZ, 0x1f, UR62 ;  /* 0x0000001fff397899 */ /* 0x000fe4000801143e */
[----:B------:R-:W-:Y:S02]  /*1e70*/  USHF.R.S32.HI UR55, URZ, 0x1f, UR60 ;  /* 0x0000001fff377899 */ /* 0x000fe4000801143c */
[----:B--2---:R-:W-:Y:S02]  /*1e80*/  UIMAD UR40, UR56, UR40, UR42 ;  /* 0x00000028382872a4 */ /* 0x004fe4000f8e022a */
[----:B---3--:R-:W-:Y:S01]  /*1e90*/  UIMAD UR19, UR54, UR19, UR58 ;  /* 0x00000013361372a4 */ /* 0x008fe2000f8e023a */
[----:B------:R-:W-:Y:S11]  /*1ea0*/  BRA.U UP0, `(.L_x_12) ;  /* 0x0000000100347547 */ /* 0x000ff6000b800000 */
[----:B------:R-:W-:Y:S02]  /*1eb0*/  UISETP.NE.AND UP0, UPT, UR21, 0x4, UPT ;  /* 0x000000041500788c */ /* 0x000fe4000bf05270 */
[----:B------:R-:W-:-:S04]  /*1ec0*/  UISETP.NE.AND UP1, UPT, UR19, URZ, UPT ;  /* 0x000000ff1300728c */ /* 0x000fc8000bf25270 */
[----:B------:R-:W-:Y:S01]  /*1ed0*/  PLOP3.LUT P0, PT, PT, PT, UP0, 0x80, 0x8 ;  /* 0x000000000008781c */ /* 0x000fe20003f0f008 */
[----:B------:R-:W-:-:S04]  /*1ee0*/  UISETP.LT.U32.OR UP1, UPT, UR40, 0x2, !UP1 ;  /* 0x000000022800788c */ /* 0x000fc8000cf21470 */
[----:B------:R-:W-:Y:S01]  /*1ef0*/  @UP0 ULOP3.LUT UR40, UR40, 0xfffffffe, URZ, 0xc0, !UPT ;  /* 0xfffffffe28280892 */ /* 0x000fe2000f8ec0ff */
[----:B------:R-:W-:Y:S01]  /*1f00*/  @UP0 UMOV UR19, 0x3 ;  /* 0x0000000300130882 */ /* 0x000fe20000000000 */
[----:B------:R-:W-:Y:S02]  /*1f10*/  USEL UR56, URZ, 0x1, !UP1 ;  /* 0x00000001ff387887 */ /* 0x000fe4000c800000 */
[----:B------:R-:W-:Y:S02]  /*1f20*/  @UP0 USHF.L.U32 UR19, UR19, UR40, URZ ;  /* 0x0000002813130299 */ /* 0x000fe400080006ff */
[----:B------:R-:W-:-:S04]  /*1f30*/  USEL UR54, URZ, 0x2, !UP1 ;  /* 0x00000002ff367887 */ /* 0x000fc8000c800000 */
[----:B------:R-:W-:Y:S01]  /*1f40*/  UIADD3 UR54, UPT, UPT, UR56, UR54, URZ ;  /* 0x0000003638367290 */ /* 0x000fe2000fffe0ff */
[----:B------:R-:W-:-:S05]  /*1f50*/  @P0 IMAD.U32 R2, RZ, RZ, UR19 ;  /* 0x00000013ff020e24 */ /* 0x000fca000f8e00ff */
[----:B------:R-:W-:Y:S01]  /*1f60*/  IMAD.U32 R10, RZ, RZ, UR54 ;  /* 0x00000036ff0a7e24 */ /* 0x000fe2000f8e00ff */
[----:B------:R-:W-:-:S07]  /*1f70*/  @P0 PRMT R9, R2, 0x7610, R9 ;  /* 0x0000761002090816 */ /* 0x000fce0000000009 */
.L_x_12:
[----:B------:R-:W-:Y:S01]  /*1f80*/  UMOV UR63, UR57 ;  /* 0x00000039003f7c82 */ /* 0x000fe20008000000 */
[----:B------:R-:W-:Y:S01]  /*1f90*/  UMOV UR61, UR55 ;  /* 0x00000037003d7c82 */ /* 0x000fe20008000000 */
[----:B------:R-:W-:Y:S01]  /*1fa0*/  IMAD.U32 R14, RZ, RZ, UR62 ;  /* 0x0000003eff0e7e24 */ /* 0x000fe2000f8e00ff */
[----:B------:R-:W-:Y:S01]  /*1fb0*/  MOV R12, UR60 ;  /* 0x0000003c000c7c02 */ /* 0x000fe20008000f00 */
[----:B------:R-:W-:Y:S01]  /*1fc0*/  IMAD.U32 R15, RZ, RZ, UR63 ;  /* 0x0000003fff0f7e24 */ /* 0x000fe2000f8e00ff */
[----:B------:R-:W-:Y:S01]  /*1fd0*/  MOV R13, UR61 ;  /* 0x0000003d000d7c02 */ /* 0x000fe20008000f00 */
[----:B------:R-:W-:Y:S01]  /*1fe0*/  UMOV UR40, URZ ;  /* 0x000000ff00287c82 */ /* 0x000fe20008000000 */
[----:B------:R-:W-:Y:S01]  /*1ff0*/  UMOV UR19, 0xffffffff ;  /* 0xffffffff00137882 */ /* 0x000fe20000000000 */
[----:B------:R-:W-:Y:S05]  /*2000*/  @P1 BRA P3, `(.L_x_13) ;  /* 0x0000001400f01947 */ /* 0x000fea0001800000 */
[----:B------:R-:W-:Y:S01]  /*2010*/  IMAD.U32 R3, RZ, RZ, UR17 ;  /* 0x00000011ff037e24 */ /* 0x000fe2000f8e00ff */
[----:B------:R-:W-:Y:S01]  /*2020*/  ISETP.LE.U32.AND P0, PT, R14, UR24, PT ;  /* 0x000000180e007c0c */ /* 0x000fe2000bf03070 */
[----:B------:R-:W-:Y:S01]  /*2030*/  UMOV UR41, URZ ;  /* 0x000000ff00297c82 */ /* 0x000fe20008000000 */
[----:B------:R-:W-:Y:S01]  /*2040*/  UMOV UR40, URZ ;  /* 0x000000ff00287c82 */ /* 0x000fe20008000000 */
[----:B------:R-:W-:Y:S01]  /*2050*/  IMAD.MOV.U32 R21, RZ, RZ, RZ ;  /* 0x000000ffff157224 */ /* 0x000fe200078e00ff */
[----:B------:R-:W-:-:S13]  /*2060*/  ISETP.GE.U32.AND.EX P0, PT, R3, R15, PT, P0 ;  /* 0x0000000f0300720c */ /* 0x000fda0003f06100 */
[----:B------:R-:W-:Y:S05]  /*2070*/  @!P0 BRA `(.L_x_14) ;  /* 0x0000001000b48947 */ /* 0x000fea0003800000 */
[----:B------:R-:W-:Y:S02]  /*2080*/  VIADD R2, R8, 0x20 ;  /* 0x0000002008027836 */ /* 0x000fe40000000000 */
[----:B------:R-:W-:Y:S02]  /*2090*/  IMAD.MOV.U32 R15, RZ, RZ, R8 ;  /* 0x000000ffff0f7224 */ /* 0x000fe400078e0008 */
[----:B-----5:R-:W-:Y:S01]  /*20a0*/  IMAD.MOV.U32 R16, RZ, RZ, R7 ;  /* 0x000000ffff107224 */ /* 0x020fe200078e0007 */
[----:B------:R-:W-:Y:S02]  /*20b0*/  ISETP.GE.AND P0, PT, R2, UR45, PT ;  /* 0x0000002d02007c0c */ /* 0x000fe4000bf06270 */
[----:B------:R-:W-:-:S11]  /*20c0*/  MOV R2, R6 ;  /* 0x0000000600027202 */ /* 0x000fd60000000f00 */
[----:B------:R-:W1:Y:S01]  /*20d0*/  @!P0 LDC.64 R20, c[0x0][0xbf0] ;  /* 0x0002fc00ff148b82 */ /* 0x000e620000000a00 */
[----:B------:R-:W-:Y:S02]  /*20e0*/  UIADD3 UR19, UP1, UPT, UR10, -0x1, URZ ;  /* 0xffffffff0a137890 */ /* 0x000fe4000ff3e0ff */
[----:B------:R-:W-:Y:S01]  /*20f0*/  UIADD3 UR12, UP0, UPT, UR12, -0x1, URZ ;  /* 0xffffffff0c0c7890 */ /* 0x000fe2000ff1e0ff */
[----:B------:R-:W-:Y:S01]  /*2100*/  BSSY.RECONVERGENT B0, `(.L_x_15) ;  /* 0x0000051000007945 */ /* 0x000fe20003800200 */
[----:B------:R-:W-:Y:S01]  /*2110*/  UIADD3.X UR40, UPT, UPT, UR11, -0x1, URZ, UP1, !UPT ;  /* 0xffffffff0b287890 */ /* 0x000fe20008ffe4ff */
[----:B-1----:R-:W-:-:S05]  /*2120*/  @!P0 IMAD.WIDE.U32 R20, R15, 0xc, R20 ;  /* 0x0000000c0f148825 */ /* 0x002fca00078e0014 */
[----:B------:R1:W5:Y:S04]  /*2130*/  @!P0 LDG.E R6, desc[UR50][R20.64+0x180] ;  /* 0x0001803214068981 */ /* 0x000368000c1e1900 */
[----:B------:R1:W5:Y:S01]  /*2140*/  @!P0 LDG.E R7, desc[UR50][R20.64+0x184] ;  /* 0x0001843214078981 */ /* 0x000362000c1e1900 */
[----:B------:R-:W-:Y:S01]  /*2150*/  ISETP.GE.AND P0, PT, R15, UR45, PT ;  /* 0x0000002d0f007c0c */ /* 0x000fe2000bf06270 */
[----:B------:R-:W-:Y:S01]  /*2160*/  UIADD3.X UR13, UPT, UPT, UR13, -0x1, URZ, UP0, !UPT ;  /* 0xffffffff0d0d7890 */ /* 0x000fe200087fe4ff */
[----:B------:R-:W-:Y:S01]  /*2170*/  HFMA2 R17, -RZ, RZ, 0, 0 ;  /* 0x00000000ff117431 */ /* 0x000fe200000001ff */
[----:B------:R-:W-:-:S10]  /*2180*/  MOV R18, 0x7fffffff ;  /* 0x7fffffff00127802 */ /* 0x000fd40000000f00 */
[----:B------:R-:W-:Y:S05]  /*2190*/  @P0 BRA `(.L_x_16) ;  /* 0x00000004001c0947 */ /* 0x000fea0003800000 */
[----:B------:R-:W-:Y:S01]  /*21a0*/  IADD3 R3, P1, PT, R2, UR12, RZ ;  /* 0x0000000c02037c10 */ /* 0x000fe2000ff3e0ff */
[----:B------:R-:W-:Y:S01]  /*21b0*/  UIADD3 UR10, UPT, UPT, URZ, -UR65, URZ ;  /* 0x80000041ff0a7290 */ /* 0x000fe2000fffe0ff */
[----:B------:R-:W-:Y:S01]  /*21c0*/  IADD3 R14, P0, PT, R16, UR19, RZ ;  /* 0x00000013100e7c10 */ /* 0x000fe2000ff1e0ff */
[----:B------:R-:W-:Y:S01]  /*21d0*/  UMOV UR54, URZ ;  /* 0x000000ff00367c82 */ /* 0x000fe20008000000 */
[----:B------:R-:W-:Y:S01]  /*21e0*/  LEA.HI.X.SX32 R2, R2, UR13, 0x1, P1 ;  /* 0x0000000d02027c11 */ /* 0x000fe200088f0eff */
[----:B------:R-:W-:Y:S01]  /*21f0*/  UIMAD UR10, UR10, UR48, URZ ;  /* 0x000000300a0a72a4 */ /* 0x000fe2000f8e02ff */
[----:B------:R-:W-:Y:S01]  /*2200*/  IADD3 R22, P1, PT, R3, UR9, RZ ;  /* 0x0000000903167c10 */ /* 0x000fe2000ff3e0ff */
[----:B------:R-:W-:Y:S01]  /*2210*/  UMOV UR55, UR65 ;  /* 0x0000004100377c82 */ /* 0x000fe20008000000 */
[----:B------:R-:W-:Y:S01]  /*2220*/  LEA.HI.X.SX32 R13, R16, UR40, 0x1, P0 ;  /* 0x00000028100d7c11 */ /* 0x000fe200080f0eff */
[----:B------:R-:W-:Y:S01]  /*2230*/  UIMAD.WIDE.U32 UR10, UR65, UR10, UR54 ;  /* 0x0000000a410a72a5 */ /* 0x000fe2000f8e0036 */
[----:B------:R-:W-:Y:S01]  /*2240*/  IADD3 R17, P0, PT, R14, UR7, RZ ;  /* 0x000000070e117c10 */ /* 0x000fe2000ff1e0ff */
[----:B------:R-:W-:-:S04]  /*2250*/  IMAD.X R12, RZ, RZ, R2, P1 ;  /* 0x000000ffff0c7224 */ /* 0x000fc800008e0602 */
[----:B-1----:R-:W-:-:S04]  /*2260*/  IMAD.WIDE.U32 R20, R12, UR14, RZ ;  /* 0x0000000e0c147c25 */ /* 0x002fc8000f8e00ff */
[----:B------:R-:W-:Y:S02]  /*2270*/  IMAD.X R16, RZ, RZ, R13, P0 ;  /* 0x000000ffff107224 */ /* 0x000fe400000e060d */
[----:B------:R-:W-:-:S04]  /*2280*/  IMAD.WIDE.U32 R20, P1, R22, UR15, R20 ;  /* 0x0000000f16147c25 */ /* 0x000fc8000f820014 */
[----:B------:R-:W-:-:S04]  /*2290*/  IMAD.WIDE.U32 R18, R16, UR4, RZ ;  /* 0x0000000410127c25 */ /* 0x000fc8000f8e00ff */
[----:B------:R-:W-:-:S04]  /*22a0*/  IMAD.WIDE.U32 R22, R22, UR14, RZ ;  /* 0x0000000e16167c25 */ /* 0x000fc8000f8e00ff */
[----:B------:R-:W-:-:S04]  /*22b0*/  IMAD.WIDE.U32 R18, P0, R17, UR5, R18 ;  /* 0x0000000511127c25 */ /* 0x000fc8000f800012 */
[----:B------:R-:W-:-:S04]  /*22c0*/  IMAD.WIDE.U32 R24, R17, UR4, RZ ;  /* 0x0000000411187c25 */ /* 0x000fc8000f8e00ff */
[----:B------:R-:W-:Y:S01]  /*22d0*/  IMAD.X R27, RZ, RZ, RZ, P1 ;  /* 0x000000ffff1b7224 */ /* 0x000fe200008e06ff */
[----:B------:R-:W-:Y:S01]  /*22e0*/  IADD3 RZ, P1, PT, R23, R20, RZ ;  /* 0x0000001417ff7210 */ /* 0x000fe20007f3e0ff */
[----:B------:R-:W-:Y:S02]  /*22f0*/  IMAD.MOV.U32 R26, RZ, RZ, R21 ;  /* 0x000000ffff1a7224 */ /* 0x000fe400078e0015 */
[----:B------:R-:W-:Y:S01]  /*2300*/  IMAD.X R23, RZ, RZ, RZ, P0 ;  /* 0x000000ffff177224 */ /* 0x000fe200000e06ff */
[----:B------:R-:W-:Y:S01]  /*2310*/  IADD3 RZ, P0, PT, R25, R18, RZ ;  /* 0x0000001219ff7210 */ /* 0x000fe20007f1e0ff */
[----:B------:R-:W-:Y:S01]  /*2320*/  IMAD.WIDE.U32.X R26, R12, UR15, R26, P1 ;  /* 0x0000000f0c1a7c25 */ /* 0x000fe200088e041a */
[----:B------:R-:W-:-:S03]  /*2330*/  PLOP3.LUT P1, PT, PT, PT, UP3, 0x80, 0x8 ;  /* 0x000000000008781c */ /* 0x000fc60003f2f038 */
[----:B------:R-:W-:Y:S01]  /*2340*/  IMAD.MOV.U32 R22, RZ, RZ, R19 ;  /* 0x000000ffff167224 */ /* 0x000fe200078e0013 */
[----:B------:R-:W-:Y:S02]  /*2350*/  SEL R3, R3, R26, !P1 ;  /* 0x0000001a03037207 */ /* 0x000fe40004800000 */
[----:B------:R-:W-:Y:S01]  /*2360*/  SEL R2, R2, R27, !P1 ;  /* 0x0000001b02027207 */ /* 0x000fe20004800000 */
[----:B------:R-:W-:Y:S01]  /*2370*/  IMAD.WIDE.U32.X R16, R16, UR5, R22, P0 ;  /* 0x0000000510107c25 */ /* 0x000fe200080e0416 */
[----:B------:R-:W-:Y:S02]  /*2380*/  PLOP3.LUT P0, PT, PT, PT, UP2, 0x80, 0x8 ;  /* 0x000000000008781c */ /* 0x000fe40003f0f028 */
[----:B------:R-:W-:Y:S02]  /*2390*/  SHF.R.U64 R2, R3, UR8, R2 ;  /* 0x0000000803027c19 */ /* 0x000fe40008001202 */
[----:B------:R-:W-:Y:S02]  /*23a0*/  SEL R14, R14, R16, !P0 ;  /* 0x000000100e0e7207 */ /* 0x000fe40004000000 */
[----:B------:R-:W-:-:S02]  /*23b0*/  SEL R13, R13, R17, !P0 ;  /* 0x000000110d0d7207 */ /* 0x000fc40004000000 */
[----:B------:R-:W-:Y:S02]  /*23c0*/  IADD3 R12, PT, PT, R5, -0x1, R2 ;  /* 0xffffffff050c7810 */ /* 0x000fe40007ffe002 */
[----:B------:R-:W-:Y:S02]  /*23d0*/  SHF.R.U64 R3, R14, UR6, R13 ;  /* 0x000000060e037c19 */ /* 0x000fe4000800120d */
[----:B------:R-:W-:Y:S02]  /*23e0*/  IABS R2, R5 ;  /* 0x0000000500027213 */ /* 0x000fe40000000000 */
[----:B------:R-:W-:Y:S02]  /*23f0*/  IADD3 R3, PT, PT, R4, -0x1, R3 ;  /* 0xffffffff04037810 */ /* 0x000fe40007ffe003 */
[----:B------:R-:W-:Y:S01]  /*2400*/  IABS R17, R12 ;  /* 0x0000000c00117213 */ /* 0x000fe20000000000 */
[----:B------:R-:W-:Y:S01]  /*2410*/  IMAD.MOV R2, RZ, RZ, -R2 ;  /* 0x000000ffff027224 */ /* 0x000fe200078e0a02 */
[----:B------:R-:W-:-:S02]  /*2420*/  IABS R13, R3 ;  /* 0x00000003000d7213 */ /* 0x000fc40000000000 */
[----:B------:R-:W-:Y:S01]  /*2430*/  ISETP.GE.AND P4, PT, R12, RZ, PT ;  /* 0x000000ff0c00720c */ /* 0x000fe20003f86270 */
[----:B------:R-:W-:Y:S01]  /*2440*/  IMAD.HI.U32 R16, R17, UR11, RZ ;  /* 0x0000000b11107c27 */ /* 0x000fe2000f8e00ff */
[----:B------:R-:W-:-:S03]  /*2450*/  ISETP.GE.AND P3, PT, R3, RZ, PT ;  /* 0x000000ff0300720c */ /* 0x000fc60003f66270 */
[----:B------:R-:W-:-:S04]  /*2460*/  IMAD.HI.U32 R14, R13, UR53, RZ ;  /* 0x000000350d0e7c27 */ /* 0x000fc8000f8e00ff */
[----:B------:R-:W-:Y:S02]  /*2470*/  IMAD R2, R16, R2, R17 ;  /* 0x0000000210027224 */ /* 0x000fe400078e0211 */
[----:B------:R-:W-:Y:S02]  /*2480*/  IMAD R17, R14, UR46, R13 ;  /* 0x0000002e0e117c24 */ /* 0x000fe4000f8e020d */
[----:B------:R-:W-:Y:S01]  /*2490*/  IMAD.U32 R13, RZ, RZ, UR52 ;  /* 0x00000034ff0d7e24 */ /* 0x000fe2000f8e00ff */
[----:B------:R-:W-:Y:S02]  /*24a0*/  ISETP.LT.U32.AND P1, PT, R2, UR48, PT ;  /* 0x0000003002007c0c */ /* 0x000fe4000bf21070 */
[----:B------:R-:W-:-:S11]  /*24b0*/  ISETP.LT.U32.AND P0, PT, R17, UR47, PT ;  /* 0x0000002f11007c0c */ /* 0x000fd6000bf01070 */
[----:B------:R-:W-:Y:S02]  /*24c0*/  @!P1 VIADD R2, R2, -UR48 ;  /* 0x8000003002029c36 */ /* 0x000fe40008000000 */
[----:B------:R-:W-:-:S03]  /*24d0*/  @!P0 VIADD R17, R17, -UR47 ;  /* 0x8000002f11118c36 */ /* 0x000fc60008000000 */
[----:B------:R-:W-:Y:S02]  /*24e0*/  ISETP.LT.U32.AND P1, PT, R2, UR48, PT ;  /* 0x0000003002007c0c */ /* 0x000fe4000bf21070 */
[----:B------:R-:W-:-:S11]  /*24f0*/  ISETP.LT.U32.AND P0, PT, R17, UR47, PT ;  /* 0x0000002f11007c0c */ /* 0x000fd6000bf01070 */
[----:B------:R-:W-:Y:S01]  /*2500*/  @!P1 VIADD R2, R2, -UR48 ;  /* 0x8000003002029c36 */ /* 0x000fe20008000000 */
[----:B------:R-:W-:Y:S01]  /*2510*/  PLOP3.LUT P1, PT, PT, PT, UP6, 0x80, 0x8 ;  /* 0x000000000008781c */ /* 0x000fe20003f2f068 */
[----:B------:R-:W-:Y:S01]  /*2520*/  @!P0 VIADD R17, R17, -UR47 ;  /* 0x8000002f11118c36 */ /* 0x000fe20008000000 */
[----:B------:R-:W-:Y:S01]  /*2530*/  PLOP3.LUT P0, PT, PT, PT, UP5, 0x80, 0x8 ;  /* 0x000000000008781c */ /* 0x000fe20003f0f058 */
[----:B------:R-:W-:Y:S02]  /*2540*/  IMAD.MOV.U32 R14, RZ, RZ, R2 ;  /* 0x000000ffff0e7224 */ /* 0x000fe400078e0002 */
[----:B------:R-:W-:Y:S02]  /*2550*/  IMAD.U32 R2, RZ, RZ, UR49 ;  /* 0x00000031ff027e24 */ /* 0x000fe4000f8e00ff */
[----:B------:R-:W-:Y:S02]  /*2560*/  @!P4 IMAD.MOV R14, RZ, RZ, -R14 ;  /* 0x000000ffff0ec224 */ /* 0x000fe400078e0a0e */
[----:B------:R-:W-:-:S03]  /*2570*/  @!P3 IMAD.MOV R17, RZ, RZ, -R17 ;  /* 0x000000ffff11b224 */ /* 0x000fc600078e0a11 */
[----:B------:R-:W-:Y:S02]  /*2580*/  SEL R13, R13, R14, !P1 ;  /* 0x0000000e0d0d7207 */ /* 0x000fe40004800000 */
[----:B------:R-:W-:Y:S02]  /*2590*/  SEL R2, R2, R17, !P0 ;  /* 0x0000001102027207 */ /* 0x000fe40004000000 */
[----:B------:R-:W-:Y:S01]  /*25a0*/  PLOP3.LUT P0, PT, PT, PT, UP4, 0x80, 0x8 ;  /* 0x000000000008781c */ /* 0x000fe20003f0f048 */
[----:B------:R-:W-:Y:S02]  /*25b0*/  IMAD.IADD R13, R12, 0x1, -R13 ;  /* 0x000000010c0d7824 */ /* 0x000fe400078e0a0d */
[----:B------:R-:W-:-:S04]  /*25c0*/  IMAD.IADD R2, R3, 0x1, -R2 ;  /* 0x0000000103027824 */ /* 0x000fc800078e0a02 */
[----:B------:R-:W-:Y:S01]  /*25d0*/  IMAD R18, R13, R2, RZ ;  /* 0x000000020d127224 */ /* 0x000fe200078e02ff */
[----:B------:R-:W-:-:S04]  /*25e0*/  SEL R12, R2, R13, !P0 ;  /* 0x0000000d020c7207 */ /* 0x000fc80004000000 */
[----:B------:R-:W-:Y:S02]  /*25f0*/  SHF.R.S32.HI R13, RZ, 0x1f, R12 ;  /* 0x0000001fff0d7819 */ /* 0x000fe4000001140c */
[----:B------:R-:W-:Y:S02]  /*2600*/  SHF.R.S32.HI R17, RZ, 0x1f, R18 ;  /* 0x0000001fff117819 */ /* 0x000fe40000011412 */
.L_x_16:
[----:B------:R-:W-:Y:S05]  /*2610*/  BSYNC.RECONVERGENT B0 ;  /* 0x0000000000007941 */ /* 0x000fea0003800200 */
.L_x_15:
[----:B------:R-:W2:Y:S01]  /*2620*/  SHFL.UP PT, R3, R18, 0x1, RZ ;  /* 0x0420000012037989 */ /* 0x000ea200000e00ff */
[C---:B------:R-:W-:Y:S02]  /*2630*/  ISETP.NE.AND P6, PT, R8.reuse, RZ, PT ;  /* 0x000000ff0800720c */ /* 0x040fe40003fc5270 */
[C---:B------:R-:W-:Y:S01]  /*2640*/  ISETP.GE.U32.AND P1, PT, R8.reuse, 0x2, PT ;  /* 0x000000020800780c */ /* 0x040fe20003f26070 */
[----:B------:R-:W3:Y:S01]  /*2650*/  SHFL.UP PT, R2, R17, 0x1, RZ ;  /* 0x0420000011027989 */ /* 0x000ee200000e00ff */
[C---:B------:R-:W-:Y:S02]  /*2660*/  ISETP.GE.U32.AND P3, PT, R8.reuse, 0x4, PT ;  /* 0x000000040800780c */ /* 0x040fe40003f66070 */
[C---:B------:R-:W-:Y:S02]  /*2670*/  ISETP.GE.U32.AND P4, PT, R8.reuse, 0x8, PT ;  /* 0x000000080800780c */ /* 0x040fe40003f86070 */
[----:B------:R-:W-:Y:S02]  /*2680*/  ISETP.GE.U32.AND P5, PT, R8, 0x10, PT ;  /* 0x000000100800780c */ /* 0x000fe40003fa6070 */
[----:B--2---:R-:W-:-:S02]  /*2690*/  SEL R3, R3, RZ, P6 ;  /* 0x000000ff03037207 */ /* 0x004fc40003000000 */
[----:B---3--:R-:W-:Y:S02]  /*26a0*/  SEL R2, R2, RZ, P6 ;  /* 0x000000ff02027207 */ /* 0x008fe40003000000 */
[----:B------:R-:W-:-:S05]  /*26b0*/  IADD3 R3, P0, PT, R3, R18, RZ ;  /* 0x0000001203037210 */ /* 0x000fca0007f1e0ff */
[----:B------:R-:W-:Y:S01]  /*26c0*/  IMAD.X R2, R2, 0x1, R17, P0 ;  /* 0x0000000102027824 */ /* 0x000fe200000e0611 */
[----:B------:R-:W2:Y:S04]  /*26d0*/  SHFL.UP PT, R14, R3, 0x2, RZ ;  /* 0x04400000030e7989 */ /* 0x000ea800000e00ff */
[----:B------:R-:W3:Y:S01]  /*26e0*/  SHFL.UP PT, R16, R2, 0x2, RZ ;  /* 0x0440000002107989 */ /* 0x000ee200000e00ff */
[----:B--2---:R-:W-:-:S04]  /*26f0*/  SEL R14, R14, RZ, P1 ;  /* 0x000000ff0e0e7207 */ /* 0x004fc80000800000 */
[----:B------:R-:W-:Y:S02]  /*2700*/  IADD3 R14, P0, PT, R14, R3, RZ ;  /* 0x000000030e0e7210 */ /* 0x000fe40007f1e0ff */
[----:B---3--:R-:W-:-:S05]  /*2710*/  SEL R19, R16, RZ, P1 ;  /* 0x000000ff10137207 */ /* 0x008fca0000800000 */
[----:B------:R-:W-:Y:S02]  /*2720*/  IMAD.X R16, R19, 0x1, R2, P0 ;  /* 0x0000000113107824 */ /* 0x000fe400000e0602 */
[----:B------:R-:W2:Y:S04]  /*2730*/  SHFL.UP PT, R19, R14, 0x4, RZ ;  /* 0x048000000e137989 */ /* 0x000ea800000e00ff */
[----:B-1----:R-:W1:Y:S01]  /*2740*/  SHFL.UP PT, R20, R16, 0x4, RZ ;  /* 0x0480000010147989 */ /* 0x002e6200000e00ff */
[----:B--2---:R-:W-:-:S04]  /*2750*/  SEL R19, R19, RZ, P3 ;  /* 0x000000ff13137207 */ /* 0x004fc80001800000 */
[----:B------:R-:W-:Y:S02]  /*2760*/  IADD3 R19, P0, PT, R19, R14, RZ ;  /* 0x0000000e13137210 */ /* 0x000fe40007f1e0ff */
[----:B-1----:R-:W-:-:S03]  /*2770*/  SEL R3, R20, RZ, P3 ;  /* 0x000000ff14037207 */ /* 0x002fc60001800000 */
[----:B------:R-:W1:Y:S02]  /*2780*/  SHFL.UP PT, R20, R19, 0x8, RZ ;  /* 0x0500000013147989 */ /* 0x000e6400000e00ff */
[----:B------:R-:W-:-:S05]  /*2790*/  IMAD.X R2, R3, 0x1, R16, P0 ;  /* 0x0000000103027824 */ /* 0x000fca00000e0610 */
[----:B------:R-:W2:Y:S01]  /*27a0*/  SHFL.UP PT, R3, R2, 0x8, RZ ;  /* 0x0500000002037989 */ /* 0x000ea200000e00ff */
[----:B-1----:R-:W-:-:S04]  /*27b0*/  SEL R20, R20, RZ, P4 ;  /* 0x000000ff14147207 */ /* 0x002fc80002000000 */
[----:B------:R-:W-:Y:S02]  /*27c0*/  IADD3 R14, P0, PT, R20, R19, RZ ;  /* 0x00000013140e7210 */ /* 0x000fe40007f1e0ff */
[----:B--2---:R-:W-:-:S03]  /*27d0*/  SEL R3, R3, RZ, P4 ;  /* 0x000000ff03037207 */ /* 0x004fc60002000000 */
[----:B------:R-:W1:Y:S02]  /*27e0*/  SHFL.UP PT, R21, R14, 0x10, RZ ;  /* 0x060000000e157989 */ /* 0x000e6400000e00ff */
[----:B------:R-:W-:-:S05]  /*27f0*/  IMAD.X R16, R3, 0x1, R2, P0 ;  /* 0x0000000103107824 */ /* 0x000fca00000e0602 */
[----:B------:R-:W2:Y:S01]  /*2800*/  SHFL.UP PT, R3, R16, 0x10, RZ ;  /* 0x0600000010037989 */ /* 0x000ea200000e00ff */
[----:B-1----:R-:W-:-:S04]  /*2810*/  SEL R21, R21, RZ, P5 ;  /* 0x000000ff15157207 */ /* 0x002fc80002800000 */
[----:B------:R-:W-:Y:S02]  /*2820*/  IADD3 R21, P0, PT, R21, R14, RZ ;  /* 0x0000000e15157210 */ /* 0x000fe40007f1e0ff */
[----:B--2---:R-:W-:-:S05]  /*2830*/  SEL R3, R3, RZ, P5 ;  /* 0x000000ff03037207 */ /* 0x004fca0002800000 */
[----:B------:R-:W-:Y:S01]  /*2840*/  IMAD.X R20, R3, 0x1, R16, P0 ;  /* 0x0000000103147824 */ /* 0x000fe200000e0610 */
[----:B------:R-:W-:Y:S01]  /*2850*/  ISETP.LE.U32.AND P0, PT, R21, UR24, PT ;  /* 0x0000001815007c0c */ /* 0x000fe2000bf03070 */
[----:B------:R-:W-:Y:S02]  /*2860*/  IMAD.U32 R3, RZ, RZ, UR17 ;  /* 0x00000011ff037e24 */ /* 0x000fe4000f8e00ff */
[----:B------:R-:W-:Y:S02]  /*2870*/  IMAD.MOV.U32 R16, RZ, RZ, R21 ;  /* 0x000000ffff107224 */ /* 0x000fe400078e0015 */
[----:B------:R-:W-:Y:S01]  /*2880*/  IMAD.MOV.U32 R19, RZ, RZ, R20 ;  /* 0x000000ffff137224 */ /* 0x000fe200078e0014 */
[----:B------:R-:W-:Y:S02]  /*2890*/  ISETP.GE.U32.AND.EX P0, PT, R3, R20, PT, P0 ;  /* 0x000000140300720c */ /* 0x000fe40003f06100 */
[----:B------:R-:W-:-:S11]  /*28a0*/  CS2R R2, SRZ ;  /* 0x0000000000027805 */ /* 0x000fd6000001ff00 */
[----:B------:R-:W-:-:S04]  /*28b0*/  VOTE.ANY R22, PT, !P0 ;  /* 0x0000000000167806 */ /* 0x000fc800040e0100 */
[----:B------:R-:W-:-:S13]  /*28c0*/  ISETP.NE.AND P0, PT, R22, RZ, PT ;  /* 0x000000ff1600720c */ /* 0x000fda0003f05270 */
[----:B------:R-:W-:Y:S05]  /*28d0*/  @P0 BRA `(.L_x_17) ;  /* 0x0000000800500947 */ /* 0x000fea0003800000 */
[----:B------:R-:W1:Y:S01]  /*28e0*/  LDC R14, c[0x0][0xbe0] ;  /* 0x0002f800ff0e7b82 */ /* 0x000e620000000800 */
[----:B------:R-:W-:Y:S01]  /*28f0*/  LOP3.LUT R11, R11, 0xfffffffe, RZ, 0xc0, !PT ;  /* 0xfffffffe0b0b7812 */ /* 0x000fe200078ec0ff */
[----:B------:R-:W2:Y:S01]  /*2900*/  LDCU UR45, c[0x0][0xbe8] ;  /* 0x00017d00ff2d77ac */ /* 0x000ea20008000800 */
[----:B------:R-:W3:Y:S01]  /*2910*/  LDCU.64 UR10, c[0x0][0xba8] ;  /* 0x00017500ff0a77ac */ /* 0x000ee20008000a00 */
[----:B------:R-:W4:Y:S01]  /*2920*/  LDCU.64 UR8, c[0x0][0xbb0] ;  /* 0x00017600ff0877ac */ /* 0x000f220008000a00 */
[----:B------:R-:W1:Y:S02]  /*2930*/  LDCU.128 UR4, c[0x0][0xbc0] ;  /* 0x00017800ff0477ac */ /* 0x000e640008000c00 */
[----:B-1----:R-:W-:-:S13]  /*2940*/  ISETP.NE.AND P0, PT, R14, 0x1, PT ;  /* 0x000000010e00780c */ /* 0x002fda0003f05270 */
[----:B--234-:R-:W-:-:S07]  /*2950*/  @P0 LOP3.LUT R11, R11, 0x1, RZ, 0xfc, !PT ;  /* 0x000000010b0b0812 */ /* 0x01cfce00078efcff */
.L_x_20:
[C---:B------:R-:W-:Y:S01]  /*2960*/  VIADD R2, R15.reuse, 0x40 ;  /* 0x000000400f027836 */ /* 0x040fe20000000000 */
[----:B-----5:R-:W-:Y:S01]  /*2970*/  MOV R19, R6 ;  /* 0x0000000600137202 */ /* 0x020fe20000000f00 */
[----:B------:R-:W-:Y:S02]  /*2980*/  VIADD R15, R15, 0x20 ;  /* 0x000000200f0f7836 */ /* 0x000fe40000000000 */
[----:B------:R-:W-:Y:S01]  /*2990*/  IMAD.MOV.U32 R16, RZ, RZ, R7 ;  /* 0x000000ffff107224 */ /* 0x000fe200078e0007 */
[----:B------:R-:W-:-:S13]  /*29a0*/  ISETP.GE.AND P0, PT, R2, UR45, PT ;  /* 0x0000002d02007c0c */ /* 0x000fda000bf06270 */
[----:B------:R-:W1:Y:S01]  /*29b0*/  @!P0 LDC.64 R22, c[0x0][0xbf0] ;  /* 0x0002fc00ff168b82 */ /* 0x000e620000000a00 */
[----:B------:R2:W3:Y:S01]  /*29c0*/  SHFL.IDX PT, R2, R20, 0x1f, 0x1f ;  /* 0x03e01f0014027f89 */ /* 0x0004e200000e0000 */
[----:B------:R-:W-:Y:S01]  /*29d0*/  BSSY.RECONVERGENT B0, `(.L_x_18) ;  /* 0x000005e000007945 */ /* 0x000fe20003800200 */
[----:B------:R-:W-:Y:S02]  /*29e0*/  HFMA2 R17, -RZ, RZ, 0, 0 ;  /* 0x00000000ff117431 */ /* 0x000fe400000001ff */
[----:B------:R2:W4:Y:S01]  /*29f0*/  SHFL.IDX PT, R3, R21, 0x1f, 0x1f ;  /* 0x03e01f0015037f89 */ /* 0x00052200000e0000 */
[----:B-1----:R-:W-:-:S05]  /*2a00*/  @!P0 IMAD.WIDE.U32 R22, R15, 0xc, R22 ;  /* 0x0000000c0f168825 */ /* 0x002fca00078e0016 */
[----:B------:R2:W5:Y:S04]  /*2a10*/  @!P0 LDG.E R6, desc[UR50][R22.64+0x180] ;  /* 0x0001803216068981 */ /* 0x000568000c1e1900 */
[----:B------:R2:W5:Y:S01]  /*2a20*/  @!P0 LDG.E R7, desc[UR50][R22.64+0x184] ;  /* 0x0001843216078981 */ /* 0x000562000c1e1900 */
[----:B------:R-:W-:Y:S02]  /*2a30*/  ISETP.GE.AND P0, PT, R15, UR45, PT ;  /* 0x0000002d0f007c0c */ /* 0x000fe4000bf06270 */
[----:B------:R-:W-:-:S11]  /*2a40*/  MOV R18, 0x7fffffff ;  /* 0x7fffffff00127802 */ /* 0x000fd60000000f00 */
[----:B---34-:R-:W-:Y:S05]  /*2a50*/  @P0 BRA `(.L_x_19) ;  /* 0x0000000400540947 */ /* 0x018fea0003800000 */
[----:B------:R-:W-:-:S04]  /*2a60*/  IADD3 R13, P0, PT, R19, UR12, RZ ;  /* 0x0000000c130d7c10 */ /* 0x000fc8000ff1e0ff */
[----:B------:R-:W-:Y:S02]  /*2a70*/  LEA.HI.X.SX32 R12, R19, UR13, 0x1, P0 ;  /* 0x0000000d130c7c11 */ /* 0x000fe400080f0eff */
[----:B------:R-:W-:-:S04]  /*2a80*/  IADD3 R19, P0, PT, R16, UR19, RZ ;  /* 0x0000001310137c10 */ /* 0x000fc8000ff1e0ff */
[----:B------:R-:W-:Y:S02]  /*2a90*/  LEA.HI.X.SX32 R18, R16, UR40, 0x1, P0 ;  /* 0x0000002810127c11 */ /* 0x000fe400080f0eff */
[----:B------:R-:W-:-:S05]  /*2aa0*/  IADD3 R17, P0, PT, R13, UR9, RZ ;  /* 0x000000090d117c10 */ /* 0x000fca000ff1e0ff */
[----:B------:R-:W-:Y:S01]  /*2ab0*/  IMAD.X R16, RZ, RZ, R12, P0 ;  /* 0x000000ffff107224 */ /* 0x000fe200000e060c */
[----:B--2---:R-:W-:Y:S01]  /*2ac0*/  IADD3 R21, P0, PT, R19, UR7, RZ ;  /* 0x0000000713157c10 */ /* 0x004fe2000ff1e0ff */
[----:B------:R-:W-:-:S04]  /*2ad0*/  IMAD.WIDE.U32 R30, R17, UR10, RZ ;  /* 0x0000000a111e7c25 */ /* 0x000fc8000f8e00ff */
[----:B------:R-:W-:-:S04]  /*2ae0*/  IMAD.WIDE.U32 R28, R16, UR10, RZ ;  /* 0x0000000a101c7c25 */ /* 0x000fc8000f8e00ff */
[----:B------:R-:W-:Y:S02]  /*2af0*/  IMAD.X R20, RZ, RZ, R18, P0 ;  /* 0x000000ffff147224 */ /* 0x000fe400000e0612 */
[----:B------:R-:W-:-:S04]  /*2b00*/  IMAD.WIDE.U32 R28, P0, R17, UR11, R28 ;  /* 0x0000000b111c7c25 */ /* 0x000fc8000f80001c */
[----:B------:R-:W-:-:S04]  /*2b10*/  IMAD.WIDE.U32 R24, R20, UR4, RZ ;  /* 0x0000000414187c25 */ /* 0x000fc8000f8e00ff */
[----:B------:R-:W-:Y:S02]  /*2b20*/  IMAD.X R27, RZ, RZ, RZ, P0 ;  /* 0x000000ffff1b7224 */ /* 0x000fe400000e06ff */
[----:B------:R-:W-:-:S04]  /*2b30*/  IMAD.WIDE.U32 R24, P0, R21, UR5, R24 ;  /* 0x0000000515187c25 */ /* 0x000fc8000f800018 */
[----:B------:R-:W-:Y:S01]  /*2b40*/  IMAD.X R23, RZ, RZ, RZ, P0 ;  /* 0x000000ffff177224 */ /* 0x000fe200000e06ff */
[----:B------:R-:W-:Y:S01]  /*2b50*/  IADD3 RZ, P0, PT, R31, R28, RZ ;  /* 0x0000001c1fff7210 */ /* 0x000fe20007f1e0ff */
[----:B------:R-:W-:Y:S02]  /*2b60*/  IMAD.MOV.U32 R26, RZ, RZ, R29 ;  /* 0x000000ffff1a7224 */ /* 0x000fe400078e001d */
[----:B------:R-:W-:Y:S02]  /*2b70*/  IMAD.MOV.U32 R22, RZ, RZ, R25 ;  /* 0x000000ffff167224 */ /* 0x000fe400078e0019 */
[----:B------:R-:W-:-:S04]  /*2b80*/  IMAD.WIDE.U32.X R16, R16, UR11, R26, P0 ;  /* 0x0000000b10107c25 */ /* 0x000fc800080e041a */
[----:B------:R-:W-:-:S05]  /*2b90*/  IMAD.WIDE.U32 R26, R21, UR4, RZ ;  /* 0x00000004151a7c25 */ /* 0x000fca000f8e00ff */
[----:B------:R-:W-:-:S05]  /*2ba0*/  IADD3 RZ, P0, PT, R27, R24, RZ ;  /* 0x000000181bff7210 */ /* 0x000fca0007f1e0ff */
[----:B------:R-:W-:Y:S01]  /*2bb0*/  IMAD.WIDE.U32.X R20, R20, UR5, R22, P0 ;  /* 0x0000000514147c25 */ /* 0x000fe200080e0416 */
[----:B------:R-:W-:-:S04]  /*2bc0*/  ISETP.NE.U32.AND P0, PT, RZ, UR10, PT ;  /* 0x0000000aff007c0c */ /* 0x000fc8000bf05070 */
[----:B------:R-:W-:-:S04]  /*2bd0*/  ISETP.NE.AND.EX P0, PT, RZ, UR11, PT, P0 ;  /* 0x0000000bff007c0c */ /* 0x000fc8000bf05300 */
[----:B------:R-:W-:Y:S02]  /*2be0*/  SEL R13, R13, R16, !P0 ;  /* 0x000000100d0d7207 */ /* 0x000fe40004000000 */
[----:B------:R-:W-:Y:S02]  /*2bf0*/  SEL R12, R12, R17, !P0 ;  /* 0x000000110c0c7207 */ /* 0x000fe40004000000 */
[----:B------:R-:W-:Y:S02]  /*2c00*/  ISETP.NE.U32.AND P0, PT, RZ, UR4, PT ;  /* 0x00000004ff007c0c */ /* 0x000fe4000bf05070 */
[----:B------:R-:W-:Y:S02]  /*2c10*/  SHF.R.U64 R12, R13, UR8, R12 ;  /* 0x000000080d0c7c19 */ /* 0x000fe4000800120c */
[----:B------:R-:W-:-:S04]  /*2c20*/  ISETP.NE.AND.EX P0, PT, RZ, UR5, PT, P0 ;  /* 0x00000005ff007c0c */ /* 0x000fc8000bf05300 */
[----:B------:R-:W-:Y:S02]  /*2c30*/  SEL R16, R18, R21, !P0 ;  /* 0x0000001512107207 */ /* 0x000fe40004000000 */
[-C--:B------:R-:W-:Y:S02]  /*2c40*/  IABS R18, R5.reuse ;  /* 0x0000000500127213 */ /* 0x080fe40000000000 */
[----:B------:R-:W-:Y:S02]  /*2c50*/  SEL R19, R19, R20, !P0 ;  /* 0x0000001413137207 */ /* 0x000fe40004000000 */
[----:B------:R-:W1:Y:S01]  /*2c60*/  I2F.RP R21, R18 ;  /* 0x0000001200157306 */ /* 0x000e620000209400 */
[----:B------:R-:W-:Y:S02]  /*2c70*/  IADD3 R20, PT, PT, R5, -0x1, R12 ;  /* 0xffffffff05147810 */ /* 0x000fe40007ffe00c */
[----:B------:R-:W-:Y:S02]  /*2c80*/  IABS R12, R5 ;  /* 0x00000005000c7213 */ /* 0x000fe40000000000 */
[----:B------:R-:W-:-:S02]  /*2c90*/  IABS R13, R20 ;  /* 0x00000014000d7213 */ /* 0x000fc40000000000 */
[----:B------:R-:W-:Y:S01]  /*2ca0*/  SHF.R.U64 R19, R19, UR6, R16 ;  /* 0x0000000613137c19 */ /* 0x000fe20008001210 */
[----:B------:R-:W-:-:S03]  /*2cb0*/  IMAD.MOV R12, RZ, RZ, -R12 ;  /* 0x000000ffff0c7224 */ /* 0x000fc600078e0a0c */
[----:B------:R-:W-:Y:S01]  /*2cc0*/  IADD3 R19, PT, PT, R4, -0x1, R19 ;  /* 0xffffffff04137810 */ /* 0x000fe20007ffe013 */
[----:B-1----:R-:W1:Y:S02]  /*2cd0*/  MUFU.RCP R22, R21 ;  /* 0x0000001500167308 */ /* 0x002e640000001000 */
[----:B-1----:R-:W-:-:S06]  /*2ce0*/  VIADD R22, R22, 0xffffffe ;  /* 0x0ffffffe16167836 */ /* 0x002fcc0000000000 */
[----:B------:R-:W1:Y:S02]  /*2cf0*/  F2I.FTZ.U32.TRUNC.NTZ R23, R22 ;  /* 0x0000001600177305 */ /* 0x000e64000021f000 */
[----:B-1----:R-:W-:Y:S02]  /*2d00*/  IMAD.MOV R17, RZ, RZ, -R23 ;  /* 0x000000ffff117224 */ /* 0x002fe400078e0a17 */
[----:B------:R-:W-:Y:S02]  /*2d10*/  IMAD.MOV.U32 R22, RZ, RZ, RZ ;  /* 0x000000ffff167224 */ /* 0x000fe400078e00ff */
[----:B------:R-:W-:-:S04]  /*2d20*/  IMAD R17, R17, R18, RZ ;  /* 0x0000001211117224 */ /* 0x000fc800078e02ff */
[----:B------:R-:W-:-:S06]  /*2d30*/  IMAD.HI.U32 R17, R23, R17, R22 ;  /* 0x0000001117117227 */ /* 0x000fcc00078e0016 */
[----:B------:R-:W-:-:S04]  /*2d40*/  IMAD.HI.U32 R17, R17, R13, RZ ;  /* 0x0000000d11117227 */ /* 0x000fc800078e00ff */
[----:B------:R-:W-:Y:S01]  /*2d50*/  IMAD R21, R17, R12, R13 ;  /* 0x0000000c11157224 */ /* 0x000fe200078e020d */
[----:B------:R-:W-:Y:S02]  /*2d60*/  IABS R17, R4 ;  /* 0x0000000400117213 */ /* 0x000fe40000000000 */
[----:B------:R-:W-:Y:S02]  /*2d70*/  IABS R13, R19 ;  /* 0x00000013000d7213 */ /* 0x000fe40000000000 */
[----:B------:R-:W1:Y:S01]  /*2d80*/  I2F.RP R24, R17 ;  /* 0x0000001100187306 */ /* 0x000e620000209400 */
[----:B------:R-:W-:-:S13]  /*2d90*/  ISETP.GT.U32.AND P0, PT, R18, R21, PT ;  /* 0x000000151200720c */ /* 0x000fda0003f04070 */
[----:B------:R-:W-:Y:S01]  /*2da0*/  @!P0 IMAD.IADD R21, R21, 0x1, -R18 ;  /* 0x0000000115158824 */ /* 0x000fe200078e0a12 */
[----:B-1----:R-:W1:Y:S02]  /*2db0*/  MUFU.RCP R22, R24 ;  /* 0x0000001800167308 */ /* 0x002e640000001000 */
[----:B-1----:R-:W-:-:S06]  /*2dc0*/  VIADD R22, R22, 0xffffffe ;  /* 0x0ffffffe16167836 */ /* 0x002fcc0000000000 */
[----:B------:R-:W1:Y:S02]  /*2dd0*/  F2I.FTZ.U32.TRUNC.NTZ R23, R22 ;  /* 0x0000001600177305 */ /* 0x000e64000021f000 */
[----:B-1----:R-:W-:Y:S02]  /*2de0*/  IMAD.MOV R12, RZ, RZ, -R23 ;  /* 0x000000ffff0c7224 */ /* 0x002fe400078e0a17 */
[----:B------:R-:W-:Y:S02]  /*2df0*/  IMAD.MOV.U32 R22, RZ, RZ, RZ ;  /* 0x000000ffff167224 */ /* 0x000fe400078e00ff */
[----:B------:R-:W-:Y:S01]  /*2e00*/  IMAD R16, R12, R17, RZ ;  /* 0x000000110c107224 */ /* 0x000fe200078e02ff */
[----:B------:R-:W-:-:S03]  /*2e10*/  IABS R12, R4 ;  /* 0x00000004000c7213 */ /* 0x000fc60000000000 */
[----:B------:R-:W-:-:S04]  /*2e20*/  IMAD.HI.U32 R16, R23, R16, R22 ;  /* 0x0000001017107227 */ /* 0x000fc800078e0016 */
[----:B------:R-:W-:Y:S02]  /*2e30*/  IMAD.MOV R12, RZ, RZ, -R12 ;  /* 0x000000ffff0c7224 */ /* 0x000fe400078e0a0c */
[----:B------:R-:W-:-:S04]  /*2e40*/  IMAD.HI.U32 R16, R16, R13, RZ ;  /* 0x0000000d10107227 */ /* 0x000fc800078e00ff */
[----:B------:R-:W-:-:S05]  /*2e50*/  IMAD R12, R16, R12, R13 ;  /* 0x0000000c100c7224 */ /* 0x000fca00078e020d */
[----:B------:R-:W-:-:S13]  /*2e60*/  ISETP.GT.U32.AND P0, PT, R17, R12, PT ;  /* 0x0000000c1100720c */ /* 0x000fda0003f04070 */
[----:B------:R-:W-:Y:S01]  /*2e70*/  @!P0 IMAD.IADD R12, R12, 0x1, -R17 ;  /* 0x000000010c0c8824 */ /* 0x000fe200078e0a11 */
[----:B------:R-:W-:-:S13]  /*2e80*/  ISETP.GT.U32.AND P0, PT, R18, R21, PT ;  /* 0x000000151200720c */ /* 0x000fda0003f04070 */
[----:B------:R-:W-:Y:S01]  /*2e90*/  @!P0 IMAD.IADD R21, R21, 0x1, -R18 ;  /* 0x0000000115158824 */ /* 0x000fe200078e0a12 */
[----:B------:R-:W-:-:S13]  /*2ea0*/  ISETP.GT.U32.AND P0, PT, R17, R12, PT ;  /* 0x0000000c1100720c */ /* 0x000fda0003f04070 */
[----:B------:R-:W-:Y:S01]  /*2eb0*/  @!P0 IMAD.IADD R12, R12, 0x1, -R17 ;  /* 0x000000010c0c8824 */ /* 0x000fe200078e0a11 */
[----:B------:R-:W-:-:S13]  /*2ec0*/  ISETP.GE.AND P0, PT, R20, RZ, PT ;  /* 0x000000ff1400720c */ /* 0x000fda0003f06270 */
[----:B------:R-:W-:Y:S01]  /*2ed0*/  @!P0 IMAD.MOV R21, RZ, RZ, -R21 ;  /* 0x000000ffff158224 */ /* 0x000fe200078e0a15 */
[----:B------:R-:W-:-:S13]  /*2ee0*/  ISETP.GE.AND P0, PT, R19, RZ, PT ;  /* 0x000000ff1300720c */ /* 0x000fda0003f06270 */
[----:B------:R-:W-:Y:S01]  /*2ef0*/  @!P0 IMAD.MOV R12, RZ, RZ, -R12 ;  /* 0x000000ffff0c8224 */ /* 0x000fe200078e0a0c */
[----:B------:R-:W-:-:S13]  /*2f00*/  ISETP.NE.AND P0, PT, RZ, UR27, PT ;  /* 0x0000001bff007c0c */ /* 0x000fda000bf05270 */
[----:B------:R-:W-:Y:S02]  /*2f10*/  @!P0 LOP3.LUT R21, RZ, UR27, RZ, 0x33, !PT ;  /* 0x0000001bff158c12 */ /* 0x000fe4000f8e33ff */
[----:B------:R-:W-:-:S03]  /*2f20*/  ISETP.NE.AND P0, PT, RZ, UR26, PT ;  /* 0x0000001aff007c0c */ /* 0x000fc6000bf05270 */
[----:B------:R-:W-:-:S10]  /*2f30*/  IMAD.IADD R18, R20, 0x1, -R21 ;  /* 0x0000000114127824 */ /* 0x000fd400078e0a15 */
[----:B------:R-:W-:Y:S02]  /*2f40*/  @!P0 LOP3.LUT R12, RZ, UR26, RZ, 0x33, !PT ;  /* 0x0000001aff0c8c12 */ /* 0x000fe4000f8e33ff */
[----:B------:R-:W-:-:S03]  /*2f50*/  ISETP.NE.AND P0, PT, R14, 0x1, PT ;  /* 0x000000010e00780c */ /* 0x000fc60003f05270 */
[----:B------:R-:W-:-:S05]  /*2f60*/  IMAD.IADD R19, R19, 0x1, -R12 ;  /* 0x0000000113137824 */ /* 0x000fca00078e0a0c */
[CC--:B------:R-:W-:Y:S01]  /*2f70*/  SEL R12, R19.reuse, R18.reuse, !P0 ;  /* 0x00000012130c7207 */ /* 0x0c0fe20004000000 */
[----:B------:R-:W-:-:S03]  /*2f80*/  IMAD R18, R19, R18, RZ ;  /* 0x0000001213127224 */ /* 0x000fc600078e02ff */
[----:B------:R-:W-:Y:S02]  /*2f90*/  SHF.R.S32.HI R13, RZ, 0x1f, R12 ;  /* 0x0000001fff0d7819 */ /* 0x000fe4000001140c */
[----:B------:R-:W-:Y:S02]  /*2fa0*/  SHF.R.S32.HI R17, RZ, 0x1f, R18 ;  /* 0x0000001fff117819 */ /* 0x000fe40000011412 */
.L_x_19:
[----:B------:R-:W-:Y:S05]  /*2fb0*/  BSYNC.RECONVERGENT B0 ;  /* 0x0000000000007941 */ /* 0x000fea0003800200 */
.L_x_18:
[----:B------:R-:W1:Y:S04]  /*2fc0*/  SHFL.UP PT, R19, R18, 0x1, RZ ;  /* 0x0420000012137989 */ /* 0x000e6800000e00ff */
[----:B------:R-:W3:Y:S01]  /*2fd0*/  SHFL.UP PT, R16, R17, 0x1, RZ ;  /* 0x0420000011107989 */ /* 0x000ee200000e00ff */
[----:B-1----:R-:W-:Y:S02]  /*2fe0*/  SEL R19, R19, RZ, P6 ;  /* 0x000000ff13137207 */ /* 0x002fe40003000000 */
[----:B---3--:R-:W-:Y:S02]  /*2ff0*/  SEL R16, R16, RZ, P6 ;  /* 0x000000ff10107207 */ /* 0x008fe40003000000 */
[----:B------:R-:W-:-:S05]  /*3000*/  IADD3 R19, P0, PT, R19, R18, RZ ;  /* 0x0000001213137210 */ /* 0x000fca0007f1e0ff */
[----:B------:R-:W-:Y:S01]  /*3010*/  IMAD.X R16, R16, 0x1, R17, P0 ;  /* 0x0000000110107824 */ /* 0x000fe200000e0611 */
[----:B--2---:R-:W1:Y:S04]  /*3020*/  SHFL.UP PT, R20, R19, 0x2, RZ ;  /* 0x0440000013147989 */ /* 0x004e6800000e00ff */
[----:B------:R-:W2:Y:S01]  /*3030*/  SHFL.UP PT, R21, R16, 0x2, RZ ;  /* 0x0440000010157989 */ /* 0x000ea200000e00ff */
[----:B-1----:R-:W-:Y:S02]  /*3040*/  SEL R20, R20, RZ, P1 ;  /* 0x000000ff14147207 */ /* 0x002fe40000800000 */
[----:B--2---:R-:W-:Y:S02]  /*3050*/  SEL R21, R21, RZ, P1 ;  /* 0x000000ff15157207 */ /* 0x004fe40000800000 */
[----:B------:R-:W-:-:S05]  /*3060*/  IADD3 R20, P0, PT, R20, R19, RZ ;  /* 0x0000001314147210 */ /* 0x000fca0007f1e0ff */
[----:B------:R-:W-:Y:S01]  /*3070*/  IMAD.X R21, R21, 0x1, R16, P0 ;  /* 0x0000000115157824 */ /* 0x000fe200000e0610 */
[----:B------:R-:W1:Y:S04]  /*3080*/  SHFL.UP PT, R23, R20, 0x4, RZ ;  /* 0x0480000014177989 */ /* 0x000e6800000e00ff */
        /* <DEDUP_REMOVED lines=9> */
[----:B------:R-:W-:Y:S01]  /*3120*/  IADD3 R24, P0, PT, R16, R23, RZ ;  /* 0x0000001710187210 */ /* 0x000fe20007f1e0ff */
[----:B------:R-:W-:-:S04]  /*3130*/  IMAD.U32 R23, RZ, RZ, UR17 ;  /* 0x00000011ff177e24 */ /* 0x000fc8000f8e00ff */
[----:B------:R-:W-:Y:S02]  /*3140*/  IMAD.X R25, R19, 0x1, R22, P0 ;  /* 0x0000000113197824 */ /* 0x000fe400000e0616 */
[----:B------:R-:W1:Y:S04]  /*3150*/  SHFL.UP PT, R19, R24, 0x10, RZ ;  /* 0x0600000018137989 */ /* 0x000e6800000e00ff */
[----:B------:R-:W2:Y:S01]  /*3160*/  SHFL.UP PT, R20, R25, 0x10, RZ ;  /* 0x0600000019147989 */ /* 0x000ea200000e00ff */
[----:B-1----:R-:W-:Y:S02]  /*3170*/  SEL R19, R19, RZ, P5 ;  /* 0x000000ff13137207 */ /* 0x002fe40002800000 */
[----:B--2---:R-:W-:Y:S02]  /*3180*/  SEL R20, R20, RZ, P5 ;  /* 0x000000ff14147207 */ /* 0x004fe40002800000 */
[----:B------:R-:W-:-:S05]  /*3190*/  IADD3 R16, P0, PT, R19, R24, RZ ;  /* 0x0000001813107210 */ /* 0x000fca0007f1e0ff */
[----:B------:R-:W-:Y:S01]  /*31a0*/  IMAD.X R19, R20, 0x1, R25, P0 ;  /* 0x0000000114137824 */ /* 0x000fe200000e0619 */
[----:B------:R-:W-:-:S05]  /*31b0*/  IADD3 R21, P0, PT, R16, R3, RZ ;  /* 0x0000000310157210 */ /* 0x000fca0007f1e0ff */
[----:B------:R-:W-:Y:S01]  /*31c0*/  IMAD.X R20, R19, 0x1, R2, P0 ;  /* 0x0000000113147824 */ /* 0x000fe200000e0602 */
[----:B------:R-:W-:-:S04]  /*31d0*/  ISETP.LE.U32.AND P0, PT, R21, UR24, PT ;  /* 0x0000001815007c0c */ /* 0x000fc8000bf03070 */
[----:B------:R-:W-:-:S13]  /*31e0*/  ISETP.GE.U32.AND.EX P0, PT, R23, R20, PT, P0 ;  /* 0x000000141700720c */ /* 0x000fda0003f06100 */
[----:B------:R-:W-:-:S04]  /*31f0*/  VOTE.ANY R22, PT, !P0 ;  /* 0x0000000000167806 */ /* 0x000fc800040e0100 */
[----:B------:R-:W-:-:S13]  /*3200*/  ISETP.NE.AND P0, PT, R22, RZ, PT ;  /* 0x000000ff1600720c */ /* 0x000fda0003f05270 */
[----:B------:R-:W-:Y:S05]  /*3210*/  @!P0 BRA `(.L_x_20) ;  /* 0xfffffff400d08947 */ /* 0x000fea000383ffff */
.L_x_17:
[----:B------:R-:W1:Y:S08]  /*3220*/  BREV R23, R22 ;  /* 0x0000001600177301 */ /* 0x000e700000000000 */
[----:B-1----:R-:W1:Y:S02]  /*3230*/  FLO.U32.SH R23, R23 ;  /* 0x0000001700177300 */ /* 0x002e6400000e0400 */
[----:B-1----:R-:W1:Y:S02]  /*3240*/  SHFL.IDX PT, R21, R15, R23, 0x1f ;  /* 0x00001f170f157589 */ /* 0x002e6400000e0000 */
[----:B-1----:R-:W-:-:S05]  /*3250*/  IMAD.IADD R14, R8, 0x1, R21 ;  /* 0x00000001080e7824 */ /* 0x002fca00078e0215 */
[----:B------:R-:W-:-:S13]  /*3260*/  ISETP.GE.AND P0, PT, R14, UR45, PT ;  /* 0x0000002d0e007c0c */ /* 0x000fda000bf06270 */
[----:B------:R-:W1:Y:S02]  /*3270*/  @!P0 LDC.64 R24, c[0x0][0xbf0] ;  /* 0x0002fc00ff188b82 */ /* 0x000e640000000a00 */
[----:B-1----:R-:W-:-:S05]  /*3280*/  @!P0 IMAD.WIDE R24, R14, 0xc, R24 ;  /* 0x0000000c0e188825 */ /* 0x002fca00078e0218 */
[----:B-----5:R1:W5:Y:S04]  /*3290*/  @!P0 LDG.E R6, desc[UR50][R24.64] ;  /* 0x0000003218068981 */ /* 0x020368000c1e1900 */
[----:B------:R1:W5:Y:S01]  /*32a0*/  @!P0 LDG.E R7, desc[UR50][R24.64+0x4] ;  /* 0x0000043218078981 */ /* 0x000362000c1e1900 */
[----:B------:R-:W-:-:S03]  /*32b0*/  IADD3 R16, P1, P0, R3, R16, -R18 ;  /* 0x0000001003107210 */ /* 0x000fc6000783e812 */
[----:B------:R-:W-:Y:S01]  /*32c0*/  SHFL.IDX PT, R15, R17, R23, 0x1f ;  /* 0x00001f17110f7589 */ /* 0x000fe200000e0000 */
[----:B------:R-:W-:-:S03]  /*32d0*/  IADD3.X R2, PT, PT, R2, R19, ~R17, P1, P0 ;  /* 0x0000001302027210 */ /* 0x000fc60000fe0c11 */
[----:B------:R-:W2:Y:S04]  /*32e0*/  SHFL.IDX PT, R16, R16, R23, 0x1f ;  /* 0x00001f1710107589 */ /* 0x000ea800000e0000 */
[----:B------:R-:W3:Y:S04]  /*32f0*/  SHFL.IDX PT, R2, R2, R23, 0x1f ;  /* 0x00001f1702027589 */ /* 0x000ee800000e0000 */
[----:B------:R1:W4:Y:S04]  /*3300*/  SHFL.IDX PT, R14, R18, R23, 0x1f ;  /* 0x00001f17120e7589 */ /* 0x00032800000e0000 */
[----:B------:R1:W1:Y:S04]  /*3310*/  SHFL.IDX PT, R13, R13, R23, 0x1f ;  /* 0x00001f170d0d7589 */ /* 0x00026800000e0000 */
[----:B------:R1:W1:Y:S01]  /*3320*/  SHFL.IDX PT, R12, R12, R23, 0x1f ;  /* 0x00001f170c0c7589 */ /* 0x00026200000e0000 */
[----:B--2---:R-:W-:-:S02]  /*3330*/  R2UR UR41, R16 ;  /* 0x00000000102972ca */ /* 0x004fc400000e0000 */
[----:B---3--:R-:W-:-:S15]  /*3340*/  R2UR UR40, R2 ;  /* 0x00000000022872ca */ /* 0x008fde00000e0000 */
.L_x_14:
[----:B------:R-:W-:Y:S01]  /*3350*/  ISETP.GE.AND P0, PT, R21, UR45, PT ;  /* 0x0000002d15007c0c */ /* 0x000fe2000bf06270 */
[----:B------:R-:W-:Y:S01]  /*3360*/  UMOV UR19, 0xffffffff ;  /* 0xffffffff00137882 */ /* 0x000fe20000000000 */
[----:B------:R-:W-:-:S11]  /*3370*/  MOV R17, 0xffffffff ;  /* 0xffffffff00117802 */ /* 0x000fd60000000f00 */
[----:B------:R-:W-:Y:S05]  /*3380*/  @P0 BRA `(.L_x_13) ;  /* 0x0000000400100947 */ /* 0x000fea0003800000 */
[----:B------:R-:W2:Y:S01]  /*3390*/  LDCU UR8, c[0x0][0xb98] ;  /* 0x00017300ff0877ac */ /* 0x000ea20008000800 */
[----:B-1----:R-:W-:Y:S02]  /*33a0*/  R2UR UR4, R12 ;  /* 0x000000000c0472ca */ /* 0x002fe400000e0000 */
[----:B------:R-:W-:Y:S01]  /*33b0*/  R2UR UR5, R13 ;  /* 0x000000000d0572ca */ /* 0x000fe200000e0000 */
[----:B------:R-:W1:Y:S01]  /*33c0*/  LDCU UR7, c[0x0][0xb88] ;  /* 0x00017100ff0777ac */ /* 0x000e620008000800 */
[----:B------:R-:W3:Y:S01]  /*33d0*/  LDCU UR6, c[0x0][0xbdc] ;  /* 0x00017b80ff0677ac */ /* 0x000ee20008000800 */
[----:B------:R-:W-:-:S04]  /*33e0*/  UIADD3 UR10, UP0, UPT, -UR41, UR24, URZ ;  /* 0x00000018290a7290 */ /* 0x000fc8000ff1e1ff */
[----:B------:R-:W-:-:S04]  /*33f0*/  UIADD3.X UR9, UPT, UPT, ~UR40, UR17, URZ, UP0, !UPT ;  /* 0x0000001128097290 */ /* 0x000fc800087fe5ff */
[----:B--2---:R-:W-:Y:S02]  /*3400*/  USHF.R.U32.HI UR4, URZ, UR8, UR9 ;  /* 0x00000008ff047299 */ /* 0x004fe40008011609 */
[----:B------:R-:W-:Y:S01]  /*3410*/  USHF.R.U64 UR8, UR10, UR8, UR9 ;  /* 0x000000080a087299 */ /* 0x000fe20008001209 */
[----:B-1----:R-:W-:Y:S01]  /*3420*/  SHF.R.U64 R2, R12, UR7, R13 ;  /* 0x000000070c027c19 */ /* 0x002fe2000800120d */
[----:B------:R-:W-:Y:S02]  /*3430*/  USHF.R.U32.HI UR11, URZ, UR7, UR4 ;  /* 0x00000007ff0b7299 */ /* 0x000fe40008011604 */
[----:B------:R-:W-:Y:S02]  /*3440*/  USHF.R.U32.HI UR5, URZ, UR7, UR5 ;  /* 0x00000007ff057299 */ /* 0x000fe40008011605 */
[----:B---3--:R-:W-:Y:S02]  /*3450*/  USHF.R.U32.HI UR9, URZ, UR6, UR11 ;  /* 0x00000006ff097299 */ /* 0x008fe4000801160b */
[----:B------:R-:W-:Y:S01]  /*3460*/  USHF.R.U64 UR7, UR8, UR7, UR4 ;  /* 0x0000000708077299 */ /* 0x000fe20008001204 */
[----:B------:R-:W-:Y:S01]  /*3470*/  R2UR UR4, R2 ;  /* 0x00000000020472ca */ /* 0x000fe200000e0000 */
[----:B------:R-:W-:-:S02]  /*3480*/  ULOP3.LUT UR10, UR9, UR5, URZ, 0xfc, !UPT ;  /* 0x00000005090a7292 */ /* 0x000fc4000f8efcff */
[----:B------:R-:W-:Y:S02]  /*3490*/  USHF.R.U64 UR6, UR7, UR6, UR11 ;  /* 0x0000000607067299 */ /* 0x000fe4000800120b */
[----:B------:R-:W-:-:S09]  /*34a0*/  UISETP.NE.U32.AND UP0, UPT, UR10, URZ, UPT ;  /* 0x000000ff0a00728c */ /* 0x000fd2000bf05070 */
[----:B------:R-:W-:Y:S05]  /*34b0*/  BRA.U UP0, `(.L_x_21) ;  /* 0x0000000100607547 */ /* 0x000fea000b800000 */
[----:B------:R-:W1:Y:S01]  /*34c0*/  I2F.U32.RP R3, UR4 ;  /* 0x0000000400037d06 */ /* 0x000e620008209000 */
[----:B------:R-:W-:Y:S01]  /*34d0*/  UMOV UR10, URZ ;  /* 0x000000ff000a7c82 */ /* 0x000fe20008000000 */
[----:B------:R-:W-:-:S06]  /*34e0*/  UISETP.NE.U32.AND UP0, UPT, UR4, URZ, UPT ;  /* 0x000000ff0400728c */ /* 0x000fcc000bf05070 */
[----:B-1----:R-:W1:Y:S02]  /*34f0*/  MUFU.RCP R2, R3 ;  /* 0x0000000300027308 */ /* 0x002e640000001000 */
[----:B-1----:R-:W-:-:S06]  /*3500*/  IADD3 R2, PT, PT, R2, 0xffffffe, RZ ;  /* 0x0ffffffe02027810 */ /* 0x002fcc0007ffe0ff */
[----:B------:R-:W1:Y:S02]  /*3510*/  F2I.FTZ.U32.TRUNC.NTZ R2, R2 ;  /* 0x0000000200027305 */ /* 0x000e64000021f000 */
[----:B-1----:R-:W-:-:S13]  /*3520*/  R2UR UR11, R2 ;  /* 0x00000000020b72ca */ /* 0x002fda00000e0000 */
[----:B------:R-:W-:-:S04]  /*3530*/  UIADD3 UR5, UPT, UPT, URZ, -UR11, URZ ;  /* 0x8000000bff057290 */ /* 0x000fc8000fffe0ff */
[----:B------:R-:W-:-:S04]  /*3540*/  UIMAD UR5, UR5, UR4, URZ ;  /* 0x00000004050572a4 */ /* 0x000fc8000f8e02ff */
[----:B------:R-:W-:-:S07]  /*3550*/  UIMAD.WIDE.U32 UR10, UR11, UR5, UR10 ;  /* 0x000000050b0a72a5 */ /* 0x000fce000f8e000a */
[----:B------:R-:W-:Y:S02]  /*3560*/  UMOV UR5, UR11 ;  /* 0x0000000b00057c82 */ /* 0x000fe40008000000 */
[----:B------:R-:W-:-:S07]  /*3570*/  UIMAD.WIDE.U32 UR12, UR5, UR6, URZ ;  /* 0x00000006050c72a5 */ /* 0x000fce000f8e00ff */
[----:B------:R-:W-:Y:S02]  /*3580*/  UMOV UR12, UR13 ;  /* 0x0000000d000c7c82 */ /* 0x000fe40008000000 */
[----:B------:R-:W-:-:S04]  /*3590*/  UIADD3 UR5, UPT, UPT, -UR12, URZ, URZ ;  /* 0x000000ff0c057290 */ /* 0x000fc8000fffe1ff */
[----:B------:R-:W-:-:S04]  /*35a0*/  UIMAD UR5, UR4, UR5, UR6 ;  /* 0x00000005040572a4 */ /* 0x000fc8000f8e0206 */
[----:B------:R-:W-:-:S11]  /*35b0*/  UISETP.GE.U32.AND UP2, UPT, UR5, UR4, UPT ;  /* 0x000000040500728c */ /* 0x000fd6000bf46070 */
[----:B------:R-:W-:Y:S02]  /*35c0*/  @UP2 UIADD3 UR5, UPT, UPT, UR5, -UR4, URZ ;  /* 0x8000000405052290 */ /* 0x000fe4000fffe0ff */
[----:B------:R-:W-:Y:S02]  /*35d0*/  @UP2 UIADD3 UR12, UPT, UPT, UR12, 0x1, URZ ;  /* 0x000000010c0c2890 */ /* 0x000fe4000fffe0ff */
[----:B------:R-:W-:-:S11]  /*35e0*/  UISETP.GE.U32.AND UP1, UPT, UR5, UR4, UPT ;  /* 0x000000040500728c */ /* 0x000fd6000bf26070 */
[----:B------:R-:W-:Y:S02]  /*35f0*/  @UP1 UIADD3 UR12, UPT, UPT, UR12, 0x1, URZ ;  /* 0x000000010c0c1890 */ /* 0x000fe4000fffe0ff */
[----:B------:R-:W-:-:S04]  /*3600*/  @!UP0 ULOP3.LUT UR12, URZ, UR4, URZ, 0x33, !UPT ;  /* 0x00000004ff0c8292 */ /* 0x000fc8000f8e33ff */
[----:B------:R-:W-:-:S04]  /*3610*/  UIADD3 UR11, UPT, UPT, -UR12, URZ, URZ ;  /* 0x000000ff0c0b7290 */ /* 0x000fc8000fffe1ff */
[----:B------:R-:W-:Y:S01]  /*3620*/  UIMAD UR11, UR4, UR11, UR6 ;  /* 0x0000000b040b72a4 */ /* 0x000fe2000f8e0206 */
[----:B------:R-:W-:Y:S11]  /*3630*/  BRA `(.L_x_22) ;  /* 0x0000000000107947 */ /* 0x000ff60003800000 */
.L_x_21:
[----:B------:R-:W-:Y:S02]  /*3640*/  MOV R2, 0x3660 ;  /* 0x0000366000027802 */ /* 0x000fe40000000f00 */
[----:B----45:R-:W-:Y:S05]  /*3650*/  CALL.REL.NOINC `($__internal_3_$__cuda_sm20_div_u64) ;  /* 0x000000f000ec7944 */ /* 0x030fea0003c00000 */
[----:B------:R-:W-:-:S04]  /*3660*/  UIADD3 UR11, UPT, UPT, -UR12, URZ, URZ ;  /* 0x000000ff0c0b7290 */ /* 0x000fc8000fffe1ff */
[----:B------:R-:W-:-:S12]  /*3670*/  UIMAD UR11, UR4, UR11, UR6 ;  /* 0x0000000b040b72a4 */ /* 0x000fd8000f8e0206 */
.L_x_22:
[----:B------:R-:W1:Y:S01]  /*3680*/  LDCU UR4, c[0x0][0xbdc] ;  /* 0x00017b80ff0477ac */ /* 0x000e620008000800 */
[----:B------:R-:W-:Y:S01]  /*3690*/  PLOP3.LUT P0, PT, PT, PT, PT, 0x8, 0x80 ;  /* 0x000000000080781c */ /* 0x000fe20003f0e170 */
[----:B------:R-:W-:Y:S01]  /*36a0*/  IMAD.MOV.U32 R17, RZ, RZ, R21 ;  /* 0x000000ffff117224 */ /* 0x000fe200078e0015 */
[----:B------:R-:W-:Y:S01]  /*36b0*/  LOP3.LUT R11, R11, 0xfffffffd, RZ, 0xc0, !PT ;  /* 0xfffffffd0b0b7812 */ /* 0x000fe200078ec0ff */
[----:B------:R-:W2:Y:S01]  /*36c0*/  LDCU UR6, c[0x0][0xb80] ;  /* 0x00017000ff0677ac */ /* 0x000ea20008000800 */
[----:B------:R-:W3:Y:S01]  /*36d0*/  LDCU UR5, c[0x0][0xbe0] ;  /* 0x00017c00ff0577ac */ /* 0x000ee20008000800 */
[----:B------:R-:W-:Y:S01]  /*36e0*/  UMOV UR10, 0xffffffff ;  /* 0xffffffff000a7882 */ /* 0x000fe20000000000 */
[----:B------:R-:W4:Y:S07]  /*36f0*/  LDCU UR9, c[0x0][0xb90] ;  /* 0x00017200ff0977ac */ /* 0x000f2e0008000800 */
[----:B------:R-:W-:Y:S01]  /*3700*/  @P0 LOP3.LUT R11, R11, 0x2, RZ, 0xfc, !PT ;  /* 0x000000020b0b0812 */ /* 0x000fe200078efcff */
[----:B-1----:R-:W-:-:S02]  /*3710*/  USHF.L.U32 UR10, UR10, UR4, URZ ;  /* 0x000000040a0a7299 */ /* 0x002fc400080006ff */
[----:B------:R-:W-:Y:S02]  /*3720*/  USHF.L.U32 UR12, UR12, UR4, URZ ;  /* 0x000000040c0c7299 */ /* 0x000fe400080006ff */
[----:B------:R-:W-:Y:S02]  /*3730*/  ULOP3.LUT UR10, URZ, UR10, URZ, 0x33, !UPT ;  /* 0x0000000aff0a7292 */ /* 0x000fe4000f8e33ff */
[----:B--2---:R-:W-:Y:S02]  /*3740*/  UIADD3 UR4, UPT, UPT, UR6, -0x1, URZ ;  /* 0xffffffff06047890 */ /* 0x004fe4000fffe0ff */
[----:B------:R-:W-:Y:S02]  /*3750*/  ULOP3.LUT UR10, UR7, UR10, URZ, 0xc0, !UPT ;  /* 0x0000000a070a7292 */ /* 0x000fe4000f8ec0ff */
[----:B------:R-:W-:Y:S02]  /*3760*/  ULOP3.LUT UR4, UR4, UR8, URZ, 0xc0, !UPT ;  /* 0x0000000804047292 */ /* 0x000fe4000f8ec0ff */
[----:B------:R-:W-:-:S02]  /*3770*/  UIADD3 UR10, UPT, UPT, UR10, UR12, URZ ;  /* 0x0000000c0a0a7290 */ /* 0x000fc4000fffe0ff */
[----:B---3--:R-:W-:Y:S02]  /*3780*/  UISETP.NE.AND UP0, UPT, UR5, 0x1, UPT ;  /* 0x000000010500788c */ /* 0x008fe4000bf05270 */
[----:B------:R-:W-:Y:S02]  /*3790*/  UIMAD UR4, UR11, UR6, UR4 ;  /* 0x000000060b0472a4 */ /* 0x000fe4000f8e0204 */
[----:B----4-:R-:W-:-:S04]  /*37a0*/  UIMAD UR9, UR10, UR9, UR32 ;  /* 0x000000090a0972a4 */ /* 0x010fc8000f8e0220 */
[----:B------:R-:W-:Y:S02]  /*37b0*/  USEL UR18, UR9, UR4, !UP0 ;  /* 0x0000000409127287 */ /* 0x000fe4000c000000 */
[----:B------:R-:W-:-:S12]  /*37c0*/  USEL UR19, UR4, UR9, !UP0 ;  /* 0x0000000904137287 */ /* 0x000fd8000c000000 */
.L_x_13:
[----:B------:R-:W2:Y:S02]  /*37d0*/  LDCU UR4, c[0x0][0x36c] ;  /* 0x00006d80ff0477ac */ /* 0x000ea40008000800 */
[----:B--2---:R-:W-:-:S09]  /*37e0*/  UISETP.EQ.U32.AND UP0, UPT, UR4, 0x1, UPT ;  /* 0x000000010400788c */ /* 0x004fd2000bf02070 */
[----:B------:R-:W-:Y:S05]  /*37f0*/  BRA.U !UP0, `(.L_x_23) ;  /* 0x00000001080c7547 */ /* 0x000fea000b800000 */
[----:B------:R-:W-:Y:S01]  /*3800*/  UCGABAR_WAIT ;  /* 0x0000000000007dc7 */ /* 0x000fe20008000000 */
[----:B------:R-:W-:Y:S01]  /*3810*/  CCTL.IVALL ;  /* 0x00000000ff00798f */ /* 0x000fe20002000000 */
[----:B------:R-:W-:Y:S05]  /*3820*/  BRA `(.L_x_24) ;  /* 0x0000000000047947 */ /* 0x000fea0003800000 */
.L_x_23:
[----:B------:R-:W-:Y:S06]  /*3830*/  BAR.SYNC.DEFER_BLOCKING 0x0 ;  /* 0x0000000000007b1d */ /* 0x000fec0000010000 */
.L_x_24:
[----:B------:R-:W-:-:S13]  /*3840*/  LOP3.LUT P0, RZ, R11, 0x2, RZ, 0xc0, !PT ;  /* 0x000000020bff7812 */ /* 0x000fda000780c0ff */
[----:B------:R-:W-:Y:S05]  /*3850*/  @P0 EXIT ;  /* 0x000000000000094d */ /* 0x000fea0003800000 */
[----:B------:R-:W2:Y:S01]  /*3860*/  S2UR UR5, SR_CgaCtaId ;  /* 0x00000000000579c3 */ /* 0x000ea20000008800 */
[----:B------:R-:W-:-:S09]  /*3870*/  UISETP.NE.AND UP0, UPT, UR37, 0x2, UPT ;  /* 0x000000022500788c */ /* 0x000fd2000bf05270 */
[----:B------:R-:W-:Y:S05]  /*3880*/  BRA.U UP0, `(.L_x_25) ;  /* 0x0000001500887547 */ /* 0x000fea000b800000 */
[----:B------:R-:W-:Y:S02]  /*3890*/  USHF.L.U32 UR16, UR42, 0x7, URZ ;  /* 0x000000072a107899 */ /* 0x000fe400080006ff */
[----:B------:R-:W-:Y:S02]  /*38a0*/  USHF.L.U32 UR42, UR42, 0x6, URZ ;  /* 0x000000062a2a7899 */ /* 0x000fe400080006ff */
[----:B------:R-:W-:-:S04]  /*38b0*/  ULOP3.LUT UR16, UR16, 0x80, URZ, 0xc0, !UPT ;  /* 0x0000008010107892 */ /* 0x000fc8000f8ec0ff */
[----:B-1--45:R-:W1:-:S00]  /*38c0*/  USETMAXREG.DEALLOC.CTAPOOL 0x88 ;  /* 0x00000088000079c8 */ /* 0x032e4000080e0500 */
[----:B-1----:R-:W-:Y:S01]  /*38d0*/  ISETP.NE.AND P1, PT, R8, RZ, P2 ;  /* 0x000000ff0800720c */ /* 0x002fe20001725270 */
[----:B------:R-:W-:Y:S01]  /*38e0*/  IMAD.MOV.U32 R19, RZ, RZ, 0x1 ;  /* 0x00000001ff137424 */ /* 0x000fe200078e00ff */
[----:B------:R-:W-:Y:S01]  /*38f0*/  PLOP3.LUT P4, PT, PT, PT, PT, 0x8, 0x80 ;  /* 0x000000000080781c */ /* 0x000fe20003f8e170 */
[----:B------:R-:W-:Y:S01]  /*3900*/  IMAD.MOV.U32 R16, RZ, RZ, RZ ;  /* 0x000000ffff107224 */ /* 0x000fe200078e00ff */
[----:B------:R-:W-:Y:S01]  /*3910*/  PRMT R18, RZ, 0x7610, R18 ;  /* 0x00007610ff127816 */ /* 0x000fe20000000012 */
[----:B------:R-:W-:Y:S01]  /*3920*/  UMOV UR15, URZ ;  /* 0x000000ff000f7c82 */ /* 0x000fe20008000000 */
[----:B------:R-:W-:-:S09]  /*3930*/  UMOV UR14, URZ ;  /* 0x000000ff000e7c82 */ /* 0x000fd20008000000 */
.L_x_49:
[----:B------:R-:W1:Y:S02]  /*3940*/  LDC.64 R10, c[0x0][0x390] ;  /* 0x0000e400ff0a7b82 */ /* 0x000e640000000a00 */
[----:B-1--4-:R-:W-:-:S05]  /*3950*/  IMAD.WIDE R10, R17, 0xc, R10 ;  /* 0x0000000c110a7825 */ /* 0x012fca00078e020a */
[----:B------:R-:W3:Y:S02]  /*3960*/  LDG.E R0, desc[UR50][R10.64+0x8] ;  /* 0x000008320a007981 */ /* 0x000ee4000c1e1900 */
[----:B---3--:R-:W-:Y:S01]  /*3970*/  R2UR UR4, R0 ;  /* 0x00000000000472ca */ /* 0x008fe200000e0000 */
[----:B------:R-:W-:-:S14]  /*3980*/  @P4 BRA `(.L_x_26) ;  /* 0x0000000400b44947 */ /* 0x000fdc0003800000 */
[----:B------:R-:W1:Y:S01]  /*3990*/  S2R R14, SR_LANEID ;  /* 0x00000000000e7919 */ /* 0x000e620000000000 */
[----:B------:R-:W-:Y:S02]  /*39a0*/  ELECT P0, URZ, PT ;  /* 0x0000000000ff782f */ /* 0x000fe40003800000 */
[----:B------:R-:W-:Y:S01]  /*39b0*/  MOV R0, 0x400 ;  /* 0x0000040000007802 */ /* 0x000fe20000000f00 */
[----:B------:R-:W-:Y:S01]  /*39c0*/  BSSY.RECONVERGENT B0, `(.L_x_27) ;  /* 0x000004f000007945 */ /* 0x000fe20003800200 */
[----:B------:R-:W3:Y:S01]  /*39d0*/  S2R R3, SR_CgaCtaId ;  /* 0x0000000000037919 */ /* 0x000ee20000008800 */
[----:B------:R-:W-:Y:S01]  /*39e0*/  LOP3.LUT R15, R18, 0xffff, RZ, 0xc0, !PT ;  /* 0x0000ffff120f7812 */ /* 0x000fe200078ec0ff */
[----:B-1----:R-:W-:Y:S01]  /*39f0*/  IMAD.SHL.U32 R14, R14, 0x4, RZ ;  /* 0x000000040e0e7824 */ /* 0x002fe200078e00ff */
[----:B---3--:R-:W-:-:S04]  /*3a00*/  LEA R3, R3, R0, 0x18 ;  /* 0x0000000003037211 */ /* 0x008fc800078ec0ff */
[----:B------:R-:W-:Y:S02]  /*3a10*/  IADD3 R0, PT, PT, R14, 0x480, R3 ;  /* 0x000004800e007810 */ /* 0x000fe40007ffe003 */
[----:B------:R-:W-:Y:S05]  /*3a20*/  @!P0 BRA `(.L_x_28) ;  /* 0x0000000400208947 */ /* 0x000fea0003800000 */
[----:B------:R-:W1:Y:S01]  /*3a30*/  LDC.64 R24, c[0x0][0x830] ;  /* 0x00020c00ff187b82 */ /* 0x000e620000000a00 */
[----:B------:R-:W3:Y:S04]  /*3a40*/  LDG.E R9, desc[UR50][R10.64] ;  /* 0x000000320a097981 */ /* 0x000ee8000c1e1900 */
[----:B------:R4:W5:Y:S03]  /*3a50*/  LDG.E R5, desc[UR50][R10.64+0x4] ;  /* 0x000004320a057981 */ /* 0x000966000c1e1900 */
[----:B------:R-:W2:Y:S08]  /*3a60*/  LDC.64 R22, c[0x0][0x840] ;  /* 0x00021000ff167b82 */ /* 0x000eb00000000a00 */
[----:B------:R-:W4:Y:S01]  /*3a70*/  LDC.64 R6, c[0x0][0x828] ;  /* 0x00020a00ff067b82 */ /* 0x000f220000000a00 */
[----:B-1----:R-:W-:-:S07]  /*3a80*/  IMAD.WIDE R24, R17, 0x8, R24 ;  /* 0x0000000811187825 */ /* 0x002fce00078e0218 */
[----:B------:R-:W1:Y:S01]  /*3a90*/  LDC.64 R2, c[0x0][0x838] ;  /* 0x00020e00ff027b82 */ /* 0x000e620000000a00 */
[----:B------:R-:W3:Y:S01]  /*3aa0*/  LDG.E.64 R24, desc[UR50][R24.64] ;  /* 0x0000003218187981 */ /* 0x000ee2000c1e1b00 */
[----:B--2---:R-:W-:-:S06]  /*3ab0*/  IMAD.WIDE R22, R17, 0x8, R22 ;  /* 0x0000000811167825 */ /* 0x004fcc00078e0216 */
[----:B------:R-:W2:Y:S01]  /*3ac0*/  LDG.E.64 R22, desc[UR50][R22.64] ;  /* 0x0000003216167981 */ /* 0x000ea2000c1e1b00 */
[----:B----4-:R-:W-:-:S06]  /*3ad0*/  IMAD.WIDE R28, R17, 0x8, R6 ;  /* 0x00000008111c7825 */ /* 0x010fcc00078e0206 */
[----:B------:R-:W4:Y:S01]  /*3ae0*/  LDG.E.64 R28, desc[UR50][R28.64] ;  /* 0x000000321c1c7981 */ /* 0x000f22000c1e1b00 */
[----:B-1----:R-:W-:-:S06]  /*3af0*/  IMAD.WIDE R26, R17, 0x8, R2 ;  /* 0x00000008111a7825 */ /* 0x002fcc00078e0202 */
[----:B------:R-:W4:Y:S01]  /*3b00*/  LDG.E.64 R26, desc[UR50][R26.64] ;  /* 0x000000321a1a7981 */ /* 0x000f22000c1e1b00 */
[----:B------:R-:W1:Y:S01]  /*3b10*/  S2UR UR5, SR_CgaCtaId ;  /* 0x00000000000579c3 */ /* 0x000e620000008800 */
[----:B------:R-:W-:Y:S02]  /*3b20*/  UMOV UR6, 0x400 ;  /* 0x0000040000067882 */ /* 0x000fe40000000000 */
[----:B-1----:R-:W-:-:S09]  /*3b30*/  ULEA UR5, UR5, UR6, 0x18 ;  /* 0x0000000605057291 */ /* 0x002fd2000f8ec0ff */
[----:B------:R-:W1:Y:S04]  /*3b40*/  LDS R7, [UR5+0x49c] ;  /* 0x00049c05ff077984 */ /* 0x000e680008000800 */
[----:B------:R-:W1:Y:S01]  /*3b50*/  LDS R4, [UR5+0x51c] ;  /* 0x00051c05ff047984 */ /* 0x000e620008000800 */
[----:B------:R-:W-:Y:S02]  /*3b60*/  UIADD3 UR7, UPT, UPT, UR5, 0x480, URZ ;  /* 0x0000048005077890 */ /* 0x000fe4000fffe0ff */
[----:B------:R-:W-:-:S04]  /*3b70*/  UIADD3 UR6, UPT, UPT, UR5, 0x500, URZ ;  /* 0x0000050005067890 */ /* 0x000fc8000fffe0ff */
[----:B------:R-:W-:-:S05]  /*3b80*/  IMAD.U32 R12, RZ, RZ, UR7 ;  /* 0x00000007ff0c7e24 */ /* 0x000fca000f8e00ff */
[----:B------:R-:W-:Y:S02]  /*3b90*/  SHF.R.U64 R12, R12, 0x4, RZ ;  /* 0x000000040c0c7819 */ /* 0x000fe400000012ff */
[----:B------:R-:W-:Y:S01]  /*3ba0*/  CS2R R10, SRZ ;  /* 0x00000000000a7805 */ /* 0x000fe2000001ff00 */
[----:B------:R-:W-:Y:S04]  /*3bb0*/  STS [UR5+0x4b0], RZ ;  /* 0x0004b0ffff007988 */ /* 0x000fe80008000805 */
[----:B------:R-:W-:Y:S04]  /*3bc0*/  STS [UR5+0x490], R12 ;  /* 0x0004900cff007988 */ /* 0x000fe80008000805 */
[----:B------:R-:W-:Y:S04]  /*3bd0*/  STS [UR5+0x494], R12 ;  /* 0x0004940cff007988 */ /* 0x000fe80008000805 */
[----:B------:R-:W-:Y:S01]  /*3be0*/  STS [UR5+0x530], RZ ;  /* 0x000530ffff007988 */ /* 0x000fe20008000805 */
[----:B---3--:R-:W-:-:S04]  /*3bf0*/  LOP3.LUT R17, R25, 0x1fffffff, RZ, 0xc0, !PT ;  /* 0x1fffffff19117812 */ /* 0x008fc800078ec0ff */
[----:B------:R-:W-:Y:S02]  /*3c00*/  SHF.R.U32.HI R2, RZ, 0x4, R17 ;  /* 0x00000004ff027819 */ /* 0x000fe40000011611 */
[----:B--2---:R-:W-:-:S04]  /*3c10*/  LOP3.LUT R20, R23, 0x1fffffff, RZ, 0xc0, !PT ;  /* 0x1fffffff17147812 */ /* 0x004fc800078ec0ff */
[----:B------:R-:W-:Y:S02]  /*3c20*/  SHF.R.U32.HI R3, RZ, 0x4, R20 ;  /* 0x00000004ff037819 */ /* 0x000fe40000011614 */
[----:B-1----:R-:W-:Y:S02]  /*3c30*/  LOP3.LUT R2, R7, 0xf, R2, 0xb8, !PT ;  /* 0x0000000f07027812 */ /* 0x002fe400078eb802 */
[----:B------:R-:W-:-:S03]  /*3c40*/  LOP3.LUT R7, R4, 0xf, R3, 0xb8, !PT ;  /* 0x0000000f04077812 */ /* 0x000fc600078eb803 */
[----:B------:R-:W-:Y:S04]  /*3c50*/  STS [UR5+0x49c], R2 ;  /* 0x00049c02ff007988 */ /* 0x000fe80008000805 */
[----:B------:R-:W-:Y:S04]  /*3c60*/  STS [UR5+0x51c], R7 ;  /* 0x00051c07ff007988 */ /* 0x000fe80008000805 */
[----:B------:R-:W1:Y:S04]  /*3c70*/  LDS R4, [UR5+0x49c] ;  /* 0x00049c05ff047984 */ /* 0x000e680008000800 */
[----:B------:R-:W2:Y:S01]  /*3c80*/  LDS R3, [UR5+0x51c] ;  /* 0x00051c05ff037984 */ /* 0x000ea20008000800 */
[----:B-1----:R-:W-:-:S02]  /*3c90*/  LOP3.LUT R4, R4, 0xf0, RZ, 0xb8, !PT ;  /* 0x000000f004047812 */ /* 0x002fc400078eb8ff */
[----:B--2---:R-:W-:-:S03]  /*3ca0*/  LOP3.LUT R6, R3, 0xf0, RZ, 0xb8, !PT ;  /* 0x000000f003067812 */ /* 0x004fc600078eb8ff */
[----:B------:R-:W-:Y:S04]  /*3cb0*/  STS [UR5+0x49c], R4 ;  /* 0x00049c04ff007988 */ /* 0x000fe80008000805 */
[----:B------:R-:W-:Y:S04]  /*3cc0*/  STS [UR5+0x51c], R6 ;  /* 0x00051c06ff007988 */ /* 0x000fe80008000805 */
[----:B------:R-:W1:Y:S04]  /*3cd0*/  LDS R13, [UR5+0x49c] ;  /* 0x00049c05ff0d7984 */ /* 0x000e680008000800 */
[----:B------:R-:W2:Y:S01]  /*3ce0*/  LDS R3, [UR5+0x51c] ;  /* 0x00051c05ff037984 */ /* 0x000ea20008000800 */
[----:B------:R-:W-:-:S05]  /*3cf0*/  IMAD.U32 R2, RZ, RZ, UR6 ;  /* 0x00000006ff027e24 */ /* 0x000fca000f8e00ff */
[----:B------:R-:W-:Y:S02]  /*3d00*/  SHF.R.U64 R2, R2, 0x4, RZ ;  /* 0x0000000402027819 */ /* 0x000fe400000012ff */
[----:B-1----:R-:W-:Y:S02]  /*3d10*/  LOP3.LUT R13, R13, 0xf00, RZ, 0xb8, !PT ;  /* 0x00000f000d0d7812 */ /* 0x002fe400078eb8ff */
[----:B--2---:R-:W-:-:S03]  /*3d20*/  LOP3.LUT R3, R3, 0xf00, RZ, 0xb8, !PT ;  /* 0x00000f0003037812 */ /* 0x004fc600078eb8ff */
[----:B------:R-:W-:Y:S04]  /*3d30*/  STS.64 [UR5+0x498], R12 ;  /* 0x0004980cff007988 */ /* 0x000fe80008000a05 */
[----:B------:R-:W-:Y:S04]  /*3d40*/  STS.64 [UR5+0x518], R2 ;  /* 0x00051802ff007988 */ /* 0x000fe80008000a05 */
[----:B------:R-:W1:Y:S04]  /*3d50*/  LDS R23, [UR5+0x49c] ;  /* 0x00049c05ff177984 */ /* 0x000e680008000800 */
[----:B------:R-:W2:Y:S01]  /*3d60*/  LDS R21, [UR5+0x51c] ;  /* 0x00051c05ff157984 */ /* 0x000ea20008000800 */
[----:B------:R-:W-:Y:S01]  /*3d70*/  UIADD3 UR6, UPT, UPT, UR4, -0x1, URZ ;  /* 0xffffffff04067890 */ /* 0x000fe2000fffe0ff */
[----:B------:R-:W-:Y:S01]  /*3d80*/  CS2R R6, SRZ ;  /* 0x0000000000067805 */ /* 0x000fe2000001ff00 */
[----:B------:R-:W-:-:S04]  /*3d90*/  VIADD R9, R9, 0xffffffff ;  /* 0xffffffff09097836 */ /* 0x000fc80000000000 */
[----:B------:R-:W-:Y:S01]  /*3da0*/  IMAD.U32 R8, RZ, RZ, UR6 ;  /* 0x00000006ff087e24 */ /* 0x000fe2000f8e00ff */
[----:B------:R-:W-:Y:S01]  /*3db0*/  SHF.R.U64 R17, R24, 0x4, R17 ;  /* 0x0000000418117819 */ /* 0x000fe20000001211 */
[----:B-----5:R-:W-:Y:S01]  /*3dc0*/  VIADD R5, R5, 0xffffffff ;  /* 0xffffffff05057836 */ /* 0x020fe20000000000 */
[----:B------:R-:W-:Y:S01]  /*3dd0*/  SHF.R.U64 R20, R22, 0x4, R20 ;  /* 0x0000000416147819 */ /* 0x000fe20000001214 */
[----:B------:R-:W-:Y:S01]  /*3de0*/  IMAD.MOV.U32 R4, RZ, RZ, R8 ;  /* 0x000000ffff047224 */ /* 0x000fe200078e0008 */
[----:B------:R3:W-:Y:S04]  /*3df0*/  STS [UR5+0x510], R2 ;  /* 0x00051002ff007988 */ /* 0x0007e80008000805 */
[----:B------:R3:W-:Y:S04]  /*3e00*/  STS [UR5+0x514], R2 ;  /* 0x00051402ff007988 */ /* 0x0007e80008000805 */
[----:B------:R3:W-:Y:S04]  /*3e10*/  STS.128 [UR5+0x4a0], R8 ;  /* 0x0004a008ff007988 */ /* 0x0007e80008000c05 */
[----:B------:R3:W-:Y:S04]  /*3e20*/  STS.128 [UR5+0x520], R4 ;  /* 0x00052004ff007988 */ /* 0x0007e80008000c05 */
[----:B------:R3:W-:Y:S01]  /*3e30*/  STS [UR5+0x48c], R17 ;  /* 0x00048c11ff007988 */ /* 0x0007e20008000805 */
[----:B-1----:R-:W-:-:S02]  /*3e40*/  LOP3.LUT R23, R23, 0xf000, RZ, 0xb8, !PT ;  /* 0x0000f00017177812 */ /* 0x002fc400078eb8ff */
[----:B--2---:R-:W-:Y:S01]  /*3e50*/  LOP3.LUT R21, R21, 0xf000, RZ, 0xb8, !PT ;  /* 0x0000f00015157812 */ /* 0x004fe200078eb8ff */
[----:B----4-:R3:W-:Y:S04]  /*3e60*/  STS.64 [UR5+0x480], R28 ;  /* 0x0004801cff007988 */ /* 0x0107e80008000a05 */
[----:B------:R3:W-:Y:S04]  /*3e70*/  STS.64 [UR5+0x500], R26 ;  /* 0x0005001aff007988 */ /* 0x0007e80008000a05 */
[----:B------:R3:W-:Y:S04]  /*3e80*/  STS [UR5+0x50c], R20 ;  /* 0x00050c14ff007988 */ /* 0x0007e80008000805 */
[----:B------:R3:W-:Y:S04]  /*3e90*/  STS [UR5+0x49c], R23 ;  /* 0x00049c17ff007988 */ /* 0x0007e80008000805 */
[----:B------:R3:W-:Y:S02]  /*3ea0*/  STS [UR5+0x51c], R21 ;  /* 0x00051c15ff007988 */ /* 0x0007e40008000805 */
.L_x_28:
[----:B--2---:R-:W-:Y:S05]  /*3eb0*/  BSYNC.RECONVERGENT B0 ;  /* 0x0000000000007941 */ /* 0x004fea0003800200 */
.L_x_27:
[----:B------:R-:W-:Y:S01]  /*3ec0*/  NOP ;  /* 0x0000000000007918 */ /* 0x000fe20000000000 */
[----:B---3--:R1:W2:Y:S01]  /*3ed0*/  LDS R2, [R0] ;  /* 0x0000000000027984 */ /* 0x0082a20000000800 */
[----:B------:R-:W-:Y:S01]  /*3ee0*/  IMAD R15, R15, 0xf0f1, RZ ;  /* 0x0000f0f10f0f7824 */ /* 0x000fe200078e02ff */
[----:B------:R-:W-:Y:S01]  /*3ef0*/  ELECT P0, URZ, PT ;  /* 0x0000000000ff782f */ /* 0x000fe20003800000 */
[----:B------:R-:W-:Y:S01]  /*3f00*/  BSSY.RECONVERGENT B0, `(.L_x_29) ;  /* 0x000000b000007945 */ /* 0x000fe20003800200 */
[----:B------:R1:W3:Y:S02]  /*3f10*/  LDS R3, [R0+0x80] ;  /* 0x0000800000037984 */ /* 0x0002e40000000800 */
[----:B------:R-:W-:-:S04]  /*3f20*/  SHF.R.U32.HI R4, RZ, 0x14, R15 ;  /* 0x00000014ff047819 */ /* 0x000fc8000001160f */
[----:B------:R-:W-:-:S05]  /*3f30*/  PRMT R4, R4, 0x9910, RZ ;  /* 0x0000991004047816 */ /* 0x000fca00000000ff */
[----:B------:R-:W-:-:S04]  /*3f40*/  IMAD R4, R4, 0x11, RZ ;  /* 0x0000001104047824 */ /* 0x000fc800078e02ff */
[----:B------:R-:W-:-:S05]  /*3f50*/  IMAD.MOV R4, RZ, RZ, -R4 ;  /* 0x000000ffff047224 */ /* 0x000fca00078e0a04 */
[----:B------:R-:W-:-:S05]  /*3f60*/  PRMT R5, R4, 0x7710, RZ ;  /* 0x0000771004057816 */ /* 0x000fca00000000ff */
[----:B------:R-:W-:Y:S01]  /*3f70*/  IMAD.IADD R4, R5, 0x1, R18 ;  /* 0x0000000105047824 */ /* 0x000fe200078e0212 */
[----:B-1----:R-:W-:Y:S05]  /*3f80*/  @!P0 BRA `(.L_x_30) ;  /* 0x0000000000088947 */ /* 0x002fea0003800000 */
[----:B------:R0:W-:Y:S01]  /*3f90*/  UTMACMDFLUSH ;  /* 0x00000000000079b7 */ /* 0x0001e20000000000 */
[----:B------:R-:W-:-:S04]  /*3fa0*/  DEPBAR.LE SB0, 0x0 ;  /* 0x000080000000791a */ /* 0x000fc80000000000 */
.L_x_30:
[----:B------:R-:W-:Y:S05]  /*3fb0*/  BSYNC.RECONVERGENT B0 ;  /* 0x0000000000007941 */ /* 0x000fea0003800200 */
.L_x_29:
[----:B------:R-:W-:-:S13]  /*3fc0*/  R2UR UR5, R4 ;  /* 0x00000000040572ca */ /* 0x000fda00000e0000 */
[----:B------:R-:W-:-:S04]  /*3fd0*/  ULOP3.LUT UR5, UR5, 0xffff, URZ, 0xc0, !UPT ;  /* 0x0000ffff05057892 */ /* 0x000fc8000f8ec0ff */
[----:B------:R-:W-:Y:S02]  /*3fe0*/  UIMAD.WIDE.U32 UR6, UR5, 0x80, UR38 ;  /* 0x00000080050678a5 */ /* 0x000fe4000f8e0026 */
[----:B------:R-:W-:-:S04]  /*3ff0*/  UIMAD.WIDE.U32 UR8, UR5, 0x80, UR34 ;  /* 0x00000080050878a5 */ /* 0x000fc8000f8e0022 */
[C---:B------:R-:W-:Y:S02]  /*4000*/  IADD3 R4, P3, PT, R14.reuse, UR6, RZ ;  /* 0x000000060e047c10 */ /* 0x040fe4000ff7e0ff */
[----:B------:R-:W-:-:S03]  /*4010*/  IADD3 R14, P0, PT, R14, UR8, RZ ;  /* 0x000000080e0e7c10 */ /* 0x000fc6000ff1e0ff */
[----:B------:R-:W-:Y:S02]  /*4020*/  IMAD.X R5, RZ, RZ, UR7, P3 ;  /* 0x00000007ff057e24 */ /* 0x000fe400098e06ff */
[----:B------:R-:W-:-:S03]  /*4030*/  IMAD.X R15, RZ, RZ, UR9, P0 ;  /* 0x00000009ff0f7e24 */ /* 0x000fc600080e06ff */
[----:B--2---:R1:W5:Y:S04]  /*4040*/  ATOMG.E.EXCH.STRONG.GPU PT, RZ, [R4], R2 ;  /* 0x0000000204ff73a8 */ /* 0x00436800041ee100 */
[----:B---3--:R1:W5:Y:S02]  /*4050*/  ATOMG.E.EXCH.STRONG.GPU PT, RZ, [R14], R3 ;  /* 0x000000030eff73a8 */ /* 0x00836400041ee100 */
.L_x_26:
[----:B------:R-:W-:Y:S01]  /*4060*/  LOP3.LUT R0, R18, 0xffff, RZ, 0xc0, !PT ;  /* 0x0000ffff12007812 */ /* 0x000fe200078ec0ff */
[----:B------:R-:W3:Y:S01]  /*4070*/  S2UR UR13, SR_CgaCtaId ;  /* 0x00000000000d79c3 */ /* 0x000ee20000008800 */
[----:B------:R-:W-:-:S03]  /*4080*/  UMOV UR12, 0x400 ;  /* 0x00000400000c7882 */ /* 0x000fc60000000000 */
[----:B------:R-:W-:-:S05]  /*4090*/  IMAD R0, R0, 0xf0f1, RZ ;  /* 0x0000f0f100007824 */ /* 0x000fca00078e02ff */
[----:B------:R-:W-:-:S04]  /*40a0*/  SHF.R.U32.HI R0, RZ, 0x14, R0 ;  /* 0x00000014ff007819 */ /* 0x000fc80000011600 */
[----:B------:R-:W-:-:S05]  /*40b0*/  PRMT R0, R0, 0x9910, RZ ;  /* 0x0000991000007816 */ /* 0x000fca00000000ff */
[----:B------:R-:W-:-:S04]  /*40c0*/  IMAD R0, R0, 0x11, RZ ;  /* 0x0000001100007824 */ /* 0x000fc800078e02ff */
[----:B------:R-:W-:Y:S01]  /*40d0*/  IMAD.MOV R0, RZ, RZ, -R0 ;  /* 0x000000ffff007224 */ /* 0x000fe200078e0a00 */
[----:B---3--:R-:W-:-:S04]  /*40e0*/  ULEA UR12, UR13, UR12, 0x18 ;  /* 0x0000000c0d0c7291 */ /* 0x008fc8000f8ec0ff */
[----:B-1----:R-:W-:Y:S01]  /*40f0*/  PRMT R3, R0, 0x7710, RZ ;  /* 0x0000771000037816 */ /* 0x002fe200000000ff */
[----:B--2---:R-:W-:Y:S01]  /*4100*/  ULEA UR5, UR14, UR12, 0x3 ;  /* 0x0000000c0e057291 */ /* 0x004fe2000f8e18ff */
[----:B------:R-:W-:-:S03]  /*4110*/  SHF.L.U32 R0, R19, 0x1f, RZ ;  /* 0x0000001f13007819 */ /* 0x000fc600000006ff */
[----:B------:R-:W-:-:S05]  /*4120*/  IMAD.IADD R3, R3, 0x1, R18 ;  /* 0x0000000103037824 */ /* 0x000fca00078e0212 */
[----:B------:R-:W-:-:S13]  /*4130*/  R2UR UR20, R3 ;  /* 0x00000000031472ca */ /* 0x000fda00000e0000 */
[----:B------:R-:W-:-:S04]  /*4140*/  ULOP3.LUT UR20, UR20, 0xffff, URZ, 0xc0, !UPT ;  /* 0x0000ffff14147892 */ /* 0x000fc8000f8ec0ff */
[----:B------:R-:W-:Y:S02]  /*4150*/  UIMAD.WIDE.U32 UR22, UR20, 0x80, UR38 ;  /* 0x00000080141678a5 */ /* 0x000fe4000f8e0026 */
[----:B------:R-:W-:Y:S01]  /*4160*/  UIMAD.WIDE.U32 UR20, UR20, 0x80, UR34 ;  /* 0x00000080141478a5 */ /* 0x000fe2000f8e0022 */
[----:B------:R-:W-:Y:S11]  /*4170*/  @P4 BRA `(.L_x_31) ;  /* 0x00000000001c4947 */ /* 0x000ff60003800000 */
[----:B------:R-:W-:-:S04]  /*4180*/  DEPBAR {5,4,3,2,1,0} ;  /* 0x0000003f0000791a */ /* 0x000fc80000000000 */
[----:B------:R-:W1:Y:S02]  /*4190*/  CCTL.E.C.LDCU.IV.DEEP [UR22] ;  /* 0x0000000016007540 */ /* 0x000e640009c08000 */
[----:B-1----:R1:W-:Y:S01]  /*41a0*/  UTMACCTL.IV [UR22] ;  /* 0x00000000160079b9 */ /* 0x0023e20008000000 */
[----:B------:R-:W-:-:S04]  /*41b0*/  DEPBAR {5,4,3,2,1,0} ;  /* 0x0000003f0000791a */ /* 0x000fc80000000000 */
[----:B------:R-:W2:Y:S02]  /*41c0*/  CCTL.E.C.LDCU.IV.DEEP [UR20] ;  /* 0x0000000014007540 */ /* 0x000ea40009c08000 */
[----:B--2---:R1:W-:Y:S01]  /*41d0*/  UTMACCTL.IV [UR20] ;  /* 0x00000000140079b9 */ /* 0x0043e20008000000 */
[----:B------:R-:W-:Y:S01]  /*41e0*/  NOP ;  /* 0x0000000000007918 */ /* 0x000fe20000000000 */
.L_x_31:
[----:B------:R-:W-:Y:S01]  /*41f0*/  UIADD3 UR6, UPT, UPT, UR4, 0x7f, URZ ;  /* 0x0000007f04067890 */ /* 0x000fe2000fffe0ff */
[----:B-----5:R2:W3:Y:S01]  /*4200*/  SYNCS.PHASECHK.TRANS64.TRYWAIT P0, [UR5+0x38], R0 ;  /* 0x00003800ff0075a7 */ /* 0x0204e20008001105 */
[----:B------:R-:W-:Y:S02]  /*4210*/  ULEA.HI UR11, UR18, UR18, URZ, 0x1 ;  /* 0x00000012120b7291 */ /* 0x000fe4000f8f08ff */
[----:B------:R-:W-:Y:S02]  /*4220*/  USHF.R.S32.HI UR5, URZ, 0x1f, UR6 ;  /* 0x0000001fff057899 */ /* 0x000fe40008011406 */
[----:B------:R-:W-:Y:S02]  /*4230*/  UIADD3 UR4, UPT, UPT, UR4, 0xfe, URZ ;  /* 0x000000fe04047890 */ /* 0x000fe4000fffe0ff */
[----:B------:R-:W-:Y:S02]  /*4240*/  ULEA.HI UR5, UR5, UR6, URZ, 0x7 ;  /* 0x0000000605057291 */ /* 0x000fe4000f8f38ff */
[----:B------:R-:W-:-:S02]  /*4250*/  ULEA UR7, UR19, UR16, 0x8 ;  /* 0x0000001013077291 */ /* 0x000fc4000f8e40ff */
[----:B------:R-:W-:Y:S02]  /*4260*/  USHF.R.S32.HI UR18, URZ, 0x7, UR5 ;  /* 0x00000007ff127899 */ /* 0x000fe40008011405 */
[----:B------:R-:W-:Y:S02]  /*4270*/  USHF.L.U32 UR11, UR11, 0x6, URZ ;  /* 0x000000060b0b7899 */ /* 0x000fe400080006ff */
[----:B------:R-:W-:Y:S02]  /*4280*/  UISETP.LT.U32.AND UP0, UPT, UR18, 0x7, UPT ;  /* 0x000000071200788c */ /* 0x000fe4000bf01070 */
[----:B------:R-:W-:Y:S02]  /*4290*/  ULOP3.LUT UR11, UR11, 0xffffff80, URZ, 0xc0, !UPT ;  /* 0xffffff800b0b7892 */ /* 0x000fe4000f8ec0ff */
[----:B------:R-:W-:Y:S02]  /*42a0*/  USEL UR19, UR18, 0x7, UP0 ;  /* 0x0000000712137887 */ /* 0x000fe40008000000 */
[----:B------:R-:W-:-:S02]  /*42b0*/  UISETP.GE.U32.AND UP0, UPT, UR4, 0xff, UPT ;  /* 0x000000ff0400788c */ /* 0x000fc4000bf06070 */
[----:B------:R-:W-:Y:S01]  /*42c0*/  ULOP3.LUT UR11, UR11, 0x40, UR42, 0xf8, !UPT ;  /* 0x000000400b0b7892 */ /* 0x000fe2000f8ef82a */
[----:B------:R-:W-:-:S06]  /*42d0*/  UMOV UR17, URZ ;  /* 0x000000ff00117c82 */ /* 0x000fcc0008000000 */
[----:B--2---:R-:W-:Y:S05]  /*42e0*/  BRA.U !UP0, `(.L_x_32) ;  /* 0x0000000108ac7547 */ /* 0x004fea000b800000 */
[----:B------:R-:W-:Y:S01]  /*42f0*/  UIADD3 UR24, UPT, UPT, -UR19, URZ, URZ ;  /* 0x000000ff13187290 */ /* 0x000fe2000fffe1ff */
[----:B------:R-:W-:Y:S01]  /*4300*/  UMOV UR25, UR14 ;  /* 0x0000000e00197c82 */ /* 0x000fe20008000000 */
[----:B------:R-:W-:-:S10]  /*4310*/  UMOV UR10, URZ ;  /* 0x000000ff000a7c82 */ /* 0x000fd40008000000 */
.L_x_38:
[----:B------:R-:W-:Y:S01]  /*4320*/  UIADD3 UR24, UPT, UPT, UR24, 0x1, URZ ;  /* 0x0000000118187890 */ /* 0x000fe2000fffe0ff */
[----:B---3--:R-:W-:Y:S01]  /*4330*/  @P2 MOV R2, 0xc000 ;  /* 0x0000c00000022802 */ /* 0x008fe20000000f00 */
[----:B------:R-:W-:Y:S02]  /*4340*/  ULEA UR9, UR25, UR12, 0x3 ;  /* 0x0000000c19097291 */ /* 0x000fe4000f8e18ff */
[----:B------:R-:W-:Y:S01]  /*4350*/  UISETP.NE.AND UP0, UPT, UR24, URZ, UPT ;  /* 0x000000ff1800728c */ /* 0x000fe2000bf05270 */
[----:B--234-:R-:W-:Y:S10]  /*4360*/  @P0 BRA `(.L_x_33) ;  /* 0x00000000000c0947 */ /* 0x01cff40003800000 */
[----:B------:R-:W-:-:S04]  /*4370*/  SHF.L.U32 R3, R19, 0x1f, RZ ;  /* 0x0000001f13037819 */ /* 0x000fc800000006ff */
[----:B------:R-:W2:Y:S02]  /*4380*/  SYNCS.PHASECHK.TRANS64.TRYWAIT P0, [UR9+0x38], R3 ;  /* 0x00003803ff0075a7 */ /* 0x000ea40008001109 */
[----:B--2---:R-:W-:Y:S05]  /*4390*/  @!P0 BRA `(.L_x_34) ;  /* 0x000000d400d08947 */ /* 0x004fea0003800000 */
.L_x_33:
[----:B------:R3:W-:Y:S01]  /*43a0*/  @P2 SYNCS.ARRIVE.TRANS64 RZ, [UR9], R2 ;  /* 0x00000002ffff29a7 */ /* 0x0007e20008000009 */
[----:B------:R-:W-:-:S04]  /*43b0*/  ULOP3.LUT UR4, UR29, 0x2, URZ, 0xfc, !UPT ;  /* 0x000000021d047892 */ /* 0x000fc8000f8efcff */
[----:B------:R-:W-:-:S09]  /*43c0*/  UISETP.NE.AND UP1, UPT, UR4, 0x2, UPT ;  /* 0x000000020400788c */ /* 0x000fd2000bf25270 */
[----:B------:R-:W-:Y:S05]  /*43d0*/  BRA.U UP1, `(.L_x_35) ;  /* 0x0000000101047547 */ /* 0x000fea000b800000 */
[----:B-1----:R-:W-:Y:S05]  /*43e0*/  BPT.TRAP 0x1 ;  /* 0x000000040000795c */ /* 0x002fea0000300000 */
.L_x_35:
[----:B------:R-:W-:Y:S04]  /*43f0*/  BSSY.RECONVERGENT B0, `(.L_x_36) ;  /* 0x0000003000007945 */ /* 0x000fe80003800200 */
[----:B------:R-:W-:Y:S05]  /*4400*/  @!P1 BRA `(.L_x_37) ;  /* 0x0000000000049947 */ /* 0x000fea0003800000 */
[----:B-1----:R-:W-:Y:S05]  /*4410*/  BPT.TRAP 0x1 ;  /* 0x000000040000795c */ /* 0x002fea0000300000 */
.L_x_37:
[----:B-1----:R-:W-:Y:S05]  /*4420*/  BSYNC.RECONVERGENT B0 ;  /* 0x0000000000007941 */ /* 0x002fea0003800200 */
.L_x_36:
[----:B------:R-:W-:Y:S02]  /*4430*/  UIADD3 UR14, UPT, UPT, UR25, 0x1, URZ ;  /* 0x00000001190e7890 */ /* 0x000fe4000fffe0ff */
[----:B------:R-:W-:Y:S02]  /*4440*/  ULEA UR8, UR25, UR12, 0xd ;  /* 0x0000000c19087291 */ /* 0x000fe4000f8e68ff */
[----:B------:R-:W-:Y:S02]  /*4450*/  UISETP.NE.AND UP1, UPT, UR14, 0x7, UPT ;  /* 0x000000070e00788c */ /* 0x000fe4000bf25270 */
[----:B------:R-:W-:Y:S02]  /*4460*/  ULOP3.LUT UR9, UR9, 0xfefffff8, URZ, 0xc0, !UPT ;  /* 0xfefffff809097892 */ /* 0x000fe4000f8ec0ff */
[----:B------:R-:W-:Y:S02]  /*4470*/  USEL UR5, URZ, 0x1, UP1 ;  /* 0x00000001ff057887 */ /* 0x000fe40008800000 */
[----:B------:R-:W-:-:S02]  /*4480*/  USEL UR14, UR14, URZ, UP1 ;  /* 0x000000ff0e0e7287 */ /* 0x000fc40008800000 */
[----:B------:R-:W-:Y:S02]  /*4490*/  UIADD3 UR8, UPT, UPT, UR8, 0x9400, URZ ;  /* 0x0000940008087890 */ /* 0x000fe4000fffe0ff */
[----:B------:R-:W-:Y:S01]  /*44a0*/  ULEA UR4, UR14, UR12, 0x3 ;  /* 0x0000000c0e047291 */ /* 0x000fe2000f8e18ff */
[----:B------:R-:W-:Y:S01]  /*44b0*/  LOP3.LUT R19, R19, UR5, RZ, 0x3c, !PT ;  /* 0x0000000513137c12 */ /* 0x000fe2000f8e3cff */
[----:B------:R-:W-:Y:S01]  /*44c0*/  UMOV UR26, 0x0 ;  /* 0x00000000001a7882 */ /* 0x000fe20000000000 */
[----:B------:R-:W-:Y:S01]  /*44d0*/  UMOV UR27, 0x10000000 ;  /* 0x10000000001b7882 */ /* 0x000fe20000000000 */
[----:B------:R-:W-:Y:S01]  /*44e0*/  UMOV UR6, UR10 ;  /* 0x0000000a00067c82 */ /* 0x000fe20008000000 */
[----:B--2---:R-:W-:Y:S01]  /*44f0*/  SHF.L.U32 R0, R19, 0x1f, RZ ;  /* 0x0000001f13007819 */ /* 0x004fe200000006ff */
[----:B------:R-:W-:Y:S01]  /*4500*/  UMOV UR5, UR9 ;  /* 0x0000000900057c82 */ /* 0x000fe20008000000 */
[----:B------:R-:W-:Y:S02]  /*4510*/  UMOV UR17, UR19 ;  /* 0x0000001300117c82 */ /* 0x000fe40008000000 */
[----:B------:R2:W4:Y:S01]  /*4520*/  SYNCS.PHASECHK.TRANS64.TRYWAIT P0, [UR4+0x38], R0 ;  /* 0x00003800ff0075a7 */ /* 0x0005220008001104 */
[----:B------:R-:W-:Y:S01]  /*4530*/  ULEA UR4, UR25, UR12, 0xe ;  /* 0x0000000c19047291 */ /* 0x000fe2000f8e70ff */
[----:B------:R1:W-:Y:S02]  /*4540*/  UTMALDG.2D.2CTA [UR8], [UR22], desc[UR26] ;  /* 0x00001a08160075b4 */ /* 0x0003e40008209000 */
[----:B------:R-:W-:Y:S01]  /*4550*/  UMOV UR25, UR14 ;  /* 0x0000000e00197c82 */ /* 0x000fe20008000000 */
[----:B------:R-:W-:-:S09]  /*4560*/  UIADD3 UR4, UPT, UPT, UR4, 0x17400, URZ ;  /* 0x0001740004047890 */ /* 0x000fd2000fffe0ff */
[----:B------:R2:W-:Y:S01]  /*4570*/  UTMALDG.2D.2CTA [UR4], [UR20], desc[UR26] ;  /* 0x00001a04140075b4 */ /* 0x0005e20008209000 */
[----:B-1----:R-:W-:Y:S01]  /*4580*/  UIADD3 UR10, UPT, UPT, UR10, 0x80, URZ ;  /* 0x000000800a0a7890 */ /* 0x002fe2000fffe0ff */
[----:B------:R-:W-:Y:S11]  /*4590*/  BRA.U UP0, `(.L_x_38) ;  /* 0xfffffffd00607547 */ /* 0x000ff6000b83ffff */
.L_x_32:
[----:B--2---:R-:W-:Y:S01]  /*45a0*/  ULEA UR4, UR14, UR12, 0x3 ;  /* 0x0000000c0e047291 */ /* 0x004fe2000f8e18ff */
[----:B------:R-:W-:Y:S01]  /*45b0*/  SHF.L.U32 R0, R19, 0x1f, RZ ;  /* 0x0000001f13007819 */ /* 0x000fe200000006ff */
[----:B------:R-:W-:Y:S01]  /*45c0*/  @!P4 SYNCS.ARRIVE.TRANS64.A1T0 RZ, [UR12+0xb8], RZ ;  /* 0x0000b8ffffffc9a7 */ /* 0x000fe2000810000c */
[----:B------:R-:W-:-:S06]  /*45d0*/  UISETP.GT.AND UP0, UPT, UR18, UR19, UPT ;  /* 0x000000131200728c */ /* 0x000fcc000bf04270 */
[----:B---34-:R2:W3:Y:S03]  /*45e0*/  SYNCS.PHASECHK.TRANS64.TRYWAIT P0, [UR4+0x38], R0 ;  /* 0x00003800ff0075a7 */ /* 0x0184e60008001104 */
[----:B------:R-:W-:Y:S05]  /*45f0*/  BRA.U !UP0, `(.L_x_39) ;  /* 0x0000000108a47547 */ /* 0x000fea000b800000 */
[----:B------:R-:W-:-:S03]  /*4600*/  UIADD3 UR18, UPT, UPT, -UR19, UR17, UR18 ;  /* 0x0000001113127290 */ /* 0x000fc6000fffe112 */
[----:B------:R-:W-:-:S09]  /*4610*/  UMOV UR19, UR14 ;  /* 0x0000000e00137c82 */ /* 0x000fd20008000000 */
.L_x_45:
[----:B----4-:R-:W-:Y:S01]  /*4620*/  ULEA UR9, UR19, UR12, 0x3 ;  /* 0x0000000c13097291 */ /* 0x010fe2000f8e18ff */
[----:B---3--:R-:W-:Y:S01]  /*4630*/  @P2 MOV R2, 0xc000 ;  /* 0x0000c00000022802 */ /* 0x008fe20000000f00 */
[----:B-1-3--:R-:W-:Y:S10]  /*4640*/  @P0 BRA `(.L_x_40) ;  /* 0x00000000000c0947 */ /* 0x00aff40003800000 */
[----:B------:R-:W-:-:S04]  /*4650*/  SHF.L.U32 R3, R19, 0x1f, RZ ;  /* 0x0000001f13037819 */ /* 0x000fc800000006ff */
[----:B------:R-:W3:Y:S02]  /*4660*/  SYNCS.PHASECHK.TRANS64.TRYWAIT P0, [UR9+0x38], R3 ;  /* 0x00003803ff0075a7 */ /* 0x000ee40008001109 */
[----:B---3--:R-:W-:Y:S05]  /*4670*/  @!P0 BRA `(.L_x_41) ;  /* 0x000000d400308947 */ /* 0x008fea0003800000 */
.L_x_40:
[----:B------:R3:W-:Y:S01]  /*4680*/  @P2 SYNCS.ARRIVE.TRANS64 RZ, [UR9], R2 ;  /* 0x00000002ffff29a7 */ /* 0x0007e20008000009 */
[----:B------:R-:W-:-:S04]  /*4690*/  ULOP3.LUT UR4, UR29, 0x2, URZ, 0xfc, !UPT ;  /* 0x000000021d047892 */ /* 0x000fc8000f8efcff */
[----:B------:R-:W-:-:S09]  /*46a0*/  UISETP.NE.AND UP0, UPT, UR4, 0x2, UPT ;  /* 0x000000020400788c */ /* 0x000fd2000bf05270 */
[----:B------:R-:W-:Y:S05]  /*46b0*/  BRA.U UP0, `(.L_x_42) ;  /* 0x0000000100047547 */ /* 0x000fea000b800000 */
[----:B-1----:R-:W-:Y:S05]  /*46c0*/  BPT.TRAP 0x1 ;  /* 0x000000040000795c */ /* 0x002fea0000300000 */
.L_x_42:
[----:B------:R-:W-:Y:S04]  /*46d0*/  BSSY.RECONVERGENT B0, `(.L_x_43) ;  /* 0x0000003000007945 */ /* 0x000fe80003800200 */
[----:B------:R-:W-:Y:S05]  /*46e0*/  @!P1 BRA `(.L_x_44) ;  /* 0x0000000000049947 */ /* 0x000fea0003800000 */
[----:B-1----:R-:W-:Y:S05]  /*46f0*/  BPT.TRAP 0x1 ;  /* 0x000000040000795c */ /* 0x002fea0000300000 */
.L_x_44:
[----:B-1----:R-:W-:Y:S05]  /*4700*/  BSYNC.RECONVERGENT B0 ;  /* 0x0000000000007941 */ /* 0x002fea0003800200 */
.L_x_43:
[----:B------:R-:W-:Y:S02]  /*4710*/  UIADD3 UR14, UPT, UPT, UR19, 0x1, URZ ;  /* 0x00000001130e7890 */ /* 0x000fe4000fffe0ff */
[----:B------:R-:W-:Y:S02]  /*4720*/  ULEA UR8, UR19, UR12, 0xd ;  /* 0x0000000c13087291 */ /* 0x000fe4000f8e68ff */
[----:B------:R-:W-:Y:S02]  /*4730*/  UISETP.NE.AND UP0, UPT, UR14, 0x7, UPT ;  /* 0x000000070e00788c */ /* 0x000fe4000bf05270 */
[----:B------:R-:W-:Y:S02]  /*4740*/  USHF.L.U32 UR10, UR17, 0x7, URZ ;  /* 0x00000007110a7899 */ /* 0x000fe400080006ff */
[----:B------:R-:W-:Y:S02]  /*4750*/  USEL UR5, URZ, 0x1, UP0 ;  /* 0x00000001ff057887 */ /* 0x000fe40008000000 */
[----:B------:R-:W-:-:S02]  /*4760*/  USEL UR14, UR14, URZ, UP0 ;  /* 0x000000ff0e0e7287 */ /* 0x000fc40008000000 */
[----:B------:R-:W-:Y:S02]  /*4770*/  ULOP3.LUT UR9, UR9, 0xfefffff8, URZ, 0xc0, !UPT ;  /* 0xfefffff809097892 */ /* 0x000fe4000f8ec0ff */
[----:B------:R-:W-:Y:S01]  /*4780*/  ULEA UR4, UR14, UR12, 0x3 ;  /* 0x0000000c0e047291 */ /* 0x000fe2000f8e18ff */
[----:B------:R-:W-:Y:S01]  /*4790*/  LOP3.LUT R19, R19, UR5, RZ, 0x3c, !PT ;  /* 0x0000000513137c12 */ /* 0x000fe2000f8e3cff */
[----:B------:R-:W-:Y:S01]  /*47a0*/  UIADD3 UR8, UPT, UPT, UR8, 0x9400, URZ ;  /* 0x0000940008087890 */ /* 0x000fe2000fffe0ff */
[----:B------:R-:W-:Y:S02]  /*47b0*/  UMOV UR24, 0x0 ;  /* 0x0000000000187882 */ /* 0x000fe40000000000 */
[----:B--2---:R-:W-:Y:S01]  /*47c0*/  SHF.L.U32 R0, R19, 0x1f, RZ ;  /* 0x0000001f13007819 */ /* 0x004fe200000006ff */
[----:B------:R-:W-:Y:S01]  /*47d0*/  UMOV UR25, 0x10000000 ;  /* 0x1000000000197882 */ /* 0x000fe20000000000 */
[----:B------:R-:W-:Y:S01]  /*47e0*/  UMOV UR5, UR9 ;  /* 0x0000000900057c82 */ /* 0x000fe20008000000 */
[----:B------:R-:W-:Y:S01]  /*47f0*/  UMOV UR6, UR10 ;  /* 0x0000000a00067c82 */ /* 0x000fe20008000000 */
[----:B------:R4:W1:Y:S01]  /*4800*/  SYNCS.PHASECHK.TRANS64.TRYWAIT P0, [UR4+0x38], R0 ;  /* 0x00003800ff0075a7 */ /* 0x0008620008001104 */
[----:B------:R-:W-:Y:S01]  /*4810*/  ULEA UR4, UR19, UR12, 0xe ;  /* 0x0000000c13047291 */ /* 0x000fe2000f8e70ff */
[----:B------:R4:W-:Y:S01]  /*4820*/  UTMALDG.2D.2CTA [UR8], [UR22], desc[UR24] ;  /* 0x00001808160075b4 */ /* 0x0009e20008209000 */
[----:B------:R-:W-:-:S02]  /*4830*/  UIADD3 UR17, UPT, UPT, UR17, 0x1, URZ ;  /* 0x0000000111117890 */ /* 0x000fc4000fffe0ff */
[----:B------:R-:W-:Y:S02]  /*4840*/  UIADD3 UR4, UPT, UPT, UR4, 0x17400, URZ ;  /* 0x0001740004047890 */ /* 0x000fe4000fffe0ff */
[----:B------:R-:W-:Y:S01]  /*4850*/  UISETP.NE.AND UP0, UPT, UR17, UR18, UPT ;  /* 0x000000121100728c */ /* 0x000fe2000bf05270 */
[----:B------:R-:W-:-:S06]  /*4860*/  UMOV UR19, UR14 ;  /* 0x0000000e00137c82 */ /* 0x000fcc0008000000 */
[----:B------:R4:W-:Y:S02]  /*4870*/  UTMALDG.2D.2CTA [UR4], [UR20], desc[UR24] ;  /* 0x00001804140075b4 */ /* 0x0009e40008209000 */
[----:B------:R-:W-:Y:S05]  /*4880*/  BRA.U UP0, `(.L_x_45) ;  /* 0xfffffffd00647547 */ /* 0x000fea000b83ffff */
.L_x_39:
[----:B------:R-:W-:Y:S01]  /*4890*/  UISETP.NE.AND UP0, UPT, UR37, 0x8, UPT ;  /* 0x000000082500788c */ /* 0x000fe2000bf05270 */
[----:B------:R-:W-:-:S08]  /*48a0*/  NOP ;  /* 0x0000000000007918 */ /* 0x000fd00000000000 */
[----:B------:R-:W-:Y:S05]  /*48b0*/  BRA.U UP0, `(.L_x_46) ;  /* 0x0000000100047547 */ /* 0x000fea000b800000 */
[----:B-1--4-:R-:W-:Y:S05]  /*48c0*/  BPT.TRAP 0x1 ;  /* 0x000000040000795c */ /* 0x012fea0000300000 */
.L_x_46:
[----:B----4-:R-:W-:Y:S01]  /*48d0*/  ULEA UR4, UR15, UR12, 0x3 ;  /* 0x0000000c0f047291 */ /* 0x010fe2000f8e18ff */
[----:B------:R-:W-:-:S08]  /*48e0*/  SHF.L.U32 R3, R16, 0x1f, RZ ;  /* 0x0000001f10037819 */ /* 0x000fd000000006ff */
[----:B-1-3--:R-:W1:Y:S02]  /*48f0*/  SYNCS.PHASECHK.TRANS64.TRYWAIT P0, [UR4+0x1a0], R3 ;  /* 0x0001a003ff0075a7 */ /* 0x00ae640008001104 */
[----:B-1----:R-:W-:Y:S05]  /*4900*/  @!P0 BRA `(.L_x_47) ;  /* 0x000000d000a48947 */ /* 0x002fea0003800000 */
.L_x_245:
[----:B------:R-:W-:-:S09]  /*4910*/  UIMAD UR5, UR15, 0x14, UR36 ;  /* 0x000000140f0578a4 */ /* 0x000fd2000f8e0224 */
[----:B-1----:R-:W1:Y:S04]  /*4920*/  LDS R3, [UR5] ;  /* 0x00000005ff037984 */ /* 0x002e680008000800 */
[----:B------:R-:W3:Y:S04]  /*4930*/  LDS R2, [UR5+0x4] ;  /* 0x00000405ff027984 */ /* 0x000ee80008000800 */
[----:B------:R-:W4:Y:S04]  /*4940*/  LDS.U16 R18, [UR5+0x12] ;  /* 0x00001205ff127984 */ /* 0x000f280008000400 */
[----:B------:R-:W4:Y:S04]  /*4950*/  LDS R17, [UR5+0x8] ;  /* 0x00000805ff117984 */ /* 0x000f280008000800 */
[----:B--2---:R-:W2:Y:S01]  /*4960*/  LDS R0, [UR5+0xc] ;  /* 0x00000c05ff007984 */ /* 0x004ea20008000800 */
[----:B------:R-:W-:Y:S01]  /*4970*/  @!PT LDS RZ, [RZ] ;  /* 0x00000000fffff984 */ /* 0x000fe20000000800 */
[----:B------:R-:W-:Y:S01]  /*4980*/  @!PT LDS RZ, [RZ] ;  /* 0x00000000fffff984 */ /* 0x000fe20000000800 */
[----:B------:R-:W-:Y:S01]  /*4990*/  @!PT LDS RZ, [RZ] ;  /* 0x00000000fffff984 */ /* 0x000fe20000000800 */
[----:B------:R-:W-:Y:S01]  /*49a0*/  @!PT LDS RZ, [RZ] ;  /* 0x00000000fffff984 */ /* 0x000fe20000000800 */
[----:B------:R5:W-:Y:S06]  /*49b0*/  MEMBAR.ALL.CTA ;  /* 0x0000000000007992 */ /* 0x000bec0000008000 */
[----:B-----5:R-:W2:Y:S01]  /*49c0*/  FENCE.VIEW.ASYNC.S ;  /* 0x00000000000073c6 */ /* 0x020ea20000000000 */
[----:B-1----:R-:W-:-:S02]  /*49d0*/  R2UR UR18, R3 ;  /* 0x00000000031272ca */ /* 0x002fc400000e0000 */
[----:B---3--:R-:W-:Y:S01]  /*49e0*/  R2UR UR19, R2 ;  /* 0x00000000021372ca */ /* 0x008fe200000e0000 */
[----:B------:R-:W-:-:S14]  /*49f0*/  BRA.U UP0, `(.L_x_48) ;  /* 0x0000000100047547 */ /* 0x000fdc000b800000 */
[----:B------:R-:W-:Y:S05]  /*4a00*/  BPT.TRAP 0x1 ;  /* 0x000000040000795c */ /* 0x000fea0000300000 */
.L_x_48:
[----:B------:R-:W-:Y:S01]  /*4a10*/  UIADD3 UR4, UPT, UPT, UR4, 0x1e0, URZ ;  /* 0x000001e004047890 */ /* 0x000fe2000fffe0ff */
[----:B--2---:R-:W-:Y:S01]  /*4a20*/  ISETP.NE.AND P0, PT, R0, RZ, PT ;  /* 0x000000ff0000720c */ /* 0x004fe20003f05270 */
[----:B------:R-:W-:Y:S01]  /*4a30*/  UIADD3 UR15, UPT, UPT, UR15, 0x1, URZ ;  /* 0x000000010f0f7890 */ /* 0x000fe2000fffe0ff */
[----:B------:R-:W-:Y:S01]  /*4a40*/  PLOP3.LUT P4, PT, PT, PT, PT, 0x80, 0x8 ;  /* 0x000000000008781c */ /* 0x000fe20003f8f070 */
[----:B------:R-:W-:Y:S02]  /*4a50*/  UPRMT UR4, UR13, 0x654, UR4 ;  /* 0x000006540d047896 */ /* 0x000fe40008000004 */
[----:B------:R-:W-:-:S04]  /*4a60*/  UISETP.NE.AND UP0, UPT, UR15, 0x8, UPT ;  /* 0x000000080f00788c */ /* 0x000fc8000bf05270 */
[----:B------:R-:W-:-:S03]  /*4a70*/  USEL UR15, UR15, URZ, UP0 ;  /* 0x000000ff0f0f7287 */ /* 0x000fc60008000000 */
[----:B------:R-:W-:Y:S01]  /*4a80*/  SYNCS.ARRIVE.TRANS64.RED.A1T0 RZ, [UR4], RZ ;  /* 0x000000ffffff79a7 */ /* 0x000fe20008100404 */
[----:B------:R-:W-:-:S06]  /*4a90*/  USEL UR4, URZ, 0x1, UP0 ;  /* 0x00000001ff047887 */ /* 0x000fcc0008000000 */
[----:B------:R-:W-:Y:S01]  /*4aa0*/  LOP3.LUT R16, R16, UR4, RZ, 0x3c, !PT ;  /* 0x0000000410107c12 */ /* 0x000fe2000f8e3cff */
[----:B------:R-:W-:Y:S06]  /*4ab0*/  @P0 BRA `(.L_x_49) ;  /* 0xffffffec00a00947 */ /* 0x000fec000383ffff */
[----:B------:R-:W-:Y:S01]  /*4ac0*/  UIADD3 UR12, UPT, UPT, UR12, 0x38, URZ ;  /* 0x000000380c0c7890 */ /* 0x000fe2000fffe0ff */
[----:B------:R-:W-:-:S03]  /*4ad0*/  SHF.L.U32 R3, R19, 0x1f, RZ ;  /* 0x0000001f13037819 */ /* 0x000fc600000006ff */
[----:B------:R-:W-:-:S09]  /*4ae0*/  ULEA UR4, UR14, UR12, 0x3 ;  /* 0x0000000c0e047291 */ /* 0x000fd2000f8e18ff */
[----:B------:R-:W1:Y:S02]  /*4af0*/  SYNCS.PHASECHK.TRANS64.TRYWAIT P0, [UR4], R3 ;  /* 0x00000003ff0075a7 */ /* 0x000e640008001104 */
[----:B-1----:R-:W-:Y:S05]  /*4b00*/  @!P0 BRA `(.L_x_50) ;  /* 0x000000d0003c8947 */ /* 0x002fea0003800000 */
.L_x_247:
[----:B------:R-:W-:-:S04]  /*4b10*/  UIADD3 UR5, UPT, UPT, UR14, 0x1, URZ ;  /* 0x000000010e057890 */ /* 0x000fc8000fffe0ff */
[----:B------:R-:W-:-:S04]  /*4b20*/  UISETP.NE.AND UP0, UPT, UR5, 0x7, UPT ;  /* 0x000000070500788c */ /* 0x000fc8000bf05270 */
[----:B------:R-:W-:Y:S02]  /*4b30*/  USEL UR6, URZ, 0x1, UP0 ;  /* 0x00000001ff067887 */ /* 0x000fe40008000000 */
[----:B------:R-:W-:-:S04]  /*4b40*/  USEL UR5, UR5, URZ, UP0 ;  /* 0x000000ff05057287 */ /* 0x000fc80008000000 */
[----:B------:R-:W-:Y:S01]  /*4b50*/  ULEA UR4, UR5, UR12, 0x3 ;  /* 0x0000000c05047291 */ /* 0x000fe2000f8e18ff */
[----:B------:R-:W-:-:S04]  /*4b60*/  LOP3.LUT R2, R19, UR6, RZ, 0x3c, !PT ;  /* 0x0000000613027c12 */ /* 0x000fc8000f8e3cff */
[----:B-1----:R-:W-:-:S04]  /*4b70*/  SHF.L.U32 R3, R2, 0x1f, RZ ;  /* 0x0000001f02037819 */ /* 0x002fc800000006ff */
[----:B------:R-:W1:Y:S02]  /*4b80*/  SYNCS.PHASECHK.TRANS64.TRYWAIT P0, [UR4], R3 ;  /* 0x00000003ff0075a7 */ /* 0x000e640008001104 */
[----:B-1----:R-:W-:Y:S05]  /*4b90*/  @!P0 BRA `(.L_x_51) ;  /* 0x000000d000308947 */ /* 0x002fea0003800000 */
.L_x_249:
        /* <DEDUP_REMOVED lines=9> */
.L_x_251:
        /* <DEDUP_REMOVED lines=9> */
.L_x_253:
        /* <DEDUP_REMOVED lines=9> */
.L_x_255:
        /* <DEDUP_REMOVED lines=9> */
.L_x_257:
[----:B------:R-:W-:-:S04]  /*4de0*/  UIADD3 UR5, UPT, UPT, UR5, 0x1, URZ ;  /* 0x0000000105057890 */ /* 0x000fc8000fffe0ff */
[----:B------:R-:W-:-:S04]  /*4df0*/  UISETP.NE.AND UP0, UPT, UR5, 0x7, UPT ;  /* 0x000000070500788c */ /* 0x000fc8000bf05270 */
[----:B------:R-:W-:Y:S02]  /*4e00*/  USEL UR4, URZ, 0x1, UP0 ;  /* 0x00000001ff047887 */ /* 0x000fe40008000000 */
[----:B------:R-:W-:-:S04]  /*4e10*/  USEL UR5, UR5, URZ, UP0 ;  /* 0x000000ff05057287 */ /* 0x000fc80008000000 */
[----:B------:R-:W-:Y:S01]  /*4e20*/  LOP3.LUT R2, R2, UR4, RZ, 0x3c, !PT ;  /* 0x0000000402027c12 */ /* 0x000fe2000f8e3cff */
[----:B------:R-:W-:-:S12]  /*4e30*/  ULEA UR5, UR5, UR12, 0x3 ;  /* 0x0000000c05057291 */ /* 0x000fd8000f8e18ff */
.L_x_56:
[----:B-1----:R-:W-:Y:S02]  /*4e40*/  SHF.L.U32 R3, R2, 0x1f, RZ ;  /* 0x0000001f02037819 */ /* 0x002fe400000006ff */
[----:B------:R-:W-:-:S04]  /*4e50*/  MOV R0, UR5 ;  /* 0x0000000500007c02 */ /* 0x000fc80008000f00 */
[----:B------:R1:W2:Y:S03]  /*4e60*/  SYNCS.PHASECHK.TRANS64.TRYWAIT P0, [R0+URZ], R3 ;  /* 0x00000003000075a7 */ /* 0x0002a600080011ff */
[----:B--2---:R-:W-:Y:S05]  /*4e70*/  @!P0 NANOSLEEP.SYNCS 0x989680 ;  /* 0x009896800000895d */ /* 0x004fea0003900000 */
[----:B------:R-:W2:Y:S02]  /*4e80*/  @!P0 SYNCS.PHASECHK.TRANS64 P0, [R0+URZ], R3 ;  /* 0x00000003000085a7 */ /* 0x000ea400080010ff */
[----:B--2---:R-:W-:Y:S05]  /*4e90*/  @P0 EXIT ;  /* 0x000000000000094d */ /* 0x004fea0003800000 */
[----:B------:R-:W-:Y:S05]  /*4ea0*/  BRA `(.L_x_56) ;  /* 0xfffffffc00e47947 */ /* 0x000fea000383ffff */
.L_x_25:
[----:B------:R-:W-:-:S04]  /*4eb0*/  UISETP.LT.U32.AND UP0, UPT, UR37, 0x9, UPT ;  /* 0x000000092500788c */ /* 0x000fc8000bf01070 */
[----:B------:R-:W-:-:S04]  /*4ec0*/  USEL UR4, UR37, 0x9, UP0 ;  /* 0x0000000925047887 */ /* 0x000fc80008000000 */
[----:B------:R-:W-:-:S12]  /*4ed0*/  USHF.L.U32 UR4, UR4, 0x2, URZ ;  /* 0x0000000204047899 */ /* 0x000fd800080006ff */
[----:B------:R-:W3:Y:S02]  /*4ee0*/  LDCU UR6, c[0x2][UR4] ;  /* 0x00800000040677ac */ /* 0x000ee40008000800 */
[----:B---3--:R-:W-:-:S10]  /*4ef0*/  USHF.R.S32.HI UR7, URZ, 0x1f, UR6 ;  /* 0x0000001fff077899 */ /* 0x008fd40008011406 */
.L_x_303:
[----:B--2---:R-:W-:Y:S05]  /*4f00*/  BRXU UR6 -0x4f10                                                                                                                                                                                                                                                                                                                                                                                                                                                                                                                                                                                                                                                                                                                                                                                                                                                                                                                                                                                                                                                                                                                                                                                                                                                                                                                                                                                                                                                             (*"BRANCH_TARGETS .L_x_304,.L_x_305,.L_x_312"*) ;  /* 0xffffffb0063c7958 */ /* 0x004fea000b83ffff */
.L_x_305:
[----:B------:R-:W-:-:S09]  /*4f10*/  UISETP.NE.AND UP0, UPT, UR37, 0x1, UPT ;  /* 0x000000012500788c */ /* 0x000fd2000bf05270 */
[----:B------:R-:W-:Y:S05]  /*4f20*/  BRA.U UP0, `(.L_x_57) ;  /* 0x0000003900487547 */ /* 0x000fea000b800000 */
[----:B------:R-:W-:-:S08]  /*4f30*/  NOP ;  /* 0x0000000000007918 */ /* 0x000fd00000000000 */
[----:B-1--45:R-:W1:-:S00]  /*4f40*/  USETMAXREG.DEALLOC.CTAPOOL 0x88 ;  /* 0x00000088000079c8 */ /* 0x032e4000080e0500 */
[----:B------:R-:W2:Y:S01]  /*4f50*/  LDCU.64 UR14, c[0x0][0xba0] ;  /* 0x00017400ff0e77ac */ /* 0x000ea20008000a00 */
[----:B-1----:R-:W-:Y:S01]  /*4f60*/  HFMA2 R0, -RZ, RZ, 0, 5.9604644775390625e-08 ;  /* 0x00000001ff007431 */ /* 0x002fe200000001ff */
[----:B------:R-:W-:Y:S01]  /*4f70*/  PRMT R9, RZ, 0x7610, R9 ;  /* 0x00007610ff097816 */ /* 0x000fe20000000009 */
[----:B------:R-:W1:Y:S01]  /*4f80*/  LDCU.64 UR12, c[0x0][0xbb8] ;  /* 0x00017700ff0c77ac */ /* 0x000e620008000a00 */
[----:B------:R-:W3:Y:S01]  /*4f90*/  LDCU UR4, c[0x0][0xbdc] ;  /* 0x00017b80ff0477ac */ /* 0x000ee20008000800 */
[----:B------:R-:W4:Y:S01]  /*4fa0*/  LDCU UR19, c[0x0][0xb80] ;  /* 0x00017000ff1377ac */ /* 0x000f220008000800 */
[----:B------:R-:W-:Y:S01]  /*4fb0*/  UMOV UR5, 0xffffffff ;  /* 0xffffffff00057882 */ /* 0x000fe20000000000 */
[----:B------:R-:W-:Y:S01]  /*4fc0*/  UMOV UR20, URZ ;  /* 0x000000ff00147c82 */ /* 0x000fe20008000000 */
[----:B--2---:R-:W-:-:S04]  /*4fd0*/  UIADD3 UR18, UP0, UPT, UR14, -0x1, URZ ;  /* 0xffffffff0e127890 */ /* 0x004fc8000ff1e0ff */
[----:B------:R-:W-:Y:S02]  /*4fe0*/  UIADD3.X UR15, UPT, UPT, UR15, -0x1, URZ, UP0, !UPT ;  /* 0xffffffff0f0f7890 */ /* 0x000fe400087fe4ff */
[----:B-1----:R-:W-:Y:S02]  /*4ff0*/  UIADD3 UR14, UP0, UPT, UR12, -0x1, URZ ;  /* 0xffffffff0c0e7890 */ /* 0x002fe4000ff1e0ff */
[----:B---3--:R-:W-:Y:S02]  /*5000*/  USHF.L.U32 UR4, UR5, UR4, URZ ;  /* 0x0000000405047299 */ /* 0x008fe400080006ff */
[----:B------:R-:W-:Y:S02]  /*5010*/  UIADD3.X UR13, UPT, UPT, UR13, -0x1, URZ, UP0, !UPT ;  /* 0xffffffff0d0d7890 */ /* 0x000fe400087fe4ff */
[----:B----4-:R-:W-:Y:S02]  /*5020*/  UIADD3 UR19, UPT, UPT, UR19, -0x1, URZ ;  /* 0xffffffff13137890 */ /* 0x010fe4000fffe0ff */
[----:B------:R-:W-:-:S12]  /*5030*/  ULOP3.LUT UR12, URZ, UR4, URZ, 0x33, !UPT ;  /* 0x00000004ff0c7292 */ /* 0x000fd8000f8e33ff */
.L_x_74:
[----:B-1----:R-:W1:Y:S01]  /*5040*/  LDC.64 R2, c[0x0][0xbd0] ;  /* 0x0002f400ff027b82 */ /* 0x002e620000000a00 */
[----:B------:R-:W-:Y:S01]  /*5050*/  UIADD3 UR24, UP0, UPT, UR24, UR30, URZ ;  /* 0x0000001e18187290 */ /* 0x000fe2000ff1e0ff */
[----:B------:R-:W-:Y:S01]  /*5060*/  ISETP.NE.AND P1, PT, RZ, UR16, PT ;  /* 0x00000010ff007c0c */ /* 0x000fe2000bf25270 */
[----:B------:R-:W-:Y:S01]  /*5070*/  IMAD.MOV.U32 R18, RZ, RZ, -0x1 ;  /* 0xffffffffff127424 */ /* 0x000fe200078e00ff */
[----:B------:R-:W-:Y:S01]  /*5080*/  PLOP3.LUT P2, PT, PT, PT, PT, 0x80, 0x8 ;  /* 0x000000000008781c */ /* 0x000fe20003f4f070 */
[----:B------:R-:W-:Y:S01]  /*5090*/  UIADD3.X UR17, UPT, UPT, UR17, UR25, URZ, UP0, !UPT ;  /* 0x0000001911117290 */ /* 0x000fe200087fe4ff */
[----:B------:R-:W-:Y:S02]  /*50a0*/  IMAD.MOV.U32 R10, RZ, RZ, -0x1 ;  /* 0xffffffffff0a7424 */ /* 0x000fe400078e00ff */
[----:B------:R-:W-:Y:S02]  /*50b0*/  P2R R11, PR, RZ, 0x4 ;  /* 0x00000004ff0b7803 */ /* 0x000fe40000000000 */
[----:B-1----:R-:W-:Y:S01]  /*50c0*/  ISETP.LE.U32.AND P0, PT, R2, UR24, PT ;  /* 0x0000001802007c0c */ /* 0x002fe2000bf03070 */
[----:B------:R-:W-:-:S05]  /*50d0*/  IMAD.U32 R2, RZ, RZ, UR17 ;  /* 0x00000011ff027e24 */ /* 0x000fca000f8e00ff */
[----:B------:R-:W-:Y:S01]  /*50e0*/  ISETP.GE.U32.AND.EX P0, PT, R2, R3, PT, P0 ;  /* 0x000000030200720c */ /* 0x000fe20003f06100 */
[----:B------:R-:W-:Y:S02]  /*50f0*/  IMAD.MOV.U32 R3, RZ, RZ, RZ ;  /* 0x000000ffff037224 */ /* 0x000fe400078e00ff */
[----:B------:R-:W-:-:S10]  /*5100*/  IMAD.MOV.U32 R2, RZ, RZ, -0x1 ;  /* 0xffffffffff027424 */ /* 0x000fd400078e00ff */
[----:B----45:R-:W-:Y:S05]  /*5110*/  @P0 BRA P1, `(.L_x_58) ;  /* 0x00000018000c0947 */ /* 0x030fea0000800000 */
[----:B------:R-:W-:Y:S01]  /*5120*/  IADD3 R16, P1, PT, R14, UR41, RZ ;  /* 0x000000290e107c10 */ /* 0x000fe2000ff3e0ff */
[----:B------:R-:W-:-:S03]  /*5130*/  IMAD.U32 R10, RZ, RZ, UR17 ;  /* 0x00000011ff0a7e24 */ /* 0x000fc6000f8e00ff */
[----:B------:R-:W-:Y:S02]  /*5140*/  ISETP.LE.U32.AND P0, PT, R16, UR24, PT ;  /* 0x0000001810007c0c */ /* 0x000fe4000bf03070 */
[----:B------:R-:W-:-:S04]  /*5150*/  IADD3.X R19, PT, PT, R15, UR40, RZ, P1, !PT ;  /* 0x000000280f137c10 */ /* 0x000fc80008ffe4ff */
[----:B------:R-:W-:-:S13]  /*5160*/  ISETP.GE.U32.AND.EX P0, PT, R10, R19, PT, P0 ;  /* 0x000000130a00720c */ /* 0x000fda0003f06100 */
[----:B------:R-:W-:Y:S05]  /*5170*/  @!P0 BRA `(.L_x_59) ;  /* 0x0000001000f08947 */ /* 0x000fea0003800000 */
[----:B------:R-:W1:Y:S01]  /*5180*/  LDCU UR21, c[0x0][0xbe8] ;  /* 0x00017d00ff1577ac */ /* 0x000e620008000800 */
[----:B------:R-:W-:Y:S01]  /*5190*/  IMAD.IADD R23, R8, 0x1, R21 ;  /* 0x0000000108177824 */ /* 0x000fe200078e0215 */
[----:B------:R-:W-:Y:S01]  /*51a0*/  MOV R14, R6 ;  /* 0x00000006000e7202 */ /* 0x000fe20000000f00 */
[----:B------:R-:W-:Y:S02]  /*51b0*/  IMAD.MOV.U32 R16, RZ, RZ, R7 ;  /* 0x000000ffff107224 */ /* 0x000fe400078e0007 */
[----:B------:R-:W-:-:S05]  /*51c0*/  VIADD R10, R23, 0x20 ;  /* 0x00000020170a7836 */ /* 0x000fca0000000000 */
[----:B-1----:R-:W-:-:S13]  /*51d0*/  ISETP.GE.AND P0, PT, R10, UR21, PT ;  /* 0x000000150a007c0c */ /* 0x002fda000bf06270 */
[----:B------:R-:W1:Y:S01]  /*51e0*/  @!P0 LDC.64 R20, c[0x0][0xbf0] ;  /* 0x0002fc00ff148b82 */ /* 0x000e620000000a00 */
[----:B------:R-:W-:Y:S01]  /*51f0*/  BSSY.RECONVERGENT B0, `(.L_x_60) ;  /* 0x0000062000007945 */ /* 0x000fe20003800200 */
[----:B------:R-:W-:Y:S01]  /*5200*/  HFMA2 R15, -RZ, RZ, 0, 0 ;  /* 0x00000000ff0f7431 */ /* 0x000fe200000001ff */
[----:B------:R-:W-:Y:S01]  /*5210*/  MOV R18, 0x7fffffff ;  /* 0x7fffffff00127802 */ /* 0x000fe20000000f00 */
[----:B-1----:R-:W-:-:S05]  /*5220*/  @!P0 IMAD.WIDE R20, R23, 0xc, R20 ;  /* 0x0000000c17148825 */ /* 0x002fca00078e0214 */
[----:B------:R1:W5:Y:S04]  /*5230*/  @!P0 LDG.E R6, desc[UR50][R20.64+0x180] ;  /* 0x0001803214068981 */ /* 0x000368000c1e1900 */
[----:B------:R1:W5:Y:S01]  /*5240*/  @!P0 LDG.E R7, desc[UR50][R20.64+0x184] ;  /* 0x0001843214078981 */ /* 0x000362000c1e1900 */
[----:B------:R-:W-:-:S13]  /*5250*/  ISETP.GE.AND P0, PT, R23, UR21, PT ;  /* 0x0000001517007c0c */ /* 0x000fda000bf06270 */
[----:B------:R-:W-:Y:S05]  /*5260*/  @P0 BRA `(.L_x_61) ;  /* 0x0000000400680947 */ /* 0x000fea0003800000 */
[----:B------:R-:W-:Y:S01]  /*5270*/  IABS R13, R5 ;  /* 0x00000005000d7213 */ /* 0x000fe20000000000 */
[----:B------:R-:W2:Y:S01]  /*5280*/  LDCU.128 UR4, c[0x0][0xbc0] ;  /* 0x00017800ff0477ac */ /* 0x000ea20008000c00 */
[----:B------:R-:W-:Y:S02]  /*5290*/  IABS R12, R4 ;  /* 0x00000004000c7213 */ /* 0x000fe40000000000 */
[----:B------:R-:W3:Y:S01]  /*52a0*/  I2F.RP R24, R13 ;  /* 0x0000000d00187306 */ /* 0x000ee20000209400 */
[----:B------:R-:W4:Y:S01]  /*52b0*/  LDCU.64 UR8, c[0x0][0xbb0] ;  /* 0x00017600ff0877ac */ /* 0x000f220008000a00 */
[----:B-1----:R-:W-:Y:S02]  /*52c0*/  IADD3 R20, P2, PT, R16, UR14, RZ ;  /* 0x0000000e10147c10 */ /* 0x002fe4000ff5e0ff */
[----:B------:R-:W-:Y:S01]  /*52d0*/  IADD3 R15, P0, PT, R14, UR18, RZ ;  /* 0x000000120e0f7c10 */ /* 0x000fe2000ff1e0ff */
[----:B------:R-:W1:Y:S01]  /*52e0*/  LDCU.64 UR10, c[0x0][0xba8] ;  /* 0x00017500ff0a77ac */ /* 0x000e620008000a00 */
[----:B------:R-:W-:-:S02]  /*52f0*/  LEA.HI.X.SX32 R19, R16, UR13, 0x1, P2 ;  /* 0x0000000d10137c11 */ /* 0x000fc400090f0eff */
[----:B------:R-:W1:Y:S01]  /*5300*/  I2F.RP R10, R12 ;  /* 0x0000000c000a7306 */ /* 0x000e620000209400 */
[----:B------:R-:W-:Y:S02]  /*5310*/  LEA.HI.X.SX32 R14, R14, UR15, 0x1, P0 ;  /* 0x0000000f0e0e7c11 */ /* 0x000fe400080f0eff */
[----:B--2---:R-:W-:-:S05]  /*5320*/  IADD3 R22, P1, PT, R20, UR7, RZ ;  /* 0x0000000714167c10 */ /* 0x004fca000ff3e0ff */
[----:B---3--:R-:W2:Y:S01]  /*5330*/  MUFU.RCP R24, R24 ;  /* 0x0000001800187308 */ /* 0x008ea20000001000 */
[----:B----4-:R-:W-:Y:S01]  /*5340*/  IADD3 R18, P0, PT, R15, UR9, RZ ;  /* 0x000000090f127c10 */ /* 0x010fe2000ff1e0ff */
[----:B------:R-:W-:Y:S02]  /*5350*/  IMAD.X R21, RZ, RZ, R19, P1 ;  /* 0x000000ffff157224 */ /* 0x000fe400008e0613 */
[----:B------:R-:W-:-:S04]  /*5360*/  IMAD.WIDE.U32 R36, R22, UR4, RZ ;  /* 0x0000000416247c25 */ /* 0x000fc8000f8e00ff */
[----:B-1----:R-:W1:Y:S01]  /*5370*/  MUFU.RCP R10, R10 ;  /* 0x0000000a000a7308 */ /* 0x002e620000001000 */
[----:B------:R-:W-:Y:S02]  /*5380*/  IMAD.X R16, RZ, RZ, R14, P0 ;  /* 0x000000ffff107224 */ /* 0x000fe400000e060e */
[----:B------:R-:W-:-:S04]  /*5390*/  IMAD.WIDE.U32 R26, R21, UR4, RZ ;  /* 0x00000004151a7c25 */ /* 0x000fc8000f8e00ff */
[----:B------:R-:W-:-:S04]  /*53a0*/  IMAD.WIDE.U32 R28, R16, UR10, RZ ;  /* 0x0000000a101c7c25 */ /* 0x000fc8000f8e00ff */
[----:B--2---:R-:W-:Y:S02]  /*53b0*/  VIADD R24, R24, 0xffffffe ;  /* 0x0ffffffe18187836 */ /* 0x004fe40000000000 */
[----:B------:R-:W-:Y:S02]  /*53c0*/  IMAD.WIDE.U32 R26, P0, R22, UR5, R26 ;  /* 0x00000005161a7c25 */ /* 0x000fe4000f80001a */
[----:B------:R-:W2:Y:S02]  /*53d0*/  F2I.FTZ.U32.TRUNC.NTZ R25, R24 ;  /* 0x0000001800197305 */ /* 0x000ea4000021f000 */
[----:B------:R-:W-:Y:S01]  /*53e0*/  IMAD.WIDE.U32 R28, P1, R18, UR11, R28 ;  /* 0x0000000b121c7c25 */ /* 0x000fe2000f82001c */
[----:B------:R-:W-:-:S03]  /*53f0*/  IADD3 RZ, P2, PT, R37, R26, RZ ;  /* 0x0000001a25ff7210 */ /* 0x000fc60007f5e0ff */
[----:B------:R-:W-:-:S04]  /*5400*/  IMAD.WIDE.U32 R34, R18, UR10, RZ ;  /* 0x0000000a12227c25 */ /* 0x000fc8000f8e00ff */
[----:B-1----:R-:W-:Y:S02]  /*5410*/  VIADD R10, R10, 0xffffffe ;  /* 0x0ffffffe0a0a7836 */ /* 0x002fe40000000000 */
[----:B------:R-:W-:Y:S01]  /*5420*/  IMAD.X R33, RZ, RZ, RZ, P1 ;  /* 0x000000ffff217224 */ /* 0x000fe200008e06ff */
[----:B------:R-:W-:Y:S01]  /*5430*/  IADD3 RZ, P1, PT, R35, R28, RZ ;  /* 0x0000001c23ff7210 */ /* 0x000fe20007f3e0ff */
[----:B------:R-:W-:Y:S02]  /*5440*/  IMAD.MOV.U32 R30, RZ, RZ, R27 ;  /* 0x000000ffff1e7224 */ /* 0x000fe400078e001b */
[----:B------:R-:W1:Y:S01]  /*5450*/  F2I.FTZ.U32.TRUNC.NTZ R27, R10 ;  /* 0x0000000a001b7305 */ /* 0x000e62000021f000 */
[----:B------:R-:W-:Y:S02]  /*5460*/  IMAD.MOV.U32 R32, RZ, RZ, R29 ;  /* 0x000000ffff207224 */ /* 0x000fe400078e001d */
[----:B------:R-:W-:Y:S01]  /*5470*/  IMAD.X R31, RZ, RZ, RZ, P0 ;  /* 0x000000ffff1f7224 */ /* 0x000fe200000e06ff */
[----:B------:R-:W-:Y:S01]  /*5480*/  ISETP.NE.U32.AND P0, PT, RZ, UR10, PT ;  /* 0x0000000aff007c0c */ /* 0x000fe2000bf05070 */
[----:B------:R-:W-:Y:S01]  /*5490*/  IMAD.WIDE.U32.X R32, R16, UR11, R32, P1 ;  /* 0x0000000b10207c25 */ /* 0x000fe200088e0420 */
[----:B------:R-:W-:-:S02]  /*54a0*/  ISETP.NE.U32.AND P1, PT, RZ, UR4, PT ;  /* 0x00000004ff007c0c */ /* 0x000fc4000bf25070 */
[----:B------:R-:W-:Y:S01]  /*54b0*/  ISETP.NE.AND.EX P0, PT, RZ, UR11, PT, P0 ;  /* 0x0000000bff007c0c */ /* 0x000fe2000bf05300 */
[----:B--2---:R-:W-:Y:S01]  /*54c0*/  IMAD.MOV R18, RZ, RZ, -R25 ;  /* 0x000000ffff127224 */ /* 0x004fe200078e0a19 */
[----:B------:R-:W-:Y:S01]  /*54d0*/  ISETP.NE.AND.EX P1, PT, RZ, UR5, PT, P1 ;  /* 0x00000005ff007c0c */ /* 0x000fe2000bf25310 */
[----:B------:R-:W-:Y:S01]  /*54e0*/  IMAD.WIDE.U32.X R30, R21, UR5, R30, P2 ;  /* 0x00000005151e7c25 */ /* 0x000fe200090e041e */
[----:B------:R-:W-:Y:S02]  /*54f0*/  SEL R15, R15, R32, !P0 ;  /* 0x000000200f0f7207 */ /* 0x000fe40004000000 */
[----:B------:R-:W-:Y:S01]  /*5500*/  SEL R14, R14, R33, !P0 ;  /* 0x000000210e0e7207 */ /* 0x000fe20004000000 */
[----:B------:R-:W-:Y:S01]  /*5510*/  IMAD R21, R18, R13, RZ ;  /* 0x0000000d12157224 */ /* 0x000fe200078e02ff */
[----:B------:R-:W-:Y:S01]  /*5520*/  SEL R20, R20, R30, !P1 ;  /* 0x0000001e14147207 */ /* 0x000fe20004800000 */
[----:B------:R-:W-:Y:S01]  /*5530*/  IMAD.MOV.U32 R24, RZ, RZ, RZ ;  /* 0x000000ffff187224 */ /* 0x000fe200078e00ff */
[----:B------:R-:W-:Y:S01]  /*5540*/  SEL R19, R19, R31, !P1 ;  /* 0x0000001f13137207 */ /* 0x000fe20004800000 */
[----:B-1----:R-:W-:Y:S01]  /*5550*/  IMAD.MOV R10, RZ, RZ, -R27 ;  /* 0x000000ffff0a7224 */ /* 0x002fe200078e0a1b */
[----:B------:R-:W-:Y:S01]  /*5560*/  SHF.R.U64 R14, R15, UR8, R14 ;  /* 0x000000080f0e7c19 */ /* 0x000fe2000800120e */
[----:B------:R-:W-:Y:S01]  /*5570*/  IMAD.HI.U32 R21, R25, R21, R24 ;  /* 0x0000001519157227 */ /* 0x000fe200078e0018 */
[----:B------:R-:W-:-:S02]  /*5580*/  SHF.R.U64 R25, R20, UR6, R19 ;  /* 0x0000000614197c19 */ /* 0x000fc40008001213 */
[----:B------:R-:W-:Y:S01]  /*5590*/  IADD3 R20, PT, PT, R5, -0x1, R14 ;  /* 0xffffffff05147810 */ /* 0x000fe20007ffe00e */
[----:B------:R-:W-:Y:S01]  /*55a0*/  IMAD.MOV.U32 R19, RZ, RZ, R10 ;  /* 0x000000ffff137224 */ /* 0x000fe200078e000a */
[----:B------:R-:W-:Y:S01]  /*55b0*/  IABS R15, R5 ;  /* 0x00000005000f7213 */ /* 0x000fe20000000000 */
[----:B------:R-:W-:Y:S01]  /*55c0*/  IMAD.MOV.U32 R26, RZ, RZ, RZ ;  /* 0x000000ffff1a7224 */ /* 0x000fe200078e00ff */
[----:B------:R-:W-:Y:S01]  /*55d0*/  IADD3 R18, PT, PT, R4, -0x1, R25 ;  /* 0xffffffff04127810 */ /* 0x000fe20007ffe019 */
[----:B------:R-:W-:Y:S01]  /*55e0*/  IMAD R19, R19, R12, RZ ;  /* 0x0000000c13137224 */ /* 0x000fe200078e02ff */
[----:B------:R-:W-:Y:S01]  /*55f0*/  IABS R16, R20 ;  /* 0x0000001400107213 */ /* 0x000fe20000000000 */
[----:B------:R-:W-:Y:S01]  /*5600*/  IMAD.MOV R15, RZ, RZ, -R15 ;  /* 0x000000ffff0f7224 */ /* 0x000fe200078e0a0f */
[----:B------:R-:W-:Y:S01]  /*5610*/  IABS R10, R4 ;  /* 0x00000004000a7213 */ /* 0x000fe20000000000 */
[----:B------:R-:W-:Y:S01]  /*5620*/  IMAD.HI.U32 R19, R27, R19, R26 ;  /* 0x000000131b137227 */ /* 0x000fe200078e001a */
[----:B------:R-:W-:-:S02]  /*5630*/  IABS R14, R18 ;  /* 0x00000012000e7213 */ /* 0x000fc40000000000 */
[----:B------:R-:W-:Y:S01]  /*5640*/  ISETP.GE.AND P4, PT, R20, RZ, PT ;  /* 0x000000ff1400720c */ /* 0x000fe20003f86270 */
[----:B------:R-:W-:Y:S01]  /*5650*/  IMAD.HI.U32 R21, R21, R16, RZ ;  /* 0x0000001015157227 */ /* 0x000fe200078e00ff */
[----:B------:R-:W-:-:S03]  /*5660*/  ISETP.GE.AND P2, PT, R18, RZ, PT ;  /* 0x000000ff1200720c */ /* 0x000fc60003f46270 */
[----:B------:R-:W-:Y:S02]  /*5670*/  IMAD.MOV R10, RZ, RZ, -R10 ;  /* 0x000000ffff0a7224 */ /* 0x000fe400078e0a0a */
[----:B------:R-:W-:-:S04]  /*5680*/  IMAD.HI.U32 R19, R19, R14, RZ ;  /* 0x0000000e13137227 */ /* 0x000fc800078e00ff */
[----:B------:R-:W-:Y:S02]  /*5690*/  IMAD R16, R21, R15, R16 ;  /* 0x0000000f15107224 */ /* 0x000fe400078e0210 */
[----:B------:R-:W-:Y:S02]  /*56a0*/  IMAD R19, R19, R10, R14 ;  /* 0x0000000a13137224 */ /* 0x000fe400078e020e */
[----:B------:R-:W1:Y:S01]  /*56b0*/  LDC R10, c[0x0][0xbe0] ;  /* 0x0002f800ff0a7b82 */ /* 0x000e620000000800 */
[----:B------:R-:W-:Y:S02]  /*56c0*/  ISETP.GT.U32.AND P1, PT, R13, R16, PT ;  /* 0x000000100d00720c */ /* 0x000fe40003f24070 */
[----:B------:R-:W-:-:S11]  /*56d0*/  ISETP.GT.U32.AND P0, PT, R12, R19, PT ;  /* 0x000000130c00720c */ /* 0x000fd60003f04070 */
[----:B------:R-:W-:Y:S01]  /*56e0*/  @!P1 IMAD.IADD R16, R16, 0x1, -R13 ;  /* 0x0000000110109824 */ /* 0x000fe200078e0a0d */
[----:B------:R-:W-:Y:S01]  /*56f0*/  ISETP.NE.AND P1, PT, RZ, UR27, PT ;  /* 0x0000001bff007c0c */ /* 0x000fe2000bf25270 */
[----:B------:R-:W-:-:S03]  /*5700*/  @!P0 IMAD.IADD R19, R19, 0x1, -R12 ;  /* 0x0000000113138824 */ /* 0x000fc600078e0a0c */
[----:B------:R-:W-:Y:S02]  /*5710*/  ISETP.GT.U32.AND P0, PT, R13, R16, PT ;  /* 0x000000100d00720c */ /* 0x000fe40003f04070 */
[----:B------:R-:W-:-:S11]  /*5720*/  ISETP.GT.U32.AND P3, PT, R12, R19, PT ;  /* 0x000000130c00720c */ /* 0x000fd60003f64070 */
[----:B------:R-:W-:Y:S01]  /*5730*/  @!P0 IMAD.IADD R16, R16, 0x1, -R13 ;  /* 0x0000000110108824 */ /* 0x000fe200078e0a0d */
[----:B------:R-:W-:Y:S01]  /*5740*/  ISETP.NE.AND P0, PT, RZ, UR26, PT ;  /* 0x0000001aff007c0c */ /* 0x000fe2000bf05270 */
[----:B------:R-:W-:Y:S02]  /*5750*/  @!P3 IMAD.IADD R19, R19, 0x1, -R12 ;  /* 0x000000011313b824 */ /* 0x000fe400078e0a0c */
[----:B------:R-:W-:Y:S01]  /*5760*/  @!P4 IMAD.MOV R16, RZ, RZ, -R16 ;  /* 0x000000ffff10c224 */ /* 0x000fe200078e0a10 */
[----:B------:R-:W-:Y:S01]  /*5770*/  @!P1 LOP3.LUT R16, RZ, UR27, RZ, 0x33, !PT ;  /* 0x0000001bff109c12 */ /* 0x000fe2000f8e33ff */
[----:B------:R-:W-:-:S04]  /*5780*/  @!P2 IMAD.MOV R19, RZ, RZ, -R19 ;  /* 0x000000ffff13a224 */ /* 0x000fc800078e0a13 */
[----:B------:R-:W-:-:S04]  /*5790*/  IMAD.IADD R16, R20, 0x1, -R16 ;  /* 0x0000000114107824 */ /* 0x000fc800078e0a10 */
[----:B------:R-:W-:Y:S02]  /*57a0*/  @!P0 LOP3.LUT R19, RZ, UR26, RZ, 0x33, !PT ;  /* 0x0000001aff138c12 */ /* 0x000fe4000f8e33ff */
[----:B-1----:R-:W-:-:S03]  /*57b0*/  ISETP.NE.AND P0, PT, R10, 0x1, PT ;  /* 0x000000010a00780c */ /* 0x002fc60003f05270 */
[----:B------:R-:W-:-:S04]  /*57c0*/  IMAD.IADD R19, R18, 0x1, -R19 ;  /* 0x0000000112137824 */ /* 0x000fc800078e0a13 */
[----:B------:R-:W-:Y:S01]  /*57d0*/  IMAD R18, R16, R19, RZ ;  /* 0x0000001310127224 */ /* 0x000fe200078e02ff */
[----:B------:R-:W-:-:S04]  /*57e0*/  SEL R12, R19, R16, !P0 ;  /* 0x00000010130c7207 */ /* 0x000fc80004000000 */
[----:B------:R-:W-:Y:S02]  /*57f0*/  SHF.R.S32.HI R15, RZ, 0x1f, R18 ;  /* 0x0000001fff0f7819 */ /* 0x000fe40000011412 */
[----:B------:R-:W-:Y:S02]  /*5800*/  SHF.R.S32.HI R13, RZ, 0x1f, R12 ;  /* 0x0000001fff0d7819 */ /* 0x000fe4000001140c */
.L_x_61:
[----:B------:R-:W-:Y:S05]  /*5810*/  BSYNC.RECONVERGENT B0 ;  /* 0x0000000000007941 */ /* 0x000fea0003800200 */
.L_x_60:
        /* <DEDUP_REMOVED lines=12> */
[----:B------:R-:W1:Y:S01]  /*58e0*/  SHFL.UP PT, R16, R10, 0x2, RZ ;  /* 0x044000000a107989 */ /* 0x000e6200000e00ff */
        /* <DEDUP_REMOVED lines=8> */
[----:B--2---:R-:W-:-:S05]  /*5970*/  SEL R21, R21, RZ, P1 ;  /* 0x000000ff15157207 */ /* 0x004fca0000800000 */
[----:B------:R-:W-:Y:S02]  /*5980*/  IMAD.X R10, R21, 0x1, R16, P0 ;  /* 0x00000001150a7824 */ /* 0x000fe400000e0610 */
[----:B------:R-:W1:Y:S04]  /*5990*/  SHFL.UP PT, R21, R20, 0x8, RZ ;  /* 0x0500000014157989 */ /* 0x000e6800000e00ff */
        /* <DEDUP_REMOVED lines=10> */
[----:B------:R-:W-:Y:S01]  /*5a40*/  IMAD.X R16, R21, 0x1, R24, P0 ;  /* 0x0000000115107824 */ /* 0x000fe200000e0618 */
[----:B------:R-:W-:Y:S01]  /*5a50*/  IADD3 R10, P0, PT, R19, UR41, RZ ;  /* 0x00000029130a7c10 */ /* 0x000fe2000ff1e0ff */
[----:B------:R-:W-:-:S03]  /*5a60*/  IMAD.U32 R21, RZ, RZ, UR17 ;  /* 0x00000011ff157e24 */ /* 0x000fc6000f8e00ff */
[----:B------:R-:W-:Y:S02]  /*5a70*/  IADD3.X R14, PT, PT, R16, UR40, RZ, P0, !PT ;  /* 0x00000028100e7c10 */ /* 0x000fe400087fe4ff */
[----:B------:R-:W-:-:S04]  /*5a80*/  ISETP.LE.U32.AND P0, PT, R10, UR24, PT ;  /* 0x000000180a007c0c */ /* 0x000fc8000bf03070 */
[----:B------:R-:W-:-:S13]  /*5a90*/  ISETP.GE.U32.AND.EX P0, PT, R21, R14, PT, P0 ;  /* 0x0000000e1500720c */ /* 0x000fda0003f06100 */
[----:B------:R-:W-:-:S04]  /*5aa0*/  VOTE.ANY R20, PT, !P0 ;  /* 0x0000000000147806 */ /* 0x000fc800040e0100 */
[----:B------:R-:W-:-:S13]  /*5ab0*/  ISETP.NE.AND P0, PT, R20, RZ, PT ;  /* 0x000000ff1400720c */ /* 0x000fda0003f05270 */
[----:B------:R-:W-:Y:S05]  /*5ac0*/  @P0 BRA `(.L_x_62) ;  /* 0x00000008004c0947 */ /* 0x000fea0003800000 */
[----:B------:R-:W1:Y:S01]  /*5ad0*/  LDC R15, c[0x0][0xbe0] ;  /* 0x0002f800ff0f7b82 */ /* 0x000e620000000800 */
[----:B------:R-:W2:Y:S01]  /*5ae0*/  LDCU UR21, c[0x0][0xbe8] ;  /* 0x00017d00ff1577ac */ /* 0x000ea20008000800 */
[----:B------:R-:W3:Y:S01]  /*5af0*/  LDCU.64 UR10, c[0x0][0xba8] ;  /* 0x00017500ff0a77ac */ /* 0x000ee20008000a00 */
[----:B------:R-:W4:Y:S01]  /*5b00*/  LDCU.64 UR8, c[0x0][0xbb0] ;  /* 0x00017600ff0877ac */ /* 0x000f220008000a00 */
[----:B------:R-:W1:Y:S02]  /*5b10*/  LDCU.128 UR4, c[0x0][0xbc0] ;  /* 0x00017800ff0477ac */ /* 0x000e640008000c00 */
[----:B-1234-:R-:W-:-:S13]  /*5b20*/  ISETP.NE.AND P6, PT, R15, 0x1, PT ;  /* 0x000000010f00780c */ /* 0x01efda0003fc5270 */
.L_x_65:
[C---:B------:R-:W-:Y:S01]  /*5b30*/  VIADD R15, R23.reuse, 0x40 ;  /* 0x00000040170f7836 */ /* 0x040fe20000000000 */
[----:B-----5:R-:W-:Y:S01]  /*5b40*/  MOV R19, R6 ;  /* 0x0000000600137202 */ /* 0x020fe20000000f00 */
[----:B------:R-:W-:Y:S02]  /*5b50*/  VIADD R23, R23, 0x20 ;  /* 0x0000002017177836 */ /* 0x000fe40000000000 */
[----:B------:R-:W-:Y:S01]  /*5b60*/  IMAD.MOV.U32 R16, RZ, RZ, R7 ;  /* 0x000000ffff107224 */ /* 0x000fe200078e0007 */
[----:B------:R-:W-:-:S13]  /*5b70*/  ISETP.GE.AND P0, PT, R15, UR21, PT ;  /* 0x000000150f007c0c */ /* 0x000fda000bf06270 */
[----:B------:R-:W1:Y:S01]  /*5b80*/  @!P0 LDC.64 R20, c[0x0][0xbf0] ;  /* 0x0002fc00ff148b82 */ /* 0x000e620000000a00 */
[----:B------:R-:W2:Y:S01]  /*5b90*/  SHFL.IDX PT, R14, R14, 0x1f, 0x1f ;  /* 0x03e01f000e0e7f89 */ /* 0x000ea200000e0000 */
[----:B------:R-:W-:Y:S01]  /*5ba0*/  BSSY.RECONVERGENT B0, `(.L_x_63) ;  /* 0x000005d000007945 */ /* 0x000fe20003800200 */
[----:B------:R-:W-:Y:S02]  /*5bb0*/  HFMA2 R15, -RZ, RZ, 0, 0 ;  /* 0x00000000ff0f7431 */ /* 0x000fe400000001ff */
[----:B------:R-:W3:Y:S01]  /*5bc0*/  SHFL.IDX PT, R10, R10, 0x1f, 0x1f ;  /* 0x03e01f000a0a7f89 */ /* 0x000ee200000e0000 */
[----:B-1----:R-:W-:-:S05]  /*5bd0*/  @!P0 IMAD.WIDE R20, R23, 0xc, R20 ;  /* 0x0000000c17148825 */ /* 0x002fca00078e0214 */
[----:B------:R1:W5:Y:S04]  /*5be0*/  @!P0 LDG.E R6, desc[UR50][R20.64+0x180] ;  /* 0x0001803214068981 */ /* 0x000368000c1e1900 */
[----:B------:R1:W5:Y:S01]  /*5bf0*/  @!P0 LDG.E R7, desc[UR50][R20.64+0x184] ;  /* 0x0001843214078981 */ /* 0x000362000c1e1900 */
[----:B------:R-:W-:Y:S02]  /*5c00*/  ISETP.GE.AND P0, PT, R23, UR21, PT ;  /* 0x0000001517007c0c */ /* 0x000fe4000bf06270 */
[----:B------:R-:W-:-:S11]  /*5c10*/  MOV R18, 0x7fffffff ;  /* 0x7fffffff00127802 */ /* 0x000fd60000000f00 */
[----:B--23--:R-:W-:Y:S05]  /*5c20*/  @P0 BRA `(.L_x_64) ;  /* 0x0000000400500947 */ /* 0x00cfea0003800000 */
[----:B------:R-:W-:-:S04]  /*5c30*/  IADD3 R13, P0, PT, R19, UR18, RZ ;  /* 0x00000012130d7c10 */ /* 0x000fc8000ff1e0ff */
[----:B------:R-:W-:Y:S02]  /*5c40*/  LEA.HI.X.SX32 R12, R19, UR15, 0x1, P0 ;  /* 0x0000000f130c7c11 */ /* 0x000fe400080f0eff */
[----:B------:R-:W-:-:S04]  /*5c50*/  IADD3 R19, P0, PT, R16, UR14, RZ ;  /* 0x0000000e10137c10 */ /* 0x000fc8000ff1e0ff */
[----:B------:R-:W-:Y:S02]  /*5c60*/  LEA.HI.X.SX32 R18, R16, UR13, 0x1, P0 ;  /* 0x0000000d10127c11 */ /* 0x000fe400080f0eff */
[----:B------:R-:W-:-:S05]  /*5c70*/  IADD3 R16, P0, PT, R13, UR9, RZ ;  /* 0x000000090d107c10 */ /* 0x000fca000ff1e0ff */
[----:B------:R-:W-:Y:S01]  /*5c80*/  IMAD.X R15, RZ, RZ, R12, P0 ;  /* 0x000000ffff0f7224 */ /* 0x000fe200000e060c */
[----:B-1----:R-:W-:Y:S01]  /*5c90*/  IADD3 R21, P0, PT, R19, UR7, RZ ;  /* 0x0000000713157c10 */ /* 0x002fe2000ff1e0ff */
        /* <DEDUP_REMOVED lines=10> */
[----:B------:R-:W-:-:S04]  /*5d40*/  IMAD.WIDE.U32 R30, R21, UR4, RZ ;  /* 0x00000004151e7c25 */ /* 0x000fc8000f8e00ff */
[----:B------:R-:W-:Y:S01]  /*5d50*/  IMAD.WIDE.U32.X R28, R15, UR11, R28, P0 ;  /* 0x0000000b0f1c7c25 */ /* 0x000fe200080e041c */
[----:B------:R-:W-:-:S03]  /*5d60*/  IADD3 RZ, P0, PT, R31, R26, RZ ;  /* 0x0000001a1fff7210 */ /* 0x000fc60007f1e0ff */
[----:B------:R-:W-:-:S04]  /*5d70*/  IMAD.MOV.U32 R24, RZ, RZ, R27 ;  /* 0x000000ffff187224 */ /* 0x000fc800078e001b */
        /* <DEDUP_REMOVED lines=19> */
[----:B-1----:R-:W-:Y:S01]  /*5eb0*/  VIADD R24, R24, 0xffffffe ;  /* 0x0ffffffe18187836 */ /* 0x002fe20000000000 */
[----:B------:R-:W-:-:S05]  /*5ec0*/  IABS R16, R4 ;  /* 0x0000000400107213 */ /* 0x000fca0000000000 */
[----:B------:R-:W1:Y:S08]  /*5ed0*/  F2I.FTZ.U32.TRUNC.NTZ R25, R24 ;  /* 0x0000001800197305 */ /* 0x000e70000021f000 */
[----:B------:R-:W2:Y:S01]  /*5ee0*/  I2F.RP R26, R16 ;  /* 0x00000010001a7306 */ /* 0x000ea20000209400 */
[----:B-1----:R-:W-:Y:S02]  /*5ef0*/  IMAD.MOV R15, RZ, RZ, -R25 ;  /* 0x000000ffff0f7224 */ /* 0x002fe400078e0a19 */
[----:B------:R-:W-:-:S02]  /*5f00*/  IMAD.MOV.U32 R24, RZ, RZ, RZ ;  /* 0x000000ffff187224 */ /* 0x000fc400078e00ff */
[----:B------:R-:W-:-:S04]  /*5f10*/  IMAD R15, R15, R18, RZ ;  /* 0x000000120f0f7224 */ /* 0x000fc800078e02ff */
[----:B------:R-:W-:Y:S02]  /*5f20*/  IMAD.HI.U32 R15, R25, R15, R24 ;  /* 0x0000000f190f7227 */ /* 0x000fe400078e0018 */
[----:B--2---:R-:W1:Y:S04]  /*5f30*/  MUFU.RCP R24, R26 ;  /* 0x0000001a00187308 */ /* 0x004e680000001000 */
[----:B------:R-:W-:-:S04]  /*5f40*/  IMAD.HI.U32 R15, R15, R13, RZ ;  /* 0x0000000d0f0f7227 */ /* 0x000fc800078e00ff */
[----:B------:R-:W-:Y:S01]  /*5f50*/  IMAD R21, R15, R12, R13 ;  /* 0x0000000c0f157224 */ /* 0x000fe200078e020d */
[----:B------:R-:W-:-:S04]  /*5f60*/  IABS R13, R19 ;  /* 0x00000013000d7213 */ /* 0x000fc80000000000 */
[----:B------:R-:W-:Y:S01]  /*5f70*/  ISETP.GT.U32.AND P0, PT, R18, R21, PT ;  /* 0x000000151200720c */ /* 0x000fe20003f04070 */
[----:B-1----:R-:W-:-:S04]  /*5f80*/  VIADD R24, R24, 0xffffffe ;  /* 0x0ffffffe18187836 */ /* 0x002fc80000000000 */
[----:B------:R-:W1:Y:S08]  /*5f90*/  F2I.FTZ.U32.TRUNC.NTZ R25, R24 ;  /* 0x0000001800197305 */ /* 0x000e70000021f000 */
[----:B------:R-:W-:Y:S02]  /*5fa0*/  @!P0 IMAD.IADD R21, R21, 0x1, -R18 ;  /* 0x0000000115158824 */ /* 0x000fe400078e0a12 */
[----:B-1----:R-:W-:-:S02]  /*5fb0*/  IMAD.MOV R12, RZ, RZ, -R25 ;  /* 0x000000ffff0c7224 */ /* 0x002fc400078e0a19 */
        /* <DEDUP_REMOVED lines=21> */
[----:B------:R-:W-:-:S05]  /*6110*/  @!P0 LOP3.LUT R13, RZ, UR26, RZ, 0x33, !PT ;  /* 0x0000001aff0d8c12 */ /* 0x000fca000f8e33ff */
[----:B------:R-:W-:-:S05]  /*6120*/  IMAD.IADD R13, R19, 0x1, -R13 ;  /* 0x00000001130d7824 */ /* 0x000fca00078e0a0d */
[CC--:B------:R-:W-:Y:S01]  /*6130*/  SEL R12, R13.reuse, R18.reuse, !P6 ;  /* 0x000000120d0c7207 */ /* 0x0c0fe20007000000 */
[----:B------:R-:W-:-:S03]  /*6140*/  IMAD R18, R13, R18, RZ ;  /* 0x000000120d127224 */ /* 0x000fc600078e02ff */
[----:B------:R-:W-:Y:S02]  /*6150*/  SHF.R.S32.HI R13, RZ, 0x1f, R12 ;  /* 0x0000001fff0d7819 */ /* 0x000fe4000001140c */
[----:B------:R-:W-:Y:S02]  /*6160*/  SHF.R.S32.HI R15, RZ, 0x1f, R18 ;  /* 0x0000001fff0f7819 */ /* 0x000fe40000011412 */
.L_x_64:
[----:B------:R-:W-:Y:S05]  /*6170*/  BSYNC.RECONVERGENT B0 ;  /* 0x0000000000007941 */ /* 0x000fea0003800200 */
.L_x_63:
[----:B------:R-:W2:Y:S01]  /*6180*/  SHFL.UP PT, R19, R18, 0x1, RZ ;  /* 0x0420000012137989 */ /* 0x000ea200000e00ff */
[----:B------:R-:W-:Y:S02]  /*6190*/  R2UR UR41, R10 ;  /* 0x000000000a2972ca */ /* 0x000fe400000e0000 */
[----:B------:R-:W-:Y:S01]  /*61a0*/  R2UR UR40, R14 ;  /* 0x000000000e2872ca */ /* 0x000fe200000e0000 */
[----:B------:R-:W3:Y:S01]  /*61b0*/  SHFL.UP PT, R16, R15, 0x1, RZ ;  /* 0x042000000f107989 */ /* 0x000ee200000e00ff */
[----:B--2---:R-:W-:Y:S02]  /*61c0*/  SEL R19, R19, RZ, P5 ;  /* 0x000000ff13137207 */ /* 0x004fe40002800000 */
[----:B---3--:R-:W-:Y:S02]  /*61d0*/  SEL R16, R16, RZ, P5 ;  /* 0x000000ff10107207 */ /* 0x008fe40002800000 */
[----:B------:R-:W-:-:S05]  /*61e0*/  IADD3 R19, P0, PT, R19, R18, RZ ;  /* 0x0000001213137210 */ /* 0x000fca0007f1e0ff */
[----:B------:R-:W-:Y:S01]  /*61f0*/  IMAD.X R16, R16, 0x1, R15, P0 ;  /* 0x0000000110107824 */ /* 0x000fe200000e060f */
[----:B-1----:R-:W1:Y:S04]  /*6200*/  SHFL.UP PT, R20, R19, 0x2, RZ ;  /* 0x0440000013147989 */ /* 0x002e6800000e00ff */
        /* <DEDUP_REMOVED lines=16> */
[----:B------:R-:W-:Y:S02]  /*6310*/  IMAD.X R20, R19, 0x1, R22, P0 ;  /* 0x0000000113147824 */ /* 0x000fe400000e0616 */
[----:B------:R-:W1:Y:S04]  /*6320*/  SHFL.UP PT, R19, R24, 0x10, RZ ;  /* 0x0600000018137989 */ /* 0x000e6800000e00ff */
[----:B------:R-:W2:Y:S01]  /*6330*/  SHFL.UP PT, R21, R20, 0x10, RZ ;  /* 0x0600000014157989 */ /* 0x000ea200000e00ff */
[----:B-1----:R-:W-:Y:S02]  /*6340*/  SEL R19, R19, RZ, P3 ;  /* 0x000000ff13137207 */ /* 0x002fe40001800000 */
[----:B--2---:R-:W-:Y:S02]  /*6350*/  SEL R21, R21, RZ, P3 ;  /* 0x000000ff15157207 */ /* 0x004fe40001800000 */
[----:B------:R-:W-:-:S05]  /*6360*/  IADD3 R19, P0, PT, R19, R24, RZ ;  /* 0x0000001813137210 */ /* 0x000fca0007f1e0ff */
        /* <DEDUP_REMOVED lines=8> */
[----:B------:R-:W-:Y:S05]  /*63f0*/  @!P0 BRA `(.L_x_65) ;  /* 0xfffffff400cc8947 */ /* 0x000fea000383ffff */
.L_x_62:
        /* <DEDUP_REMOVED lines=9> */
[----:B------:R-:W-:-:S03]  /*6490*/  IADD3 R10, P1, P0, R19, UR41, -R18 ;  /* 0x00000029130a7c10 */ /* 0x000fc6000f83e812 */
[----:B------:R-:W-:Y:S01]  /*64a0*/  SHFL.IDX PT, R18, R18, R25, 0x1f ;  /* 0x00001f1912127589 */ /* 0x000fe200000e0000 */
[----:B------:R-:W-:-:S03]  /*64b0*/  IADD3.X R14, PT, PT, R16, UR40, ~R15, P1, P0 ;  /* 0x00000028100e7c10 */ /* 0x000fc60008fe0c0f */
[----:B------:R-:W2:Y:S04]  /*64c0*/  SHFL.IDX PT, R10, R10, R25, 0x1f ;  /* 0x00001f190a0a7589 */ /* 0x000ea800000e0000 */
[----:B------:R-:W3:Y:S04]  /*64d0*/  SHFL.IDX PT, R14, R14, R25, 0x1f ;  /* 0x00001f190e0e7589 */ /* 0x000ee800000e0000 */
[----:B------:R1:W4:Y:S04]  /*64e0*/  SHFL.IDX PT, R15, R15, R25, 0x1f ;  /* 0x00001f190f0f7589 */ /* 0x00032800000e0000 */
[----:B------:R1:W1:Y:S04]  /*64f0*/  SHFL.IDX PT, R13, R13, R25, 0x1f ;  /* 0x00001f190d0d7589 */ /* 0x00026800000e0000 */
[----:B------:R1:W1:Y:S01]  /*6500*/  SHFL.IDX PT, R12, R12, R25, 0x1f ;  /* 0x00001f190c0c7589 */ /* 0x00026200000e0000 */
[----:B--2---:R-:W-:-:S02]  /*6510*/  R2UR UR41, R10 ;  /* 0x000000000a2972ca */ /* 0x004fc400000e0000 */
[----:B---3--:R-:W-:Y:S01]  /*6520*/  R2UR UR40, R14 ;  /* 0x000000000e2872ca */ /* 0x008fe200000e0000 */
[----:B------:R-:W-:-:S14]  /*6530*/  IMAD.MOV.U32 R14, RZ, RZ, R18 ;  /* 0x000000ffff0e7224 */ /* 0x000fdc00078e0012 */
.L_x_59:
[----:B------:R-:W2:Y:S01]  /*6540*/  LDCU UR4, c[0x0][0xbe8] ;  /* 0x00017d00ff0477ac */ /* 0x000ea20008000800 */
[----:B------:R-:W-:Y:S01]  /*6550*/  IMAD.MOV.U32 R18, RZ, RZ, -0x1 ;  /* 0xffffffffff127424 */ /* 0x000fe200078e00ff */
[----:B------:R-:W-:Y:S02]  /*6560*/  MOV R10, 0xffffffff ;  /* 0xffffffff000a7802 */ /* 0x000fe40000000f00 */
[----:B--2---:R-:W-:-:S13]  /*6570*/  ISETP.GE.AND P0, PT, R21, UR4, PT ;  /* 0x0000000415007c0c */ /* 0x004fda000bf06270 */
[----:B------:R-:W-:Y:S05]  /*6580*/  @P0 BRA `(.L_x_58) ;  /* 0x0000000000f00947 */ /* 0x000fea0003800000 */
[----:B------:R-:W2:Y:S01]  /*6590*/  LDCU UR9, c[0x0][0xb98] ;  /* 0x00017300ff0977ac */ /* 0x000ea20008000800 */
[----:B------:R-:W1:Y:S01]  /*65a0*/  LDCU UR7, c[0x0][0xb88] ;  /* 0x00017100ff0777ac */ /* 0x000e620008000800 */
[----:B------:R-:W3:Y:S01]  /*65b0*/  LDCU UR5, c[0x0][0xbdc] ;  /* 0x00017b80ff0577ac */ /* 0x000ee20008000800 */
[----:B------:R-:W-:-:S04]  /*65c0*/  UIADD3 UR11, UP0, UPT, -UR41, UR24, URZ ;  /* 0x00000018290b7290 */ /* 0x000fc8000ff1e1ff */
[----:B------:R-:W-:-:S04]  /*65d0*/  UIADD3.X UR10, UPT, UPT, ~UR40, UR17, URZ, UP0, !UPT ;  /* 0x00000011280a7290 */ /* 0x000fc800087fe5ff */
[----:B--2---:R-:W-:Y:S01]  /*65e0*/  USHF.R.U32.HI UR8, URZ, UR9, UR10 ;  /* 0x00000009ff087299 */ /* 0x004fe2000801160a */
[--C-:B-1----:R-:W-:Y:S01]  /*65f0*/  SHF.R.U32.HI R3, RZ, UR7, R13.reuse ;  /* 0x00000007ff037c19 */ /* 0x102fe2000801160d */
[----:B------:R-:W-:Y:S01]  /*6600*/  USHF.R.U64 UR11, UR11, UR9, UR10 ;  /* 0x000000090b0b7299 */ /* 0x000fe2000800120a */
[----:B------:R-:W-:Y:S01]  /*6610*/  SHF.R.U64 R16, R12, UR7, R13 ;  /* 0x000000070c107c19 */ /* 0x000fe2000800120d */
[----:B------:R-:W-:Y:S02]  /*6620*/  USHF.R.U32.HI UR6, URZ, UR7, UR8 ;  /* 0x00000007ff067299 */ /* 0x000fe40008011608 */
[----:B------:R-:W-:Y:S02]  /*6630*/  USHF.R.U64 UR8, UR11, UR7, UR8 ;  /* 0x000000070b087299 */ /* 0x000fe40008001208 */
[----:B---3--:R-:W-:Y:S02]  /*6640*/  USHF.R.U32.HI UR4, URZ, UR5, UR6 ;  /* 0x00000005ff047299 */ /* 0x008fe40008011606 */
[----:B------:R-:W-:-:S04]  /*6650*/  USHF.R.U64 UR5, UR8, UR5, UR6 ;  /* 0x0000000508057299 */ /* 0x000fc80008001206 */
[----:B------:R-:W-:-:S04]  /*6660*/  LOP3.LUT R2, R3, UR4, RZ, 0xfc, !PT ;  /* 0x0000000403027c12 */ /* 0x000fc8000f8efcff */
[----:B------:R-:W-:-:S13]  /*6670*/  ISETP.NE.U32.AND P0, PT, R2, RZ, PT ;  /* 0x000000ff0200720c */ /* 0x000fda0003f05070 */
[----:B------:R-:W-:Y:S05]  /*6680*/  @P0 BRA `(.L_x_66) ;  /* 0x0000000000540947 */ /* 0x000fea0003800000 */
[----:B------:R-:W1:Y:S01]  /*6690*/  I2F.U32.RP R18, R16 ;  /* 0x0000001000127306 */ /* 0x000e620000209000 */
[----:B------:R-:W-:-:S07]  /*66a0*/  ISETP.NE.U32.AND P1, PT, R16, RZ, PT ;  /* 0x000000ff1000720c */ /* 0x000fce0003f25070 */
[----:B-1----:R-:W1:Y:S02]  /*66b0*/  MUFU.RCP R10, R18 ;  /* 0x00000012000a7308 */ /* 0x002e640000001000 */
[----:B-1----:R-:W-:-:S06]  /*66c0*/  IADD3 R10, PT, PT, R10, 0xffffffe, RZ ;  /* 0x0ffffffe0a0a7810 */ /* 0x002fcc0007ffe0ff */
[----:B------:R1:W2:Y:S02]  /*66d0*/  F2I.FTZ.U32.TRUNC.NTZ R11, R10 ;  /* 0x0000000a000b7305 */ /* 0x0002a4000021f000 */
[----:B-1----:R-:W-:Y:S02]  /*66e0*/  HFMA2 R10, -RZ, RZ, 0, 0 ;  /* 0x00000000ff0a7431 */ /* 0x002fe400000001ff */
[----:B--2---:R-:W-:-:S04]  /*66f0*/  IMAD.MOV R2, RZ, RZ, -R11 ;  /* 0x000000ffff027224 */ /* 0x004fc800078e0a0b */
[----:B------:R-:W-:-:S04]  /*6700*/  IMAD R2, R2, R16, RZ ;  /* 0x0000001002027224 */ /* 0x000fc800078e02ff */
[----:B------:R-:W-:-:S06]  /*6710*/  IMAD.HI.U32 R2, R11, R2, R10 ;  /* 0x000000020b027227 */ /* 0x000fcc00078e000a */
[----:B------:R-:W-:-:S04]  /*6720*/  IMAD.HI.U32 R20, R2, UR5, RZ ;  /* 0x0000000502147c27 */ /* 0x000fc8000f8e00ff */
[----:B------:R-:W-:-:S04]  /*6730*/  IMAD.MOV R3, RZ, RZ, -R20 ;  /* 0x000000ffff037224 */ /* 0x000fc800078e0a14 */
[----:B------:R-:W-:-:S05]  /*6740*/  IMAD R3, R16, R3, UR5 ;  /* 0x0000000510037e24 */ /* 0x000fca000f8e0203 */
[----:B------:R-:W-:-:S13]  /*6750*/  ISETP.GE.U32.AND P0, PT, R3, R16, PT ;  /* 0x000000100300720c */ /* 0x000fda0003f06070 */
[----:B------:R-:W-:Y:S01]  /*6760*/  @P0 IADD3 R3, PT, PT, R3, -R16, RZ ;  /* 0x8000001003030210 */ /* 0x000fe20007ffe0ff */
[----:B------:R-:W-:-:S03]  /*6770*/  @P0 VIADD R20, R20, 0x1 ;  /* 0x0000000114140836 */ /* 0x000fc60000000000 */
[----:B------:R-:W-:-:S13]  /*6780*/  ISETP.GE.U32.AND P2, PT, R3, R16, PT ;  /* 0x000000100300720c */ /* 0x000fda0003f46070 */
[----:B------:R-:W-:Y:S02]  /*6790*/  @P2 IADD3 R20, PT, PT, R20, 0x1, RZ ;  /* 0x0000000114142810 */ /* 0x000fe40007ffe0ff */
[----:B------:R-:W-:-:S04]  /*67a0*/  @!P1 LOP3.LUT R20, RZ, R16, RZ, 0x33, !PT ;  /* 0x00000010ff149212 */ /* 0x000fc800078e33ff */
[----:B------:R-:W-:-:S05]  /*67b0*/  IADD3 R19, PT, PT, -R20, RZ, RZ ;  /* 0x000000ff14137210 */ /* 0x000fca0007ffe1ff */
[----:B------:R-:W-:Y:S01]  /*67c0*/  IMAD R19, R16, R19, UR5 ;  /* 0x0000000510137e24 */ /* 0x000fe2000f8e0213 */
[----:B------:R-:W-:Y:S06]  /*67d0*/  BRA `(.L_x_67) ;  /* 0x0000000000187947 */ /* 0x000fec0003800000 */
.L_x_66:
[----:B------:R-:W-:Y:S01]  /*67e0*/  IMAD.U32 R19, RZ, RZ, UR5 ;  /* 0x00000005ff137e24 */ /* 0x000fe2000f8e00ff */
[----:B------:R-:W-:Y:S02]  /*67f0*/  MOV R18, UR4 ;  /* 0x0000000400127c02 */ /* 0x000fe40008000f00 */
[----:B------:R-:W-:Y:S02]  /*6800*/  MOV R2, 0x6820 ;  /* 0x0000682000027802 */ /* 0x000fe40000000f00 */
[----:B----45:R-:W-:Y:S05]  /*6810*/  CALL.REL.NOINC `(.L_x_68) ;  /* 0x000000c400987944 */ /* 0x030fea0003c00000 */
[----:B------:R-:W-:-:S05]  /*6820*/  IADD3 R19, PT, PT, -R20, RZ, RZ ;  /* 0x000000ff14137210 */ /* 0x000fca0007ffe1ff */
[----:B------:R-:W-:-:S07]  /*6830*/  IMAD R19, R16, R19, UR5 ;  /* 0x0000000510137e24 */ /* 0x000fce000f8e0213 */
.L_x_67:
[----:B------:R-:W1:Y:S01]  /*6840*/  LDC R11, c[0x0][0xbdc] ;  /* 0x0002f700ff0b7b82 */ /* 0x000e620000000800 */
[----:B------:R-:W-:Y:S01]  /*6850*/  ULOP3.LUT UR8, UR8, UR12, URZ, 0xc0, !UPT ;  /* 0x0000000c08087292 */ /* 0x000fe2000f8ec0ff */
[----:B------:R-:W-:Y:S01]  /*6860*/  PLOP3.LUT P1, PT, PT, PT, PT, 0x8, 0x80 ;  /* 0x000000000080781c */ /* 0x000fe20003f2e170 */
[----:B------:R-:W-:-:S05]  /*6870*/  ULOP3.LUT UR11, UR19, UR11, URZ, 0xc0, !UPT ;  /* 0x0000000b130b7292 */ /* 0x000fca000f8ec0ff */
[----:B------:R-:W2:Y:S08]  /*6880*/  LDC R2, c[0x0][0xb80] ;  /* 0x0002e000ff027b82 */ /* 0x000eb00000000800 */
[----:B------:R-:W3:Y:S08]  /*6890*/  LDC R3, c[0x0][0xb90] ;  /* 0x0002e400ff037b82 */ /* 0x000ef00000000800 */
[----:B------:R-:W4:Y:S01]  /*68a0*/  LDC R10, c[0x0][0xbe0] ;  /* 0x0002f800ff0a7b82 */ /* 0x000f220000000800 */
[----:B-1----:R-:W-:-:S05]  /*68b0*/  SHF.L.U32 R11, R20, R11, RZ ;  /* 0x0000000b140b7219 */ /* 0x002fca00000006ff */
[----:B------:R-:W-:Y:S01]  /*68c0*/  VIADD R16, R11, UR8 ;  /* 0x000000080b107c36 */ /* 0x000fe20008000000 */
[----:B------:R-:W-:Y:S01]  /*68d0*/  P2R R11, PR, RZ, 0x2 ;  /* 0x00000002ff0b7803 */ /* 0x000fe20000000000 */
[----:B--2---:R-:W-:Y:S02]  /*68e0*/  IMAD R19, R19, R2, UR11 ;  /* 0x0000000b13137e24 */ /* 0x004fe4000f8e0202 */
[----:B---3--:R-:W-:Y:S02]  /*68f0*/  IMAD R16, R16, R3, UR32 ;  /* 0x0000002010107e24 */ /* 0x008fe4000f8e0203 */
[----:B------:R-:W-:Y:S01]  /*6900*/  IMAD.MOV.U32 R3, RZ, RZ, 0x1 ;  /* 0x00000001ff037424 */ /* 0x000fe200078e00ff */
[----:B----4-:R-:W-:Y:S01]  /*6910*/  ISETP.NE.AND P0, PT, R10, 0x1, PT ;  /* 0x000000010a00780c */ /* 0x010fe20003f05270 */
[----:B------:R-:W-:-:S03]  /*6920*/  IMAD.MOV.U32 R10, RZ, RZ, R21 ;  /* 0x000000ffff0a7224 */ /* 0x000fc600078e0015 */
[----:B------:R-:W-:Y:S02]  /*6930*/  SEL R2, R16, R19, !P0 ;  /* 0x0000001310027207 */ /* 0x000fe40004000000 */
[----:B------:R-:W-:Y:S02]  /*6940*/  SEL R18, R19, R16, !P0 ;  /* 0x0000001013127207 */ /* 0x000fe40004000000 */
.L_x_58:
[----:B------:R-:W-:-:S09]  /*6950*/  UISETP.NE.AND UP0, UPT, UR37, 0x1, UPT ;  /* 0x000000012500788c */ /* 0x000fd2000bf05270 */
[----:B------:R-:W-:Y:S05]  /*6960*/  BRA.U !UP0, `(.L_x_69) ;  /* 0x0000000108047547 */ /* 0x000fea000b800000 */
[----:B------:R-:W-:Y:S05]  /*6970*/  BPT.TRAP 0x1 ;  /* 0x000000040000795c */ /* 0x000fea0000300000 */
.L_x_69:
[----:B------:R-:W2:Y:S01]  /*6980*/  S2UR UR4, SR_CgaCtaId ;  /* 0x00000000000479c3 */ /* 0x000ea20000008800 */
[----:B------:R-:W-:Y:S01]  /*6990*/  UMOV UR5, 0x400 ;  /* 0x0000040000057882 */ /* 0x000fe20000000000 */
[----:B------:R-:W-:Y:S01]  /*69a0*/  SHF.L.U32 R16, R0, 0x1f, RZ ;  /* 0x0000001f00107819 */ /* 0x000fe200000006ff */
[----:B------:R-:W-:Y:S01]  /*69b0*/  VIADD R19, R9, 0x1 ;  /* 0x0000000109137836 */ /* 0x000fe20000000000 */
[----:B------:R-:W-:Y:S01]  /*69c0*/  ISETP.NE.AND P1, PT, R17, R10, PT ;  /* 0x0000000a1100720c */ /* 0x000fe20003f25270 */
[----:B--2---:R-:W-:-:S04]  /*69d0*/  ULEA UR4, UR4, UR5, 0x18 ;  /* 0x0000000504047291 */ /* 0x004fc8000f8ec0ff */
[----:B------:R-:W-:-:S09]  /*69e0*/  ULEA UR4, UR20, UR4, 0x3 ;  /* 0x0000000414047291 */ /* 0x000fd2000f8e18ff */
[----:B------:R-:W2:Y:S02]  /*69f0*/  SYNCS.PHASECHK.TRANS64.TRYWAIT P0, [UR4+0x100], R16 ;  /* 0x00010010ff0075a7 */ /* 0x000ea40008001104 */
[----:B--2---:R-:W-:Y:S05]  /*6a00*/  @!P0 BRA `(.L_x_70) ;  /* 0x000000b4000c8947 */ /* 0x004fea0003800000 */
.L_x_259:
[----:B------:R-:W-:Y:S01]  /*6a10*/  ELECT P0, URZ, PT ;  /* 0x0000000000ff782f */ /* 0x000fe20003800000 */
[----:B------:R-:W-:Y:S01]  /*6a20*/  @!P1 IMAD.MOV R19, RZ, RZ, R9 ;  /* 0x000000ffff139224 */ /* 0x000fe200078e0209 */
[----:B------:R-:W-:Y:S01]  /*6a30*/  BSSY.RECONVERGENT B0, `(.L_x_71) ;  /* 0x0000017000007945 */ /* 0x000fe20003800200 */
[----:B------:R-:W-:-:S03]  /*6a40*/  ISETP.NE.AND P2, PT, R11, RZ, PT ;  /* 0x000000ff0b00720c */ /* 0x000fc60003f45270 */
[----:B------:R-:W-:-:S07]  /*6a50*/  PRMT R9, R19, 0x7610, R9 ;  /* 0x0000761013097816 */ /* 0x000fce0000000009 */
[----:B------:R-:W-:Y:S05]  /*6a60*/  @!P0 BRA `(.L_x_72) ;  /* 0x00000000004c8947 */ /* 0x000fea0003800000 */
[----:B------:R-:W-:Y:S01]  /*6a70*/  PLOP3.LUT P0, PT, P1, P2, PT, 0x20, 0x2 ;  /* 0x000000000002781c */ /* 0x000fe20000f04470 */
[----:B------:R-:W-:Y:S01]  /*6a80*/  UIMAD UR5, UR20, 0x14, UR36 ;  /* 0x00000014140578a4 */ /* 0x000fe2000f8e0224 */
[----:B------:R-:W-:Y:S02]  /*6a90*/  SEL R11, R9, RZ, !P2 ;  /* 0x000000ff090b7207 */ /* 0x000fe40005000000 */
[----:B--2---:R-:W-:-:S04]  /*6aa0*/  SEL R16, RZ, 0x1, !P0 ;  /* 0x00000001ff107807 */ /* 0x004fc80004000000 */
[----:B------:R-:W-:Y:S02]  /*6ab0*/  PRMT R11, R16, 0x5410, R11 ;  /* 0x00005410100b7816 */ /* 0x000fe4000000000b */
[----:B------:R2:W-:Y:S04]  /*6ac0*/  STS [UR5], R2 ;  /* 0x00000002ff007988 */ /* 0x0005e80008000805 */
[----:B------:R2:W-:Y:S04]  /*6ad0*/  STS [UR5+0x4], R18 ;  /* 0x00000412ff007988 */ /* 0x0005e80008000805 */
[----:B------:R2:W-:Y:S04]  /*6ae0*/  STS [UR5+0xc], R3 ;  /* 0x00000c03ff007988 */ /* 0x0005e80008000805 */
[----:B------:R2:W-:Y:S04]  /*6af0*/  STS [UR5+0x10], R11 ;  /* 0x0000100bff007988 */ /* 0x0005e80008000805 */
[----:B------:R2:W-:Y:S01]  /*6b00*/  STS [UR5+0x8], R10 ;  /* 0x0000080aff007988 */ /* 0x0005e20008000805 */
[----:B------:R-:W-:Y:S01]  /*6b10*/  @!PT LDS RZ, [RZ] ;  /* 0x00000000fffff984 */ /* 0x000fe20000000800 */
[----:B------:R-:W-:Y:S01]  /*6b20*/  @!PT LDS RZ, [RZ] ;  /* 0x00000000fffff984 */ /* 0x000fe20000000800 */
[----:B------:R-:W-:Y:S01]  /*6b30*/  @!PT LDS RZ, [RZ] ;  /* 0x00000000fffff984 */ /* 0x000fe20000000800 */
[----:B------:R-:W-:Y:S01]  /*6b40*/  @!PT LDS RZ, [RZ] ;  /* 0x00000000fffff984 */ /* 0x000fe20000000800 */
[----:B------:R3:W-:Y:S06]  /*6b50*/  MEMBAR.ALL.CTA ;  /* 0x0000000000007992 */ /* 0x0007ec0000008000 */
[----:B---3--:R-:W3:Y:S01]  /*6b60*/  FENCE.VIEW.ASYNC.S ;  /* 0x00000000000073c6 */ /* 0x008ee20000000000 */
[----:B------:R-:W-:Y:S05]  /*6b70*/  BRA.U !UP0, `(.L_x_73) ;  /* 0x0000000108047547 */ /* 0x000fea000b800000 */
[----:B------:R-:W-:Y:S05]  /*6b80*/  BPT.TRAP 0x1 ;  /* 0x000000040000795c */ /* 0x000fea0000300000 */
.L_x_73:
[----:B---3--:R-:W-:Y:S01]  /*6b90*/  SYNCS.ARRIVE.TRANS64.A1T0 RZ, [UR4+0xc0], RZ ;  /* 0x0000c0ffffff79a7 */ /* 0x008fe20008100004 */
.L_x_72:
[----:B------:R-:W-:Y:S05]  /*6ba0*/  BSYNC.RECONVERGENT B0 ;  /* 0x0000000000007941 */ /* 0x000fea0003800200 */
.L_x_71:
[----:B------:R-:W-:Y:S01]  /*6bb0*/  UIADD3 UR20, UPT, UPT, UR20, 0x1, URZ ;  /* 0x0000000114147890 */ /* 0x000fe2000fffe0ff */
[----:B--2---:R-:W-:-:S03]  /*6bc0*/  MOV R17, R10 ;  /* 0x0000000a00117202 */ /* 0x004fc60000000f00 */
[----:B------:R-:W-:-:S04]  /*6bd0*/  UISETP.NE.AND UP0, UPT, UR20, 0x8, UPT ;  /* 0x000000081400788c */ /* 0x000fc8000bf05270 */
[----:B------:R-:W-:Y:S02]  /*6be0*/  USEL UR4, URZ, 0x1, UP0 ;  /* 0x00000001ff047887 */ /* 0x000fe40008000000 */
[----:B------:R-:W-:-:S04]  /*6bf0*/  USEL UR20, UR20, URZ, UP0 ;  /* 0x000000ff14147287 */ /* 0x000fc80008000000 */
[----:B------:R-:W-:Y:S01]  /*6c00*/  LOP3.LUT R0, R0, UR4, RZ, 0x3c, !PT ;  /* 0x0000000400007c12 */ /* 0x000fe2000f8e3cff */
[----:B------:R-:W-:Y:S07]  /*6c10*/  @!P2 BRA `(.L_x_74) ;  /* 0xffffffe40008a947 */ /* 0x000fee000383ffff */
[----:B------:R-:W-:Y:S01]  /*6c20*/  HFMA2 R9, -RZ, RZ, 0, 0 ;  /* 0x00000000ff097431 */ /* 0x000fe200000001ff */
[----:B------:R-:W-:Y:S02]  /*6c30*/  PRMT R11, RZ, 0x7610, R11 ;  /* 0x00007610ff0b7816 */ /* 0x000fe4000000000b */
.L_x_90:
[----:B--2---:R-:W2:Y:S01]  /*6c40*/  LDC.64 R2, c[0x0][0xbd0] ;  /* 0x0002f400ff027b82 */ /* 0x004ea20000000a00 */
[----:B------:R-:W-:Y:S01]  /*6c50*/  UIADD3 UR24, UP0, UPT, UR24, UR30, URZ ;  /* 0x0000001e18187290 */ /* 0x000fe2000ff1e0ff */
[----:B------:R-:W-:Y:S01]  /*6c60*/  ISETP.NE.AND P1, PT, RZ, UR16, PT ;  /* 0x00000010ff007c0c */ /* 0x000fe2000bf25270 */
[----:B------:R-:W-:Y:S01]  /*6c70*/  IMAD.MOV.U32 R23, RZ, RZ, RZ ;  /* 0x000000ffff177224 */ /* 0x000fe200078e00ff */
[----:B------:R-:W-:Y:S01]  /*6c80*/  PLOP3.LUT P2, PT, PT, PT, PT, 0x80, 0x8 ;  /* 0x000000000008781c */ /* 0x000fe20003f4f070 */
[----:B------:R-:W-:Y:S01]  /*6c90*/  UIADD3.X UR17, UPT, UPT, UR17, UR25, URZ, UP0, !UPT ;  /* 0x0000001911117290 */ /* 0x000fe200087fe4ff */
[----:B------:R-:W-:Y:S02]  /*6ca0*/  IMAD.MOV.U32 R22, RZ, RZ, -0x1 ;  /* 0xffffffffff167424 */ /* 0x000fe400078e00ff */
[----:B------:R-:W-:Y:S01]  /*6cb0*/  P2R R24, PR, RZ, 0x4 ;  /* 0x00000004ff187803 */ /* 0x000fe20000000000 */
[----:B------:R-:W-:Y:S01]  /*6cc0*/  IMAD.MOV.U32 R16, RZ, RZ, -0x1 ;  /* 0xffffffffff107424 */ /* 0x000fe200078e00ff */
[----:B--2---:R-:W-:Y:S01]  /*6cd0*/  ISETP.LE.U32.AND P0, PT, R2, UR24, PT ;  /* 0x0000001802007c0c */ /* 0x004fe2000bf03070 */
[----:B------:R-:W-:-:S05]  /*6ce0*/  IMAD.U32 R2, RZ, RZ, UR17 ;  /* 0x00000011ff027e24 */ /* 0x000fca000f8e00ff */
[----:B------:R-:W-:Y:S01]  /*6cf0*/  ISETP.GE.U32.AND.EX P0, PT, R2, R3, PT, P0 ;  /* 0x000000030200720c */ /* 0x000fe20003f06100 */
[----:B------:R-:W-:-:S12]  /*6d00*/  IMAD.MOV.U32 R3, RZ, RZ, -0x1 ;  /* 0xffffffffff037424 */ /* 0x000fd800078e00ff */
[----:B------:R-:W-:Y:S05]  /*6d10*/  @P0 BRA P1, `(.L_x_75) ;  /* 0x0000001800080947 */ /* 0x000fea0000800000 */
[----:B------:R-:W-:Y:S01]  /*6d20*/  IADD3 R3, P1, PT, R14, UR41, RZ ;  /* 0x000000290e037c10 */ /* 0x000fe2000ff3e0ff */
[----:B------:R-:W-:-:S03]  /*6d30*/  IMAD.U32 R2, RZ, RZ, UR17 ;  /* 0x00000011ff027e24 */ /* 0x000fc6000f8e00ff */
[----:B------:R-:W-:Y:S02]  /*6d40*/  ISETP.LE.U32.AND P0, PT, R3, UR24, PT ;  /* 0x0000001803007c0c */ /* 0x000fe4000bf03070 */
[----:B----4-:R-:W-:-:S04]  /*6d50*/  IADD3.X R3, PT, PT, R15, UR40, RZ, P1, !PT ;  /* 0x000000280f037c10 */ /* 0x010fc80008ffe4ff */
[----:B------:R-:W-:-:S13]  /*6d60*/  ISETP.GE.U32.AND.EX P0, PT, R2, R3, PT, P0 ;  /* 0x000000030200720c */ /* 0x000fda0003f06100 */
[----:B------:R-:W-:Y:S05]  /*6d70*/  @!P0 BRA `(.L_x_76) ;  /* 0x0000001000e88947 */ /* 0x000fea0003800000 */
[----:B------:R-:W2:Y:S01]  /*6d80*/  LDCU UR21, c[0x0][0xbe8] ;  /* 0x00017d00ff1577ac */ /* 0x000ea20008000800 */
[----:B------:R-:W-:Y:S01]  /*6d90*/  IMAD.IADD R21, R8, 0x1, R21 ;  /* 0x0000000108157824 */ /* 0x000fe200078e0215 */
[----:B-----5:R-:W-:Y:S01]  /*6da0*/  MOV R16, R6 ;  /* 0x0000000600107202 */ /* 0x020fe20000000f00 */
[----:B------:R-:W-:Y:S02]  /*6db0*/  IMAD.MOV.U32 R15, RZ, RZ, R7 ;  /* 0x000000ffff0f7224 */ /* 0x000fe400078e0007 */
[----:B------:R-:W-:-:S05]  /*6dc0*/  VIADD R2, R21, 0x20 ;  /* 0x0000002015027836 */ /* 0x000fca0000000000 */
[----:B--2---:R-:W-:-:S13]  /*6dd0*/  ISETP.GE.AND P0, PT, R2, UR21, PT ;  /* 0x0000001502007c0c */ /* 0x004fda000bf06270 */
[----:B------:R-:W2:Y:S01]  /*6de0*/  @!P0 LDC.64 R2, c[0x0][0xbf0] ;  /* 0x0002fc00ff028b82 */ /* 0x000ea20000000a00 */
[----:B------:R-:W-:Y:S01]  /*6df0*/  BSSY.RECONVERGENT B0, `(.L_x_77) ;  /* 0x0000061000007945 */ /* 0x000fe20003800200 */
[----:B------:R-:W-:Y:S01]  /*6e00*/  HFMA2 R14, -RZ, RZ, 0, 0 ;  /* 0x00000000ff0e7431 */ /* 0x000fe200000001ff */
[----:B------:R-:W-:Y:S01]  /*6e10*/  MOV R17, 0x7fffffff ;  /* 0x7fffffff00117802 */ /* 0x000fe20000000f00 */
[----:B--2---:R-:W-:-:S05]  /*6e20*/  @!P0 IMAD.WIDE R2, R21, 0xc, R2 ;  /* 0x0000000c15028825 */ /* 0x004fca00078e0202 */
[----:B------:R2:W5:Y:S04]  /*6e30*/  @!P0 LDG.E R6, desc[UR50][R2.64+0x180] ;  /* 0x0001803202068981 */ /* 0x000568000c1e1900 */
[----:B------:R2:W5:Y:S01]  /*6e40*/  @!P0 LDG.E R7, desc[UR50][R2.64+0x184] ;  /* 0x0001843202078981 */ /* 0x000562000c1e1900 */
[----:B------:R-:W-:-:S13]  /*6e50*/  ISETP.GE.AND P0, PT, R21, UR21, PT ;  /* 0x0000001515007c0c */ /* 0x000fda000bf06270 */
[----:B------:R-:W-:Y:S05]  /*6e60*/  @P0 BRA `(.L_x_78) ;  /* 0x0000000400640947 */ /* 0x000fea0003800000 */
[----:B-1----:R-:W-:Y:S01]  /*6e70*/  IABS R12, R5 ;  /* 0x00000005000c7213 */ /* 0x002fe20000000000 */
[----:B------:R-:W1:Y:S01]  /*6e80*/  LDCU.64 UR8, c[0x0][0xbb0] ;  /* 0x00017600ff0877ac */ /* 0x000e620008000a00 */
[----:B--2---:R-:W-:Y:S02]  /*6e90*/  IABS R3, R4 ;  /* 0x0000000400037213 */ /* 0x004fe40000000000 */
[----:B------:R-:W2:Y:S01]  /*6ea0*/  I2F.RP R26, R12 ;  /* 0x0000000c001a7306 */ /* 0x000ea20000209400 */
[----:B------:R-:W3:Y:S01]  /*6eb0*/  LDCU.128 UR4, c[0x0][0xbc0] ;  /* 0x00017800ff0477ac */ /* 0x000ee20008000c00 */
[C---:B------:R-:W-:Y:S02]  /*6ec0*/  IADD3 R14, P0, PT, R16.reuse, UR18, RZ ;  /* 0x00000012100e7c10 */ /* 0x040fe4000ff1e0ff */
[----:B------:R-:W-:Y:S01]  /*6ed0*/  IADD3 R18, P2, PT, R15, UR14, RZ ;  /* 0x0000000e0f127c10 */ /* 0x000fe2000ff5e0ff */
[----:B------:R-:W4:Y:S01]  /*6ee0*/  LDCU.64 UR10, c[0x0][0xba8] ;  /* 0x00017500ff0a77ac */ /* 0x000f220008000a00 */
[----:B------:R-:W-:-:S02]  /*6ef0*/  LEA.HI.X.SX32 R13, R16, UR15, 0x1, P0 ;  /* 0x0000000f100d7c11 */ /* 0x000fc400080f0eff */
[----:B------:R-:W4:Y:S01]  /*6f00*/  I2F.RP R2, R3 ;  /* 0x0000000300027306 */ /* 0x000f220000209400 */
[----:B------:R-:W-:Y:S02]  /*6f10*/  LEA.HI.X.SX32 R17, R15, UR13, 0x1, P2 ;  /* 0x0000000d0f117c11 */ /* 0x000fe400090f0eff */
[----:B-1----:R-:W-:-:S05]  /*6f20*/  IADD3 R16, P0, PT, R14, UR9, RZ ;  /* 0x000000090e107c10 */ /* 0x002fca000ff1e0ff */
[----:B--2---:R-:W1:Y:S01]  /*6f30*/  MUFU.RCP R26, R26 ;  /* 0x0000001a001a7308 */ /* 0x004e620000001000 */
[----:B---3--:R-:W-:Y:S01]  /*6f40*/  IADD3 R20, P1, PT, R18, UR7, RZ ;  /* 0x0000000712147c10 */ /* 0x008fe2000ff3e0ff */
[----:B------:R-:W-:Y:S02]  /*6f50*/  IMAD.X R15, RZ, RZ, R13, P0 ;  /* 0x000000ffff0f7224 */ /* 0x000fe400000e060d */
[----:B----4-:R-:W-:-:S04]  /*6f60*/  IMAD.WIDE.U32 R36, R16, UR10, RZ ;  /* 0x0000000a10247c25 */ /* 0x010fc8000f8e00ff */
[----:B------:R-:W2:Y:S01]  /*6f70*/  MUFU.RCP R2, R2 ;  /* 0x0000000200027308 */ /* 0x000ea20000001000 */
[----:B------:R-:W-:Y:S02]  /*6f80*/  IMAD.X R19, RZ, RZ, R17, P1 ;  /* 0x000000ffff137224 */ /* 0x000fe400008e0611 */
[----:B------:R-:W-:-:S04]  /*6f90*/  IMAD.WIDE.U32 R30, R15, UR10, RZ ;  /* 0x0000000a0f1e7c25 */ /* 0x000fc8000f8e00ff */
[----:B------:R-:W-:-:S04]  /*6fa0*/  IMAD.WIDE.U32 R28, R19, UR4, RZ ;  /* 0x00000004131c7c25 */ /* 0x000fc8000f8e00ff */
[----:B------:R-:W-:-:S04]  /*6fb0*/  IMAD.WIDE.U32 R30, P1, R16, UR11, R30 ;  /* 0x0000000b101e7c25 */ /* 0x000fc8000f82001e */
[----:B-1----:R-:W-:Y:S02]  /*6fc0*/  VIADD R26, R26, 0xffffffe ;  /* 0x0ffffffe1a1a7836 */ /* 0x002fe40000000000 */
[C---:B------:R-:W-:Y:S02]  /*6fd0*/  IMAD.WIDE.U32 R28, P0, R20.reuse, UR5, R28 ;  /* 0x00000005141c7c25 */ /* 0x040fe4000f80001c */
[----:B------:R-:W1:Y:S02]  /*6fe0*/  F2I.FTZ.U32.TRUNC.NTZ R27, R26 ;  /* 0x0000001a001b7305 */ /* 0x000e64000021f000 */
[----:B------:R-:W-:-:S04]  /*6ff0*/  IMAD.WIDE.U32 R38, R20, UR4, RZ ;  /* 0x0000000414267c25 */ /* 0x000fc8000f8e00ff */
[----:B------:R-:W-:Y:S01]  /*7000*/  IMAD.X R35, RZ, RZ, RZ, P1 ;  /* 0x000000ffff237224 */ /* 0x000fe200008e06ff */
[----:B------:R-:W-:Y:S01]  /*7010*/  IADD3 RZ, P1, PT, R37, R30, RZ ;  /* 0x0000001e25ff7210 */ /* 0x000fe20007f3e0ff */
[----:B--2---:R-:W-:Y:S01]  /*7020*/  VIADD R2, R2, 0xffffffe ;  /* 0x0ffffffe02027836 */ /* 0x004fe20000000000 */
[----:B------:R-:W-:Y:S01]  /*7030*/  IADD3 RZ, P2, PT, R39, R28, RZ ;  /* 0x0000001c27ff7210 */ /* 0x000fe20007f5e0ff */
[----:B------:R-:W-:Y:S02]  /*7040*/  IMAD.MOV.U32 R34, RZ, RZ, R31 ;  /* 0x000000ffff227224 */ /* 0x000fe400078e001f */
[----:B------:R-:W-:Y:S01]  /*7050*/  IMAD.X R33, RZ, RZ, RZ, P0 ;  /* 0x000000ffff217224 */ /* 0x000fe200000e06ff */
[----:B------:R-:W-:Y:S01]  /*7060*/  ISETP.NE.U32.AND P0, PT, RZ, UR10, PT ;  /* 0x0000000aff007c0c */ /* 0x000fe2000bf05070 */
[----:B------:R-:W-:Y:S02]  /*7070*/  IMAD.MOV.U32 R32, RZ, RZ, R29 ;  /* 0x000000ffff207224 */ /* 0x000fe400078e001d */
[----:B------:R-:W2:Y:S01]  /*7080*/  F2I.FTZ.U32.TRUNC.NTZ R29, R2 ;  /* 0x00000002001d7305 */ /* 0x000ea2000021f000 */
[----:B------:R-:W-:Y:S01]  /*7090*/  IMAD.WIDE.U32.X R34, R15, UR11, R34, P1 ;  /* 0x0000000b0f227c25 */ /* 0x000fe200088e0422 */
[----:B------:R-:W-:-:S02]  /*70a0*/  ISETP.NE.U32.AND P1, PT, RZ, UR4, PT ;  /* 0x00000004ff007c0c */ /* 0x000fc4000bf25070 */
[----:B------:R-:W-:Y:S01]  /*70b0*/  ISETP.NE.AND.EX P0, PT, RZ, UR11, PT, P0 ;  /* 0x0000000bff007c0c */ /* 0x000fe2000bf05300 */
[----:B------:R-:W-:Y:S01]  /*70c0*/  IMAD.WIDE.U32.X R32, R19, UR5, R32, P2 ;  /* 0x0000000513207c25 */ /* 0x000fe200090e0420 */
[----:B------:R-:W-:Y:S02]  /*70d0*/  ISETP.NE.AND.EX P1, PT, RZ, UR5, PT, P1 ;  /* 0x00000005ff007c0c */ /* 0x000fe4000bf25310 */
[----:B------:R-:W-:Y:S01]  /*70e0*/  SEL R14, R14, R34, !P0 ;  /* 0x000000220e0e7207 */ /* 0x000fe20004000000 */
[----:B-1----:R-:W-:Y:S01]  /*70f0*/  IMAD.MOV R16, RZ, RZ, -R27 ;  /* 0x000000ffff107224 */ /* 0x002fe200078e0a1b */
[----:B------:R-:W-:Y:S01]  /*7100*/  SEL R13, R13, R35, !P0 ;  /* 0x000000230d0d7207 */ /* 0x000fe20004000000 */
[----:B------:R-:W-:Y:S01]  /*7110*/  IMAD.MOV.U32 R26, RZ, RZ, RZ ;  /* 0x000000ffff1a7224 */ /* 0x000fe200078e00ff */
[----:B------:R-:W-:Y:S01]  /*7120*/  SEL R18, R18, R32, !P1 ;  /* 0x0000002012127207 */ /* 0x000fe20004800000 */
[----:B------:R-:W-:Y:S01]  /*7130*/  IMAD R15, R16, R12, RZ ;  /* 0x0000000c100f7224 */ /* 0x000fe200078e02ff */
[----:B------:R-:W-:Y:S01]  /*7140*/  SEL R17, R17, R33, !P1 ;  /* 0x0000002111117207 */ /* 0x000fe20004800000 */
[----:B--2---:R-:W-:Y:S01]  /*7150*/  IMAD.MOV R20, RZ, RZ, -R29 ;  /* 0x000000ffff147224 */ /* 0x004fe200078e0a1d */
[----:B------:R-:W-:Y:S01]  /*7160*/  SHF.R.U64 R2, R14, UR8, R13 ;  /* 0x000000080e027c19 */ /* 0x000fe2000800120d */
[----:B------:R-:W-:Y:S01]  /*7170*/  IMAD.HI.U32 R15, R27, R15, R26 ;  /* 0x0000000f1b0f7227 */ /* 0x000fe200078e001a */
[----:B------:R-:W-:-:S02]  /*7180*/  SHF.R.U64 R17, R18, UR6, R17 ;  /* 0x0000000612117c19 */ /* 0x000fc40008001211 */
[----:B------:R-:W-:Y:S01]  /*7190*/  IADD3 R19, PT, PT, R5, -0x1, R2 ;  /* 0xffffffff05137810 */ /* 0x000fe20007ffe002 */
[----:B------:R-:W-:Y:S01]  /*71a0*/  IMAD.MOV.U32 R28, RZ, RZ, RZ ;  /* 0x000000ffff1c7224 */ /* 0x000fe200078e00ff */
[----:B------:R-:W-:Y:S01]  /*71b0*/  IADD3 R18, PT, PT, R4, -0x1, R17 ;  /* 0xffffffff04127810 */ /* 0x000fe20007ffe011 */
[----:B------:R-:W-:Y:S01]  /*71c0*/  IMAD R17, R20, R3, RZ ;  /* 0x0000000314117224 */ /* 0x000fe200078e02ff */
[----:B------:R-:W-:Y:S02]  /*71d0*/  IABS R14, R5 ;  /* 0x00000005000e7213 */ /* 0x000fe40000000000 */
[----:B------:R-:W-:Y:S01]  /*71e0*/  IABS R16, R19 ;  /* 0x0000001300107213 */ /* 0x000fe20000000000 */
[----:B------:R-:W-:Y:S01]  /*71f0*/  IMAD.HI.U32 R17, R29, R17, R28 ;  /* 0x000000111d117227 */ /* 0x000fe200078e001c */
[----:B------:R-:W-:Y:S02]  /*7200*/  IABS R2, R4 ;  /* 0x0000000400027213 */ /* 0x000fe40000000000 */
[----:B------:R-:W-:Y:S01]  /*7210*/  IABS R13, R18 ;  /* 0x00000012000d7213 */ /* 0x000fe20000000000 */
[----:B------:R-:W-:Y:S01]  /*7220*/  IMAD.MOV R14, RZ, RZ, -R14 ;  /* 0x000000ffff0e7224 */ /* 0x000fe200078e0a0e */
        /* <DEDUP_REMOVED lines=29> */
.L_x_78:
[----:B------:R-:W-:Y:S05]  /*7400*/  BSYNC.RECONVERGENT B0 ;  /* 0x0000000000007941 */ /* 0x000fea0003800200 */
.L_x_77:
[----:B--2---:R-:W2:Y:S01]  /*7410*/  SHFL.UP PT, R2, R17, 0x1, RZ ;  /* 0x0420000011027989 */ /* 0x004ea200000e00ff */
        /* <DEDUP_REMOVED lines=14> */
[----:B---3--:R-:W-:-:S03]  /*7500*/  SEL R15, R15, RZ, P4 ;  /* 0x000000ff0f0f7207 */ /* 0x008fc60002000000 */
[----:B------:R-:W2:Y:S02]  /*7510*/  SHFL.UP PT, R19, R16, 0x4, RZ ;  /* 0x0480000010137989 */ /* 0x000ea400000e00ff */
[----:B------:R-:W-:-:S05]  /*7520*/  IMAD.X R15, R15, 0x1, R2, P0 ;  /* 0x000000010f0f7824 */ /* 0x000fca00000e0602 */
        /* <DEDUP_REMOVED lines=8> */
[----:B------:R-:W-:Y:S01]  /*75b0*/  IADD3 R20, P0, PT, R18, R19, RZ ;  /* 0x0000001312147210 */ /* 0x000fe20007f1e0ff */
[----:B------:R-:W-:Y:S01]  /*75c0*/  IMAD.U32 R18, RZ, RZ, UR17 ;  /* 0x00000011ff127e24 */ /* 0x000fe2000f8e00ff */
[----:B---3--:R-:W-:-:S03]  /*75d0*/  SEL R3, R3, RZ, P2 ;  /* 0x000000ff03037207 */ /* 0x008fc60001000000 */
[----:B------:R-:W2:Y:S02]  /*75e0*/  SHFL.UP PT, R15, R20, 0x10, RZ ;  /* 0x06000000140f7989 */ /* 0x000ea400000e00ff */
[----:B-1----:R-:W-:-:S05]  /*75f0*/  IMAD.X R25, R3, 0x1, R2, P0 ;  /* 0x0000000103197824 */ /* 0x002fca00000e0602 */
[----:B------:R-:W1:Y:S01]  /*7600*/  SHFL.UP PT, R3, R25, 0x10, RZ ;  /* 0x0600000019037989 */ /* 0x000e6200000e00ff */
[----:B--2---:R-:W-:-:S04]  /*7610*/  SEL R15, R15, RZ, P3 ;  /* 0x000000ff0f0f7207 */ /* 0x004fc80001800000 */
[----:B------:R-:W-:Y:S02]  /*7620*/  IADD3 R16, P0, PT, R15, R20, RZ ;  /* 0x000000140f107210 */ /* 0x000fe40007f1e0ff */
[----:B-1----:R-:W-:-:S05]  /*7630*/  SEL R2, R3, RZ, P3 ;  /* 0x000000ff03027207 */ /* 0x002fca0001800000 */
[----:B------:R-:W-:Y:S01]  /*7640*/  IMAD.X R15, R2, 0x1, R25, P0 ;  /* 0x00000001020f7824 */ /* 0x000fe200000e0619 */
[----:B------:R-:W-:-:S04]  /*7650*/  IADD3 R2, P0, PT, R16, UR41, RZ ;  /* 0x0000002910027c10 */ /* 0x000fc8000ff1e0ff */
        /* <DEDUP_REMOVED lines=12> */
.L_x_82:
        /* <DEDUP_REMOVED lines=100> */
.L_x_81:
[----:B------:R-:W-:Y:S05]  /*7d60*/  BSYNC.RECONVERGENT B0 ;  /* 0x0000000000007941 */ /* 0x000fea0003800200 */
.L_x_80:
        /* <DEDUP_REMOVED lines=40> */
.L_x_79:
        /* <DEDUP_REMOVED lines=12> */
[----:B------:R-:W1:Y:S04]  /*80b0*/  SHFL.IDX PT, R16, R16, R3, 0x1f ;  /* 0x00001f0310107589 */ /* 0x000e6800000e0000 */
[----:B------:R-:W3:Y:S04]  /*80c0*/  SHFL.IDX PT, R2, R2, R3, 0x1f ;  /* 0x00001f0302027589 */ /* 0x000ee800000e0000 */
[----:B------:R2:W4:Y:S04]  /*80d0*/  SHFL.IDX PT, R15, R14, R3, 0x1f ;  /* 0x00001f030e0f7589 */ /* 0x00052800000e0000 */
[----:B------:R2:W2:Y:S04]  /*80e0*/  SHFL.IDX PT, R14, R17, R3, 0x1f ;  /* 0x00001f03110e7589 */ /* 0x0004a800000e0000 */
[----:B------:R2:W2:Y:S01]  /*80f0*/  SHFL.IDX PT, R12, R12, R3, 0x1f ;  /* 0x00001f030c0c7589 */ /* 0x0004a200000e0000 */
[----:B-1----:R-:W-:-:S02]  /*8100*/  R2UR UR41, R16 ;  /* 0x00000000102972ca */ /* 0x002fc400000e0000 */
[----:B---3--:R-:W-:-:S15]  /*8110*/  R2UR UR40, R2 ;  /* 0x00000000022872ca */ /* 0x008fde00000e0000 */
.L_x_76:
[----:B------:R-:W3:Y:S01]  /*8120*/  LDCU UR4, c[0x0][0xbe8] ;  /* 0x00017d00ff0477ac */ /* 0x000ee20008000800 */
[----:B------:R-:W-:Y:S01]  /*8130*/  IMAD.MOV.U32 R16, RZ, RZ, -0x1 ;  /* 0xffffffffff107424 */ /* 0x000fe200078e00ff */
[----:B--2---:R-:W-:Y:S02]  /*8140*/  MOV R3, 0xffffffff ;  /* 0xffffffff00037802 */ /* 0x004fe40000000f00 */
[----:B---3--:R-:W-:-:S13]  /*8150*/  ISETP.GE.AND P0, PT, R21, UR4, PT ;  /* 0x0000000415007c0c */ /* 0x008fda000bf06270 */
        /* <DEDUP_REMOVED lines=38> */
.L_x_83:
[----:B------:R-:W-:Y:S01]  /*83c0*/  IMAD.U32 R19, RZ, RZ, UR5 ;  /* 0x00000005ff137e24 */ /* 0x000fe2000f8e00ff */
[----:B------:R-:W-:Y:S02]  /*83d0*/  MOV R18, UR4 ;  /* 0x0000000400127c02 */ /* 0x000fe40008000f00 */
[----:B------:R-:W-:Y:S02]  /*83e0*/  MOV R2, 0x8400 ;  /* 0x0000840000027802 */ /* 0x000fe40000000f00 */
[----:B----45:R-:W-:Y:S05]  /*83f0*/  CALL.REL.NOINC `(.L_x_68) ;  /* 0x000000a800a07944 */ /* 0x030fea0003c00000 */
[----:B------:R-:W-:Y:S02]  /*8400*/  IADD3 R3, PT, PT, -R20, RZ, RZ ;  /* 0x000000ff14037210 */ /* 0x000fe40007ffe1ff */
[----:B------:R-:W-:-:S03]  /*8410*/  MOV R2, R20 ;  /* 0x0000001400027202 */ /* 0x000fc60000000f00 */
[----:B------:R-:W-:-:S07]  /*8420*/  IMAD R20, R16, R3, UR5 ;  /* 0x0000000510147e24 */ /* 0x000fce000f8e0203 */
.L_x_84:
[----:B------:R-:W1:Y:S01]  /*8430*/  LDC R17, c[0x0][0xbdc] ;  /* 0x0002f700ff117b82 */ /* 0x000e620000000800 */
[----:B------:R-:W-:Y:S01]  /*8440*/  ULOP3.LUT UR8, UR8, UR12, URZ, 0xc0, !UPT ;  /* 0x0000000c08087292 */ /* 0x000fe2000f8ec0ff */
[----:B------:R-:W-:Y:S01]  /*8450*/  PLOP3.LUT P1, PT, PT, PT, PT, 0x8, 0x80 ;  /* 0x000000000080781c */ /* 0x000fe20003f2e170 */
[----:B------:R-:W-:Y:S01]  /*8460*/  ULOP3.LUT UR11, UR19, UR11, URZ, 0xc0, !UPT ;  /* 0x0000000b130b7292 */ /* 0x000fe2000f8ec0ff */
[----:B------:R-:W-:Y:S02]  /*8470*/  IMAD.MOV.U32 R23, RZ, RZ, 0x1 ;  /* 0x00000001ff177424 */ /* 0x000fe400078e00ff */
[----:B------:R-:W-:Y:S02]  /*8480*/  P2R R24, PR, RZ, 0x2 ;  /* 0x00000002ff187803 */ /* 0x000fe40000000000 */
[----:B------:R-:W2:Y:S08]  /*8490*/  LDC R3, c[0x0][0xb80] ;  /* 0x0002e000ff037b82 */ /* 0x000eb00000000800 */
[----:B------:R-:W3:Y:S08]  /*84a0*/  LDC R16, c[0x0][0xb90] ;  /* 0x0002e400ff107b82 */ /* 0x000ef00000000800 */
[----:B------:R-:W4:Y:S01]  /*84b0*/  LDC R18, c[0x0][0xbe0] ;  /* 0x0002f800ff127b82 */ /* 0x000f220000000800 */
[----:B-1----:R-:W-:-:S05]  /*84c0*/  SHF.L.U32 R2, R2, R17, RZ ;  /* 0x0000001102027219 */ /* 0x002fca00000006ff */
[----:B------:R-:W-:Y:S02]  /*84d0*/  VIADD R17, R2, UR8 ;  /* 0x0000000802117c36 */ /* 0x000fe40008000000 */
[----:B--2---:R-:W-:Y:S02]  /*84e0*/  IMAD R3, R20, R3, UR11 ;  /* 0x0000000b14037e24 */ /* 0x004fe4000f8e0203 */
[----:B---3--:R-:W-:Y:S01]  /*84f0*/  IMAD R16, R17, R16, UR32 ;  /* 0x0000002011107e24 */ /* 0x008fe2000f8e0210 */
[----:B----4-:R-:W-:-:S04]  /*8500*/  ISETP.NE.AND P0, PT, R18, 0x1, PT ;  /* 0x000000011200780c */ /* 0x010fc80003f05270 */
[----:B------:R-:W-:Y:S02]  /*8510*/  SEL R22, R16, R3, !P0 ;  /* 0x0000000310167207 */ /* 0x000fe40004000000 */
[----:B------:R-:W-:Y:S01]  /*8520*/  SEL R16, R3, R16, !P0 ;  /* 0x0000001003107207 */ /* 0x000fe20004000000 */
[----:B------:R-:W-:Y:S02]  /*8530*/  IMAD.MOV.U32 R3, RZ, RZ, R21 ;  /* 0x000000ffff037224 */ /* 0x000fe400078e0015 */
.L_x_75:
[----:B------:R-:W-:-:S09]  /*8540*/  UISETP.NE.AND UP0, UPT, UR37, 0x1, UPT ;  /* 0x000000012500788c */ /* 0x000fd2000bf05270 */
[----:B------:R-:W-:Y:S05]  /*8550*/  BRA.U !UP0, `(.L_x_85) ;  /* 0x0000000108047547 */ /* 0x000fea000b800000 */
[----:B------:R-:W-:Y:S05]  /*8560*/  BPT.TRAP 0x1 ;  /* 0x000000040000795c */ /* 0x000fea0000300000 */
.L_x_85:
[----:B------:R-:W2:Y:S01]  /*8570*/  S2UR UR4, SR_CgaCtaId ;  /* 0x00000000000479c3 */ /* 0x000ea20000008800 */
[----:B------:R-:W-:Y:S01]  /*8580*/  UMOV UR5, 0x400 ;  /* 0x0000040000057882 */ /* 0x000fe20000000000 */
[----:B------:R-:W-:Y:S02]  /*8590*/  SHF.L.U32 R2, R0, 0x1f, RZ ;  /* 0x0000001f00027819 */ /* 0x000fe400000006ff */
[----:B------:R-:W-:Y:S02]  /*85a0*/  ISETP.NE.AND P1, PT, R10, R3, PT ;  /* 0x000000030a00720c */ /* 0x000fe40003f25270 */
[----:B------:R-:W-:-:S04]  /*85b0*/  ISETP.NE.AND P2, PT, R24, RZ, PT ;  /* 0x000000ff1800720c */ /* 0x000fc80003f45270 */
[----:B------:R-:W-:Y:S01]  /*85c0*/  ISETP.NE.AND P2, PT, R10, R3, !P2 ;  /* 0x000000030a00720c */ /* 0x000fe20005745270 */
[----:B------:R-:W-:-:S06]  /*85d0*/  VIADD R10, R11, 0x1 ;  /* 0x000000010b0a7836 */ /* 0x000fcc0000000000 */
[----:B------:R-:W-:Y:S01]  /*85e0*/  @!P1 IMAD.MOV R10, RZ, RZ, R11 ;  /* 0x000000ffff0a9224 */ /* 0x000fe200078e020b */
[----:B--2---:R-:W-:-:S04]  /*85f0*/  ULEA UR4, UR4, UR5, 0x18 ;  /* 0x0000000504047291 */ /* 0x004fc8000f8ec0ff */
[----:B------:R-:W-:-:S09]  /*8600*/  ULEA UR4, UR20, UR4, 0x3 ;  /* 0x0000000414047291 */ /* 0x000fd2000f8e18ff */
[----:B------:R-:W2:Y:S02]  /*8610*/  SYNCS.PHASECHK.TRANS64.TRYWAIT P0, [UR4+0x100], R2 ;  /* 0x00010002ff0075a7 */ /* 0x000ea40008001104 */
[----:B--2---:R-:W-:Y:S05]  /*8620*/  @!P0 BRA `(.L_x_86) ;  /* 0x00000098001c8947 */ /* 0x004fea0003800000 */
.L_x_261:
[----:B------:R-:W-:Y:S02]  /*8630*/  ELECT P0, URZ, PT ;  /* 0x0000000000ff782f */ /* 0x000fe40003800000 */
[----:B------:R-:W-:Y:S01]  /*8640*/  ISETP.NE.AND P1, PT, R24, RZ, PT ;  /* 0x000000ff1800720c */ /* 0x000fe20003f25270 */
[----:B------:R-:W-:Y:S03]  /*8650*/  BSSY.RECONVERGENT B0, `(.L_x_87) ;  /* 0x0000015000007945 */ /* 0x000fe60003800200 */
[----:B------:R-:W-:-:S04]  /*8660*/  SEL R10, R10, RZ, !P1 ;  /* 0x000000ff0a0a7207 */ /* 0x000fc80004800000 */
[----:B--2---:R-:W-:-:S03]  /*8670*/  PRMT R11, R10, 0x7610, R11 ;  /* 0x000076100a0b7816 */ /* 0x004fc6000000000b */
[----:B------:R-:W-:Y:S05]  /*8680*/  @!P0 BRA `(.L_x_88) ;  /* 0x0000000000448947 */ /* 0x000fea0003800000 */
[----:B------:R-:W-:Y:S01]  /*8690*/  UIMAD UR5, UR20, 0x14, UR36 ;  /* 0x00000014140578a4 */ /* 0x000fe2000f8e0224 */
[----:B------:R-:W-:-:S04]  /*86a0*/  SEL R2, RZ, 0x1, !P2 ;  /* 0x00000001ff027807 */ /* 0x000fc80005000000 */
[----:B------:R-:W-:-:S04]  /*86b0*/  PRMT R2, R2, 0x5410, R11 ;  /* 0x0000541002027816 */ /* 0x000fc8000000000b */
        /* <DEDUP_REMOVED lines=13> */
.L_x_89:
[----:B---3--:R-:W-:Y:S01]  /*8790*/  SYNCS.ARRIVE.TRANS64.A1T0 RZ, [UR4+0xc0], RZ ;  /* 0x0000c0ffffff79a7 */ /* 0x008fe20008100004 */
.L_x_88:
[----:B------:R-:W-:Y:S05]  /*87a0*/  BSYNC.RECONVERGENT B0 ;  /* 0x0000000000007941 */ /* 0x000fea0003800200 */
.L_x_87:
[----:B------:R-:W-:Y:S01]  /*87b0*/  UIADD3 UR20, UPT, UPT, UR20, 0x1, URZ ;  /* 0x0000000114147890 */ /* 0x000fe2000fffe0ff */
[----:B------:R-:W-:Y:S02]  /*87c0*/  VIADD R9, R9, 0x1 ;  /* 0x0000000109097836 */ /* 0x000fe40000000000 */
[----:B------:R-:W-:Y:S01]  /*87d0*/  IMAD.MOV.U32 R10, RZ, RZ, R3 ;  /* 0x000000ffff0a7224 */ /* 0x000fe200078e0003 */
[----:B------:R-:W-:Y:S02]  /*87e0*/  UISETP.NE.AND UP0, UPT, UR20, 0x8, UPT ;  /* 0x000000081400788c */ /* 0x000fe4000bf05270 */
[----:B------:R-:W-:Y:S02]  /*87f0*/  ISETP.NE.AND P0, PT, R9, 0x4, PT ;  /* 0x000000040900780c */ /* 0x000fe40003f05270 */
[----:B------:R-:W-:Y:S02]  /*8800*/  USEL UR4, URZ, 0x1, UP0 ;  /* 0x00000001ff047887 */ /* 0x000fe40008000000 */
[----:B------:R-:W-:-:S04]  /*8810*/  USEL UR20, UR20, URZ, UP0 ;  /* 0x000000ff14147287 */ /* 0x000fc80008000000 */
[----:B------:R-:W-:-:S05]  /*8820*/  LOP3.LUT R0, R0, UR4, RZ, 0x3c, !PT ;  /* 0x0000000400007c12 */ /* 0x000fca000f8e3cff */
[----:B------:R-:W-:Y:S05]  /*8830*/  @!P0 EXIT ;  /* 0x000000000000894d */ /* 0x000fea0003800000 */
[----:B------:R-:W-:Y:S05]  /*8840*/  BRA `(.L_x_90) ;  /* 0xffffffe000fc7947 */ /* 0x000fea000383ffff */
.L_x_57:
[----:B------:R-:W-:-:S09]  /*8850*/  UISETP.NE.AND UP0, UPT, UR37, 0x3, UPT ;  /* 0x000000032500788c */ /* 0x000fd2000bf05270 */
[----:B------:R-:W-:Y:S05]  /*8860*/  BRA.U UP0, `(.L_x_91) ;  /* 0x0000001100cc7547 */ /* 0x000fea000b800000 */
[----:B------:R-:W-:-:S08]  /*8870*/  NOP ;  /* 0x0000000000007918 */ /* 0x000fd00000000000 */
[----:B-1--45:R-:W1:-:S00]  /*8880*/  USETMAXREG.DEALLOC.CTAPOOL 0x88 ;  /* 0x00000088000079c8 */ /* 0x032e4000080e0500 */
[----:B-1----:R-:W1:Y:S01]  /*8890*/  LDC.64 R20, c[0x0][0x390] ;  /* 0x0000e400ff147b82 */ /* 0x002e620000000a00 */
[----:B------:R-:W-:Y:S02]  /*88a0*/  HFMA2 R18, -RZ, RZ, 0, 0 ;  /* 0x00000000ff127431 */ /* 0x000fe400000001ff */
[----:B------:R-:W-:Y:S01]  /*88b0*/  IMAD.MOV.U32 R19, RZ, RZ, 0x1 ;  /* 0x00000001ff137424 */ /* 0x000fe200078e00ff */
[----:B------:R-:W-:Y:S01]  /*88c0*/  PRMT R4, RZ, 0x7610, R4 ;  /* 0x00007610ff047816 */ /* 0x000fe20000000004 */
[----:B------:R-:W2:Y:S03]  /*88d0*/  LDCU UR26, c[0x0][0x880] ;  /* 0x00011000ff1a77ac */ /* 0x000ea60008000800 */
[----:B------:R-:W3:Y:S01]  /*88e0*/  LDC.64 R10, c[0x0][0xb08] ;  /* 0x0002c200ff0a7b82 */ /* 0x000ee20000000a00 */
[----:B------:R-:W4:Y:S01]  /*88f0*/  LDCU.64 UR6, c[0x0][0x888] ;  /* 0x00011100ff0677ac */ /* 0x000f220008000a00 */
[----:B------:R-:W-:Y:S01]  /*8900*/  UPLOP3.LUT UP1, UPT, UPT, UPT, UPT, 0x40, 0x4 ;  /* 0x000000000004789c */ /* 0x000fe20003f2e870 */
[----:B------:R-:W-:-:S05]  /*8910*/  UMOV UR5, URZ ;  /* 0x000000ff00057c82 */ /* 0x000fca0008000000 */
[----:B------:R-:W1:Y:S08]  /*8920*/  LDC.64 R8, c[0x0][0xb10] ;  /* 0x0002c400ff087b82 */ /* 0x000e700000000a00 */
[----:B--2---:R-:W1:Y:S02]  /*8930*/  LDC.64 R2, c[0x0][0x890] ;  /* 0x00022400ff027b82 */ /* 0x004e640000000a00 */
.L_x_125:
[----:B------:R-:W-:Y:S04]  /*8940*/  LOP3.LUT R0, R4, 0xffff, RZ, 0xc0, !PT ;  /* 0x0000ffff04007812 */ /* 0x000fe800078ec0ff */
[----:B------:R-:W-:Y:S04]  /*8950*/  SHF.R.U32.HI R0, RZ, 0x1, R0 ;  /* 0x00000001ff007819 */ /* 0x000fe80000011600 */
[----:B------:R-:W-:Y:S05]  /*8960*/  LOP3.LUT R0, R0, 0xffff, RZ, 0xc0, !PT ;  /* 0x0000ffff00007812 */ /* 0x000fea00078ec0ff */
[----:B------:R-:W-:Y:S05]  /*8970*/  IMAD R0, R0, 0x4925, RZ ;  /* 0x0000492500007824 */ /* 0x000fea00078e02ff */
[----:B------:R-:W-:Y:S04]  /*8980*/  SHF.R.U32.HI R0, RZ, 0x11, R0 ;  /* 0x00000011ff007819 */ /* 0x000fe80000011600 */
[----:B------:R-:W-:Y:S05]  /*8990*/  PRMT R0, R0, 0x9910, RZ ;  /* 0x0000991000007816 */ /* 0x000fea00000000ff */
[----:B------:R-:W-:Y:S04]  /*89a0*/  IMAD R0, R0, 0xe, RZ ;  /* 0x0000000e00007824 */ /* 0x000fe800078e02ff */
[----:B------:R-:W-:Y:S05]  /*89b0*/  IMAD.MOV R0, RZ, RZ, -R0 ;  /* 0x000000ffff007224 */ /* 0x000fea00078e0a00 */
[----:B------:R-:W-:Y:S05]  /*89c0*/  PRMT R5, R0, 0x7710, RZ ;  /* 0x0000771000057816 */ /* 0x000fea00000000ff */
[----:B------:R-:W-:Y:S05]  /*89d0*/  IMAD.IADD R5, R5, 0x1, R4 ;  /* 0x0000000105057824 */ /* 0x000fea00078e0204 */
[----:B------:R-:W-:Y:S11]  /*89e0*/  R2UR UR4, R5 ;  /* 0x00000000050472ca */ /* 0x000ff600000e0000 */
[----:B------:R-:W-:Y:S02]  /*89f0*/  @!UPT UIADD3 URZ, UPT, UPT, URZ, URZ, URZ ;  /* 0x000000fffffff290 */ /* 0x000fe4000fffe0ff */
[----:B------:R-:W-:Y:S06]  /*8a00*/  ULOP3.LUT UR4, UR4, 0xffff, URZ, 0xc0, !UPT ;  /* 0x0000ffff04047892 */ /* 0x000fec000f8ec0ff */
[----:B------:R-:W-:Y:S02]  /*8a10*/  IMAD.U32 R4, RZ, RZ, UR4 ;  /* 0x00000004ff047e24 */ /* 0x000fe4000f8e00ff */
[----:B------:R-:W-:Y:S03]  /*8a20*/  IMAD.U32 R0, RZ, RZ, UR4 ;  /* 0x00000004ff007e24 */ /* 0x000fe6000f8e00ff */
[----:B------:R-:W-:Y:S04]  /*8a30*/  LEA R4, P0, R4, UR22, 0x7 ;  /* 0x0000001604047c11 */ /* 0x000fe8000f8038ff */
[----:B------:R-:W-:Y:S02]  /*8a40*/  LEA.HI.X R5, R0, UR23, RZ, 0x7, P0 ;  /* 0x0000001700057c11 */ /* 0x000fe400080f3cff */
[----:B------:R-:W-:Y:S02]  /*8a50*/  R2UR UR28, R4 ;  /* 0x00000000041c72ca */ /* 0x000fe400000e0000 */
[----:B------:R-:W-:Y:S01]  /*8a60*/  R2UR UR29, R5 ;  /* 0x00000000051d72ca */ /* 0x000fe200000e0000 */
[----:B------:R-:W-:Y:S03]  /*8a70*/  @!UPT UIADD3 URZ, UPT, UPT, URZ, URZ, URZ ;  /* 0x000000fffffff290 */ /* 0x000fe6000fffe0ff */
[----:B------:R-:W-:Y:S11]  /*8a80*/  BRA.U UP1, `(.L_x_92) ;  /* 0x0000000501107547 */ /* 0x000ff6000b800000 */
[----:B------:R-:W2:Y:S01]  /*8a90*/  S2R R0, SR_LANEID ;  /* 0x0000000000007919 */ /* 0x000ea20000000000 */
[----:B------:R-:W-:Y:S02]  /*8aa0*/  MOV R4, 0x400 ;  /* 0x0000040000047802 */ /* 0x000fe40000000f00 */
[----:B------:R-:W-:Y:S01]  /*8ab0*/  ELECT P0, URZ, PT ;  /* 0x0000000000ff782f */ /* 0x000fe20003800000 */
[----:B------:R-:W-:Y:S01]  /*8ac0*/  BSSY.RECONVERGENT B0, `(.L_x_93) ;  /* 0x0000037000007945 */ /* 0x000fe20003800200 */
[----:B------:R-:W5:Y:S02]  /*8ad0*/  S2R R15, SR_CgaCtaId ;  /* 0x00000000000f7919 */ /* 0x000f640000008800 */
[----:B-----5:R-:W-:Y:S01]  /*8ae0*/  LEA R15, R15, R4, 0x18 ;  /* 0x000000040f0f7211 */ /* 0x020fe200078ec0ff */
[----:B--2---:R-:W-:Y:S05]  /*8af0*/  IMAD.SHL.U32 R0, R0, 0x4, RZ ;  /* 0x0000000400007824 */ /* 0x004fea00078e00ff */
[----:B------:R-:W-:Y:S03]  /*8b00*/  IADD3 R16, PT, PT, R0, 0x380, R15 ;  /* 0x0000038000107810 */ /* 0x000fe60007ffe00f */
[----:B------:R-:W-:Y:S05]  /*8b10*/  @!P0 BRA `(.L_x_94) ;  /* 0x0000000000c48947 */ /* 0x000fea0003800000 */
[----:B-1----:R-:W-:Y:S01]  /*8b20*/  ISETP.NE.U32.AND P0, PT, R8, RZ, PT ;  /* 0x000000ff0800720c */ /* 0x002fe20003f05070 */
[----:B------:R-:W-:Y:S01]  /*8b30*/  IMAD.WIDE R12, R17, 0xc, R20 ;  /* 0x0000000c110c7825 */ /* 0x000fe200078e0214 */
[----:B---3--:R-:W-:Y:S01]  /*8b40*/  ISETP.NE.U32.AND P1, PT, R10, RZ, PT ;  /* 0x000000ff0a00720c */ /* 0x008fe20003f25070 */
[----:B------:R-:W1:Y:S01]  /*8b50*/  S2UR UR4, SR_CgaCtaId ;  /* 0x00000000000479c3 */ /* 0x000e620000008800 */
[----:B------:R-:W-:Y:S01]  /*8b60*/  ISETP.NE.AND.EX P0, PT, R9, RZ, PT, P0 ;  /* 0x000000ff0900720c */ /* 0x000fe20003f05300 */
[----:B------:R-:W-:Y:S01]  /*8b70*/  UMOV UR8, 0x400 ;  /* 0x0000040000087882 */ /* 0x000fe20000000000 */
[----:B------:R-:W2:Y:S01]  /*8b80*/  LDG.E R26, desc[UR50][R12.64] ;  /* 0x000000320c1a7981 */ /* 0x000ea2000c1e1900 */
[----:B------:R-:W-:Y:S10]  /*8b90*/  ISETP.NE.AND.EX P1, PT, R11, RZ, PT, P1 ;  /* 0x000000ff0b00720c */ /* 0x000ff40003f25310 */
[----:B------:R-:W3:Y:S08]  /*8ba0*/  @P0 LDC.64 R4, c[0x0][0xb10] ;  /* 0x0002c400ff040b82 */ /* 0x000ef00000000a00 */
[----:B------:R-:W5:Y:S01]  /*8bb0*/  @P1 LDC.64 R6, c[0x0][0xb08] ;  /* 0x0002c200ff061b82 */ /* 0x000f620000000a00 */
[----:B--2---:R-:W-:Y:S01]  /*8bc0*/  SHF.R.S32.HI R27, RZ, 0x1f, R26 ;  /* 0x0000001fff1b7819 */ /* 0x004fe2000001141a */
[C---:B---3--:R-:W-:Y:S01]  /*8bd0*/  @P0 IMAD.WIDE R4, R17.reuse, 0x8, R4 ;  /* 0x0000000811040825 */ /* 0x048fe200078e0204 */
[----:B-1----:R-:W-:Y:S03]  /*8be0*/  ULEA UR4, UR4, UR8, 0x18 ;  /* 0x0000000804047291 */ /* 0x002fe6000f8ec0ff */
[----:B-----5:R-:W-:Y:S01]  /*8bf0*/  @P1 IMAD.WIDE R6, R17, 0x8, R6 ;  /* 0x0000000811061825 */ /* 0x020fe200078e0206 */
[----:B------:R-:W2:Y:S01]  /*8c00*/  @P0 LDG.E.64 R28, desc[UR50][R4.64] ;  /* 0x00000032041c0981 */ /* 0x000ea2000c1e1b00 */
[----:B------:R-:W-:Y:S03]  /*8c10*/  UIADD3 UR8, UPT, UPT, UR4, 0x380, URZ ;  /* 0x0000038004087890 */ /* 0x000fe6000fffe0ff */
[----:B------:R1:W3:Y:S04]  /*8c20*/  @P1 LDG.E.64 R24, desc[UR50][R6.64] ;  /* 0x0000003206181981 */ /* 0x0002e8000c1e1b00 */
[----:B------:R-:W-:Y:S04]  /*8c30*/  STS [UR4+0x3b0], RZ ;  /* 0x0003b0ffff007988 */ /* 0x000fe80008000804 */
[----:B------:R5:W4:Y:S04]  /*8c40*/  LDG.E R5, desc[UR50][R12.64+0x4] ;  /* 0x000004320c057981 */ /* 0x000b28000c1e1900 */
[----:B-1----:R-:W1:Y:S01]  /*8c50*/  LDS R7, [UR4+0x39c] ;  /* 0x00039c04ff077984 */ /* 0x002e620008000800 */
[----:B------:R-:W-:Y:S05]  /*8c60*/  IMAD.U32 R6, RZ, RZ, UR8 ;  /* 0x00000008ff067e24 */ /* 0x000fea000f8e00ff */
[----:B-----5:R-:W-:Y:S05]  /*8c70*/  SHF.R.U64 R12, R6, 0x4, RZ ;  /* 0x00000004060c7819 */ /* 0x020fea00000012ff */
[----:B------:R-:W-:Y:S04]  /*8c80*/  STS [UR4+0x390], R12 ;  /* 0x0003900cff007988 */ /* 0x000fe80008000804 */
[----:B------:R-:W-:Y:S01]  /*8c90*/  STS [UR4+0x394], R12 ;  /* 0x0003940cff007988 */ /* 0x000fe20008000804 */
[----:B------:R-:W-:Y:S02]  /*8ca0*/  @!P0 IMAD.MOV.U32 R28, RZ, RZ, R26 ;  /* 0x000000ffff1c8224 */ /* 0x000fe400078e001a */
[----:B------:R-:W-:Y:S01]  /*8cb0*/  @!P0 IMAD.MOV.U32 R29, RZ, RZ, R27 ;  /* 0x000000ffff1d8224 */ /* 0x000fe200078e001b */
[----:B---3--:R-:W-:Y:S04]  /*8cc0*/  @P1 STS.64 [UR4+0x380], R24 ;  /* 0x00038018ff001988 */ /* 0x008fe80008000a04 */
[----:B--2---:R-:W-:Y:S04]  /*8cd0*/  SHF.L.U64.HI R14, R28, 0x1, R29 ;  /* 0x000000011c0e7819 */ /* 0x004fe8000001021d */
[----:B------:R-:W-:Y:S04]  /*8ce0*/  LOP3.LUT R14, R14, 0x1fffffff, RZ, 0xc0, !PT ;  /* 0x1fffffff0e0e7812 */ /* 0x000fe800078ec0ff */
[----:B------:R-:W-:Y:S04]  /*8cf0*/  SHF.R.U32.HI R4, RZ, 0x4, R14 ;  /* 0x00000004ff047819 */ /* 0x000fe8000001160e */
[----:B-1----:R-:W-:Y:S02]  /*8d00*/  LOP3.LUT R23, R7, 0xf, R4, 0xb8, !PT ;  /* 0x0000000f07177812 */ /* 0x002fe400078eb804 */
[----:B------:R-:W-:Y:S03]  /*8d10*/  CS2R R6, SRZ ;  /* 0x0000000000067805 */ /* 0x000fe6000001ff00 */
[----:B------:R1:W-:Y:S01]  /*8d20*/  STS [UR4+0x39c], R23 ;  /* 0x00039c17ff007988 */ /* 0x0003e20008000804 */
[----:B----4-:R-:W-:Y:S03]  /*8d30*/  VIADD R5, R5, 0xffffffff ;  /* 0xffffffff05057836 */ /* 0x010fe60000000000 */
[----:B------:R-:W2:Y:S01]  /*8d40*/  LDS R4, [UR4+0x39c] ;  /* 0x00039c04ff047984 */ /* 0x000ea20008000800 */
[----:B-1----:R-:W-:Y:S05]  /*8d50*/  IMAD.SHL.U32 R23, R28, 0x2, RZ ;  /* 0x000000021c177824 */ /* 0x002fea00078e00ff */
[----:B------:R-:W-:Y:S04]  /*8d60*/  LOP3.LUT R23, R23, 0xfffffffe, RZ, 0xc0, !PT ;  /* 0xfffffffe17177812 */ /* 0x000fe800078ec0ff */
[----:B------:R-:W-:Y:S05]  /*8d70*/  SHF.R.U64 R14, R23, 0x4, R14 ;  /* 0x00000004170e7819 */ /* 0x000fea000000120e */
[----:B------:R-:W-:Y:S01]  /*8d80*/  STS [UR4+0x38c], R14 ;  /* 0x00038c0eff007988 */ /* 0x000fe20008000804 */
[----:B--2---:R-:W-:Y:S05]  /*8d90*/  LOP3.LUT R30, R4, 0xf0, RZ, 0xb8, !PT ;  /* 0x000000f0041e7812 */ /* 0x004fea00078eb8ff */
[----:B------:R-:W-:Y:S04]  /*8da0*/  STS [UR4+0x39c], R30 ;  /* 0x00039c1eff007988 */ /* 0x000fe80008000804 */
[----:B------:R-:W1:Y:S02]  /*8db0*/  LDS R4, [UR4+0x39c] ;  /* 0x00039c04ff047984 */ /* 0x000e640008000800 */
[----:B-1----:R-:W-:Y:S01]  /*8dc0*/  LOP3.LUT R13, R4, 0xf00, RZ, 0xb8, !PT ;  /* 0x00000f00040d7812 */ /* 0x002fe200078eb8ff */
[----:B------:R-:W-:Y:S04]  /*8dd0*/  VIADD R4, R26, 0xffffffff ;  /* 0xffffffff1a047836 */ /* 0x000fe80000000000 */
[----:B------:R-:W-:Y:S04]  /*8de0*/  STS.64 [UR4+0x398], R12 ;  /* 0x0003980cff007988 */ /* 0x000fe80008000a04 */
[----:B------:R-:W1:Y:S04]  /*8df0*/  LDS R22, [UR4+0x39c] ;  /* 0x00039c04ff167984 */ /* 0x000e680008000800 */
[----:B------:R2:W-:Y:S01]  /*8e00*/  STS.128 [UR4+0x3a0], R4 ;  /* 0x0003a004ff007988 */ /* 0x0005e20008000c04 */
[----:B-1----:R-:W-:Y:S05]  /*8e10*/  LOP3.LUT R22, R22, 0xf000, RZ, 0xb8, !PT ;  /* 0x0000f00016167812 */ /* 0x002fea00078eb8ff */
[----:B------:R2:W-:Y:S02]  /*8e20*/  STS [UR4+0x39c], R22 ;  /* 0x00039c16ff007988 */ /* 0x0005e40008000804 */
.L_x_94:
[----:B----4-:R-:W-:Y:S05]  /*8e30*/  BSYNC.RECONVERGENT B0 ;  /* 0x0000000000007941 */ /* 0x010fea0003800200 */
.L_x_93:
[----:B------:R-:W-:Y:S01]  /*8e40*/  NOP ;  /* 0x0000000000007918 */ /* 0x000fe20000000000 */
[----:B------:R-:W4:Y:S01]  /*8e50*/  LDS R16, [R16] ;  /* 0x0000000010107984 */ /* 0x000f220000000800 */
[----:B--2---:R-:W-:Y:S01]  /*8e60*/  IADD3 R4, P0, PT, R0, UR28, RZ ;  /* 0x0000001c00047c10 */ /* 0x004fe2000ff1e0ff */
[----:B------:R-:W-:Y:S04]  /*8e70*/  IMAD.U32 R0, RZ, RZ, UR20 ;  /* 0x00000014ff007e24 */ /* 0x000fe8000f8e00ff */
[----:B------:R-:W-:Y:S01]  /*8e80*/  IMAD.X R5, RZ, RZ, UR29, P0 ;  /* 0x0000001dff057e24 */ /* 0x000fe200080e06ff */
[----:B------:R-:W-:Y:S04]  /*8e90*/  SHF.L.U32 R6, R0, 0x1f, RZ ;  /* 0x0000001f00067819 */ /* 0x000fe800000006ff */
[----:B----4-:R2:W4:Y:S02]  /*8ea0*/  ATOMG.E.EXCH.STRONG.GPU PT, RZ, [R4], R16 ;  /* 0x0000001004ff73a8 */ /* 0x01052400041ee100 */
[----:B----4-:R-:W4:Y:S02]  /*8eb0*/  SYNCS.PHASECHK.TRANS64.TRYWAIT P0, [R15+URZ+0xb8], R6 ;  /* 0x0000b8060f0075a7 */ /* 0x010f2400080011ff */
[----:B--2-4-:R-:W-:Y:S05]  /*8ec0*/  @!P0 BRA `(.L_x_95) ;  /* 0x00000090000c8947 */ /* 0x014fea0003800000 */
.L_x_92:
[----:B-1----:R-:W-:Y:S04]  /*8ed0*/  ISETP.NE.U32.AND P0, PT, R2, RZ, PT ;  /* 0x000000ff0200720c */ /* 0x002fe80003f05070 */
[----:B------:R-:W-:Y:S11]  /*8ee0*/  ISETP.NE.AND.EX P0, PT, R3, RZ, PT, P0 ;  /* 0x000000ff0300720c */ /* 0x000ff60003f05300 */
[----:B------:R-:W-:Y:S02]  /*8ef0*/  @!UPT UIADD3 URZ, UPT, UPT, URZ, URZ, URZ ;  /* 0x000000fffffff290 */ /* 0x000fe4000fffe0ff */
[----:B------:R-:W1:Y:S02]  /*8f00*/  @P0 LDC.64 R4, c[0x0][0x890] ;  /* 0x00022400ff040b82 */ /* 0x000e640000000a00 */
[----:B-1----:R-:W-:Y:S01]  /*8f10*/  @P0 IMAD.WIDE R4, R17, 0x8, R4 ;  /* 0x0000000811040825 */ /* 0x002fe200078e0204 */
[----:B------:R-:W-:Y:S06]  /*8f20*/  BRA.U UP1, `(.L_x_96) ;  /* 0x0000000101107547 */ /* 0x000fec000b800000 */
[----:B------:R-:W-:Y:S04]  /*8f30*/  DEPBAR {5,4,3,2,1,0} ;  /* 0x0000003f0000791a */ /* 0x000fe80000000000 */
[----:B------:R-:W1:Y:S02]  /*8f40*/  CCTL.E.C.LDCU.IV.DEEP [UR28] ;  /* 0x000000001c007540 */ /* 0x000e640009c08000 */
[----:B-1----:R1:W-:Y:S01]  /*8f50*/  UTMACCTL.IV [UR28] ;  /* 0x000000001c0079b9 */ /* 0x0023e20008000000 */
[----:B------:R-:W-:Y:S01]  /*8f60*/  NOP ;  /* 0x0000000000007918 */ /* 0x000fe20000000000 */
.L_x_96:
[----:B------:R-:W5:Y:S01]  /*8f70*/  @P0 LDG.E.64 R4, desc[UR50][R4.64] ;  /* 0x0000003204040981 */ /* 0x000f62000c1e1b00 */
[----:B------:R-:W-:Y:S02]  /*8f80*/  USHF.L.U32 UR18, UR18, 0x6, URZ ;  /* 0x0000000612127899 */ /* 0x000fe400080006ff */
[----:B------:R-:W-:Y:S01]  /*8f90*/  USHF.L.U32 UR19, UR19, 0x8, URZ ;  /* 0x0000000813137899 */ /* 0x000fe200080006ff */
[----:B-----5:R-:W5:Y:S02]  /*8fa0*/  @P0 LD.E R0, desc[UR50][R4.64] ;  /* 0x0000003204000980 */ /* 0x020f64000c101900 */
[----:B-----5:R-:W-:Y:S01]  /*8fb0*/  @P0 FSETP.NEU.AND P1, PT, R0, RZ, PT ;  /* 0x000000ff0000020b */ /* 0x020fe20003f2d000 */
[----:B------:R-:W-:Y:S01]  /*8fc0*/  @!UPT UIADD3 URZ, UPT, UPT, URZ, URZ, URZ ;  /* 0x000000fffffff290 */ /* 0x000fe2000fffe0ff */
[----:B------:R-:W-:Y:S11]  /*8fd0*/  @P0 BRA `(.L_x_97) ;  /* 0x00000000002c0947 */ /* 0x000ff60003800000 */
[----:B----4-:R-:W-:Y:S02]  /*8fe0*/  ISETP.NE.U32.AND P0, PT, RZ, UR6, PT ;  /* 0x00000006ff007c0c */ /* 0x010fe4000bf05070 */
[----:B------:R-:W-:Y:S02]  /*8ff0*/  FSETP.NEU.AND P1, PT, RZ, UR26, PT ;  /* 0x0000001aff007c0b */ /* 0x000fe4000bf2d000 */
[----:B------:R-:W-:Y:S11]  /*9000*/  ISETP.NE.AND.EX P0, PT, RZ, UR7, PT, P0 ;  /* 0x00000007ff007c0c */ /* 0x000ff6000bf05300 */
[----:B------:R-:W-:Y:S02]  /*9010*/  @!UPT UIADD3 URZ, UPT, UPT, URZ, URZ, URZ ;  /* 0x000000fffffff290 */ /* 0x000fe4000fffe0ff */
[----:B------:R-:W4:Y:S08]  /*9020*/  @P0 LDC R0, c[0x0][0x898] ;  /* 0x00022600ff000b82 */ /* 0x000f300000000800 */
[----:B------:R-:W5:Y:S01]  /*9030*/  @P0 LDC.64 R4, c[0x0][0x888] ;  /* 0x00022200ff040b82 */ /* 0x000f620000000a00 */
[----:B----4-:R-:W-:Y:S04]  /*9040*/  @P0 IMAD R17, R17, R0, RZ ;  /* 0x0000000011110224 */ /* 0x010fe800078e02ff */
[----:B-----5:R-:W-:Y:S06]  /*9050*/  @P0 IMAD.WIDE R4, R17, 0x4, R4 ;  /* 0x0000000411040825 */ /* 0x020fec00078e0204 */
[----:B------:R-:W4:Y:S02]  /*9060*/  @P0 LDG.E R4, desc[UR50][R4.64] ;  /* 0x0000003204040981 */ /* 0x000f24000c1e1900 */
[----:B----4-:R-:W-:Y:S11]  /*9070*/  @P0 FSETP.NEU.AND P1, PT, R4, RZ, PT ;  /* 0x000000ff0400020b */ /* 0x010ff60003f2d000 */
[----:B------:R-:W-:Y:S02]  /*9080*/  @!UPT UIADD3 URZ, UPT, UPT, URZ, URZ, URZ ;  /* 0x000000fffffff290 */ /* 0x000fe4000fffe0ff */
.L_x_97:
[----:B------:R-:W-:Y:S01]  /*9090*/  UISETP.NE.AND UP0, UPT, UR21, 0x4, UPT ;  /* 0x000000041500788c */ /* 0x000fe2000bf05270 */
[----:B------:R-:W-:Y:S04]  /*90a0*/  ELECT P0, URZ, PT ;  /* 0x0000000000ff782f */ /* 0x000fe80003800000 */
[----:B------:R-:W-:Y:S04]  /*90b0*/  PLOP3.LUT P1, PT, P1, P0, PT, 0x80, 0x8 ;  /* 0x000000000008781c */ /* 0x000fe80000f21070 */
[----:B------:R-:W-:Y:S09]  /*90c0*/  BRA.U UP0, `(.L_x_98) ;  /* 0x0000000100047547 */ /* 0x000ff2000b800000 */
[----:B-1--4-:R-:W-:Y:S05]  /*90d0*/  BPT.TRAP 0x1 ;  /* 0x000000040000795c */ /* 0x012fea0000300000 */
.L_x_98:
[----:B------:R-:W5:Y:S01]  /*90e0*/  S2UR UR25, SR_CgaCtaId ;  /* 0x00000000001979c3 */ /* 0x000f620000008800 */
[----:B------:R-:W-:Y:S01]  /*90f0*/  UMOV UR24, 0x400 ;  /* 0x0000040000187882 */ /* 0x000fe20000000000 */
[----:B------:R-:W-:Y:S01]  /*9100*/  SHF.L.U32 R5, R19, 0x1f, RZ ;  /* 0x0000001f13057819 */ /* 0x000fe200000006ff */
[----:B-----5:R-:W-:Y:S09]  /*9110*/  ULEA UR24, UR25, UR24, 0x18 ;  /* 0x0000001819187291 */ /* 0x020ff2000f8ec0ff */
[----:B------:R-:W5:Y:S02]  /*9120*/  SYNCS.PHASECHK.TRANS64.TRYWAIT P0, [UR24+0x90], R5 ;  /* 0x00009005ff0075a7 */ /* 0x000f640008001118 */
[----:B-----5:R-:W-:Y:S05]  /*9130*/  @!P0 BRA `(.L_x_99) ;  /* 0x0000008c00848947 */ /* 0x020fea0003800000 */
.L_x_263:
[----:B------:R-:W-:Y:S04]  /*9140*/  BSSY.RECONVERGENT B0, `(.L_x_100) ;  /* 0x0000011000007945 */ /* 0x000fe80003800200 */
[----:B------:R-:W-:Y:S05]  /*9150*/  @!P1 BRA `(.L_x_101) ;  /* 0x00000000003c9947 */ /* 0x000fea0003800000 */
[----:B------:R-:W-:Y:S02]  /*9160*/  UIADD3 UR17, UPT, UPT, UR24, 0x70, URZ ;  /* 0x0000007018117890 */ /* 0x000fe4000fffe0ff */
[----:B------:R-:W-:Y:S01]  /*9170*/  UIADD3 UR16, UPT, UPT, UR24, 0x1000, URZ ;  /* 0x0000100018107890 */ /* 0x000fe2000fffe0ff */
[----:B------:R-:W-:Y:S01]  /*9180*/  UMOV UR12, 0x0 ;  /* 0x00000000000c7882 */ /* 0x000fe20000000000 */
[----:B------:R-:W-:Y:S01]  /*9190*/  UMOV UR13, 0x10000000 ;  /* 0x10000000000d7882 */ /* 0x000fe20000000000 */
[----:B------:R-:W-:Y:S02]  /*91a0*/  UIADD3 UR11, UPT, UPT, UR19, 0x80, URZ ;  /* 0x00000080130b7890 */ /* 0x000fe4000fffe0ff */
[----:B------:R-:W-:Y:S01]  /*91b0*/  UIADD3 UR8, UPT, UPT, UR24, 0x2000, URZ ;  /* 0x0000200018087890 */ /* 0x000fe2000fffe0ff */
[----:B------:R-:W-:Y:S03]  /*91c0*/  UMOV UR10, UR18 ;  /* 0x00000012000a7c82 */ /* 0x000fe60008000000 */
[----:B------:R1:W-:Y:S01]  /*91d0*/  UTMALDG.2D [UR16], [UR28], desc[UR12] ;  /* 0x00000c101c0075b4 */ /* 0x0003e20008009000 */
[----:B------:R-:W-:Y:S01]  /*91e0*/  UMOV UR9, UR17 ;  /* 0x0000001100097c82 */ /* 0x000fe20008000000 */
[----:B------:R-:W-:Y:S03]  /*91f0*/  UISETP.NE.AND UP0, UPT, UR21, 0x4, UPT ;  /* 0x000000041500788c */ /* 0x000fe6000bf05270 */
[----:B------:R1:W-:Y:S06]  /*9200*/  UTMALDG.2D [UR8], [UR28], desc[UR12] ;  /* 0x00000c081c0075b4 */ /* 0x0003ec0008009000 */
[----:B-1----:R-:W-:Y:S05]  /*9210*/  BRA.U UP0, `(.L_x_102) ;  /* 0x0000000100047547 */ /* 0x002fea000b800000 */
[----:B----4-:R-:W-:Y:S05]  /*9220*/  BPT.TRAP 0x1 ;  /* 0x000000040000795c */ /* 0x010fea0000300000 */
.L_x_102:
[----:B------:R-:W-:Y:S04]  /*9230*/  HFMA2 R0, -RZ, RZ, 0, 0.0078125 ;  /* 0x00002000ff007431 */ /* 0x000fe800000001ff */
[----:B------:R1:W-:Y:S03]  /*9240*/  SYNCS.ARRIVE.TRANS64.RED.A0TR RZ, [UR24+0x70], R0 ;  /* 0x00007000ffff79a7 */ /* 0x0003e60008300418 */
.L_x_101:
[----:B-1--4-:R-:W-:Y:S05]  /*9250*/  BSYNC.RECONVERGENT B0 ;  /* 0x0000000000007941 */ /* 0x012fea0003800200 */
.L_x_100:
[----:B------:R-:W-:Y:S09]  /*9260*/  UISETP.NE.AND UP0, UPT, UR21, 0x4, UPT ;  /* 0x000000041500788c */ /* 0x000ff2000bf05270 */
[----:B------:R-:W-:Y:S05]  /*9270*/  BRA.U UP0, `(.L_x_103) ;  /* 0x0000000100047547 */ /* 0x000fea000b800000 */
[----:B------:R-:W-:Y:S05]  /*9280*/  BPT.TRAP 0x1 ;  /* 0x000000040000795c */ /* 0x000fea0000300000 */
.L_x_103:
[----:B------:R-:W-:Y:S04]  /*9290*/  UIADD3 UR4, UPT, UPT, UR24, 0x70, URZ ;  /* 0x0000007018047890 */ /* 0x000fe8000fffe0ff */
[----:B------:R-:W-:Y:S09]  /*92a0*/  UPRMT UR4, UR25, 0x654, UR4 ;  /* 0x0000065419047896 */ /* 0x000ff20008000004 */
[----:B------:R-:W-:Y:S01]  /*92b0*/  SYNCS.ARRIVE.TRANS64.RED.A1T0 RZ, [UR4], RZ ;  /* 0x000000ffffff79a7 */ /* 0x000fe20008100404 */
[----:B------:R-:W-:Y:S05]  /*92c0*/  BRA.U UP0, `(.L_x_104) ;  /* 0x0000000100047547 */ /* 0x000fea000b800000 */
[----:B------:R-:W-:Y:S05]  /*92d0*/  BPT.TRAP 0x1 ;  /* 0x000000040000795c */ /* 0x000fea0000300000 */
.L_x_104:
[----:B------:R-:W1:Y:S02]  /*92e0*/  SYNCS.PHASECHK.TRANS64.TRYWAIT P0, [UR24+0x98], R5 ;  /* 0x00009805ff0075a7 */ /* 0x000e640008001118 */
[----:B-1----:R-:W-:Y:S05]  /*92f0*/  @!P0 BRA `(.L_x_105) ;  /* 0x0000008c002c8947 */ /* 0x002fea0003800000 */
.L_x_265:
[----:B------:R-:W-:Y:S04]  /*9300*/  BSSY.RECONVERGENT B0, `(.L_x_106) ;  /* 0x0000012000007945 */ /* 0x000fe80003800200 */
[----:B------:R-:W-:Y:S05]  /*9310*/  @!P1 BRA `(.L_x_107) ;  /* 0x0000000000409947 */ /* 0x000fea0003800000 */
[----:B------:R-:W-:Y:S02]  /*9320*/  UIADD3 UR13, UPT, UPT, UR24, 0x78, URZ ;  /* 0x00000078180d7890 */ /* 0x000fe4000fffe0ff */
[----:B------:R-:W-:Y:S02]  /*9330*/  UIADD3 UR15, UPT, UPT, UR19, 0x20, URZ ;  /* 0x00000020130f7890 */ /* 0x000fe4000fffe0ff */
[----:B------:R-:W-:Y:S01]  /*9340*/  UIADD3 UR12, UPT, UPT, UR24, 0x3000, URZ ;  /* 0x00003000180c7890 */ /* 0x000fe2000fffe0ff */
[----:B------:R-:W-:Y:S01]  /*9350*/  UMOV UR16, 0x0 ;  /* 0x0000000000107882 */ /* 0x000fe20000000000 */
[----:B------:R-:W-:Y:S01]  /*9360*/  UMOV UR17, 0x10000000 ;  /* 0x1000000000117882 */ /* 0x000fe20000000000 */
[----:B------:R-:W-:Y:S01]  /*9370*/  UMOV UR14, UR18 ;  /* 0x00000012000e7c82 */ /* 0x000fe20008000000 */
[----:B------:R-:W-:Y:S02]  /*9380*/  UIADD3 UR11, UPT, UPT, UR19, 0xa0, URZ ;  /* 0x000000a0130b7890 */ /* 0x000fe4000fffe0ff */
[----:B------:R-:W-:Y:S03]  /*9390*/  UIADD3 UR8, UPT, UPT, UR24, 0x4000, URZ ;  /* 0x0000400018087890 */ /* 0x000fe6000fffe0ff */
[----:B------:R4:W-:Y:S01]  /*93a0*/  UTMALDG.2D [UR12], [UR28], desc[UR16] ;  /* 0x0000100c1c0075b4 */ /* 0x0009e20008009000 */
[----:B------:R-:W-:Y:S01]  /*93b0*/  UMOV UR10, UR18 ;  /* 0x00000012000a7c82 */ /* 0x000fe20008000000 */
[----:B------:R-:W-:Y:S04]  /*93c0*/  UMOV UR9, UR13 ;  /* 0x0000000d00097c82 */ /* 0x000fe80008000000 */
[----:B------:R4:W-:Y:S02]  /*93d0*/  UTMALDG.2D [UR8], [UR28], desc[UR16] ;  /* 0x000010081c0075b4 */ /* 0x0009e40008009000 */
[----:B----4-:R-:W-:Y:S05]  /*93e0*/  BRA.U UP0, `(.L_x_108) ;  /* 0x0000000100047547 */ /* 0x010fea000b800000 */
[----:B------:R-:W-:Y:S05]  /*93f0*/  BPT.TRAP 0x1 ;  /* 0x000000040000795c */ /* 0x000fea0000300000 */
.L_x_108:
[----:B-1----:R-:W-:Y:S04]  /*9400*/  HFMA2 R0, -RZ, RZ, 0, 0.0078125 ;  /* 0x00002000ff007431 */ /* 0x002fe800000001ff */
[----:B------:R4:W-:Y:S03]  /*9410*/  SYNCS.ARRIVE.TRANS64.RED.A0TR RZ, [UR24+0x78], R0 ;  /* 0x00007800ffff79a7 */ /* 0x0009e60008300418 */
.L_x_107:
[----:B------:R-:W-:Y:S05]  /*9420*/  BSYNC.RECONVERGENT B0 ;  /* 0x0000000000007941 */ /* 0x000fea0003800200 */
.L_x_106:
[----:B------:R-:W-:Y:S05]  /*9430*/  BRA.U UP0, `(.L_x_109) ;  /* 0x0000000100047547 */ /* 0x000fea000b800000 */
[----:B------:R-:W-:Y:S05]  /*9440*/  BPT.TRAP 0x1 ;  /* 0x000000040000795c */ /* 0x000fea0000300000 */
.L_x_109:
[----:B------:R-:W-:Y:S04]  /*9450*/  UIADD3 UR4, UPT, UPT, UR24, 0x78, URZ ;  /* 0x0000007818047890 */ /* 0x000fe8000fffe0ff */
[----:B------:R-:W-:Y:S09]  /*9460*/  UPRMT UR4, UR25, 0x654, UR4 ;  /* 0x0000065419047896 */ /* 0x000ff20008000004 */
[----:B------:R-:W-:Y:S01]  /*9470*/  SYNCS.ARRIVE.TRANS64.RED.A1T0 RZ, [UR4], RZ ;  /* 0x000000ffffff79a7 */ /* 0x000fe20008100404 */
[----:B------:R-:W-:Y:S05]  /*9480*/  BRA.U UP0, `(.L_x_110) ;  /* 0x0000000100047547 */ /* 0x000fea000b800000 */
[----:B------:R-:W-:Y:S05]  /*9490*/  BPT.TRAP 0x1 ;  /* 0x000000040000795c */ /* 0x000fea0000300000 */
.L_x_110:
[----:B------:R-:W5:Y:S02]  /*94a0*/  SYNCS.PHASECHK.TRANS64.TRYWAIT P0, [UR24+0xa0], R5 ;  /* 0x0000a005ff0075a7 */ /* 0x000f640008001118 */
[----:B-----5:R-:W-:Y:S05]  /*94b0*/  @!P0 BRA `(.L_x_111) ;  /* 0x0000008800d48947 */ /* 0x020fea0003800000 */
.L_x_267:
        /* <DEDUP_REMOVED lines=14> */
[----:B-1----:R-:W-:Y:S05]  /*95a0*/  BRA.U UP0, `(.L_x_114) ;  /* 0x0000000100047547 */ /* 0x002fea000b800000 */
[----:B------:R-:W-:Y:S05]  /*95b0*/  BPT.TRAP 0x1 ;  /* 0x000000040000795c */ /* 0x000fea0000300000 */
.L_x_114:
[----:B----4-:R-:W-:Y:S04]  /*95c0*/  HFMA2 R0, -RZ, RZ, 0, 0.0078125 ;  /* 0x00002000ff007431 */ /* 0x010fe800000001ff */
[----:B------:R1:W-:Y:S03]  /*95d0*/  SYNCS.ARRIVE.TRANS64.RED.A0TR RZ, [UR24+0x80], R0 ;  /* 0x00008000ffff79a7 */ /* 0x0003e60008300418 */
.L_x_113:
[----:B------:R-:W-:Y:S05]  /*95e0*/  BSYNC.RECONVERGENT B0 ;  /* 0x0000000000007941 */ /* 0x000fea0003800200 */
.L_x_112:
[----:B------:R-:W-:Y:S05]  /*95f0*/  BRA.U UP0, `(.L_x_115) ;  /* 0x0000000100047547 */ /* 0x000fea000b800000 */
[----:B------:R-:W-:Y:S05]  /*9600*/  BPT.TRAP 0x1 ;  /* 0x000000040000795c */ /* 0x000fea0000300000 */
.L_x_115:
[----:B------:R-:W-:Y:S04]  /*9610*/  UIADD3 UR4, UPT, UPT, UR24, 0x80, URZ ;  /* 0x0000008018047890 */ /* 0x000fe8000fffe0ff */
[----:B------:R-:W-:Y:S09]  /*9620*/  UPRMT UR4, UR25, 0x654, UR4 ;  /* 0x0000065419047896 */ /* 0x000ff20008000004 */
[----:B------:R-:W-:Y:S01]  /*9630*/  SYNCS.ARRIVE.TRANS64.RED.A1T0 RZ, [UR4], RZ ;  /* 0x000000ffffff79a7 */ /* 0x000fe20008100404 */
[----:B------:R-:W-:Y:S05]  /*9640*/  BRA.U UP0, `(.L_x_116) ;  /* 0x0000000100047547 */ /* 0x000fea000b800000 */
[----:B------:R-:W-:Y:S05]  /*9650*/  BPT.TRAP 0x1 ;  /* 0x000000040000795c */ /* 0x000fea0000300000 */
.L_x_116:
[----:B------:R-:W5:Y:S02]  /*9660*/  SYNCS.PHASECHK.TRANS64.TRYWAIT P0, [UR24+0xa8], R5 ;  /* 0x0000a805ff0075a7 */ /* 0x000f640008001118 */
[----:B-----5:R-:W-:Y:S05]  /*9670*/  @!P0 BRA `(.L_x_117) ;  /* 0x00000088007c8947 */ /* 0x020fea0003800000 */
.L_x_269:
        /* <DEDUP_REMOVED lines=16> */
.L_x_120:
[----:B----4-:R-:W-:Y:S04]  /*9780*/  HFMA2 R0, -RZ, RZ, 0, 0.0078125 ;  /* 0x00002000ff007431 */ /* 0x010fe800000001ff */
[----:B------:R1:W-:Y:S03]  /*9790*/  SYNCS.ARRIVE.TRANS64.RED.A0TR RZ, [UR24+0x88], R0 ;  /* 0x00008800ffff79a7 */ /* 0x0003e60008300418 */
.L_x_119:
[----:B------:R-:W-:Y:S05]  /*97a0*/  BSYNC.RECONVERGENT B0 ;  /* 0x0000000000007941 */ /* 0x000fea0003800200 */
.L_x_118:
[----:B------:R-:W-:Y:S05]  /*97b0*/  BRA.U UP0, `(.L_x_121) ;  /* 0x0000000100047547 */ /* 0x000fea000b800000 */
[----:B------:R-:W-:Y:S05]  /*97c0*/  BPT.TRAP 0x1 ;  /* 0x000000040000795c */ /* 0x000fea0000300000 */
.L_x_121:
[----:B------:R-:W-:Y:S01]  /*97d0*/  UIADD3 UR4, UPT, UPT, UR24, 0x88, URZ ;  /* 0x0000008818047890 */ /* 0x000fe2000fffe0ff */
[----:B------:R-:W-:Y:S01]  /*97e0*/  LOP3.LUT R19, R19, 0x1, RZ, 0x3c, !PT ;  /* 0x0000000113137812 */ /* 0x000fe200078e3cff */
[----:B------:R-:W-:Y:S02]  /*97f0*/  UISETP.NE.AND UP1, UPT, UR37, 0x8, UPT ;  /* 0x000000082500788c */ /* 0x000fe4000bf25270 */
[----:B------:R-:W-:Y:S09]  /*9800*/  UPRMT UR4, UR25, 0x654, UR4 ;  /* 0x0000065419047896 */ /* 0x000ff20008000004 */
[----:B------:R-:W-:Y:S01]  /*9810*/  SYNCS.ARRIVE.TRANS64.RED.A1T0 RZ, [UR4], RZ ;  /* 0x000000ffffff79a7 */ /* 0x000fe20008100404 */
[----:B------:R-:W-:Y:S05]  /*9820*/  BRA.U UP1, `(.L_x_122) ;  /* 0x0000000101047547 */ /* 0x000fea000b800000 */
[----:B------:R-:W-:Y:S05]  /*9830*/  BPT.TRAP 0x1 ;  /* 0x000000040000795c */ /* 0x000fea0000300000 */
.L_x_122:
[----:B------:R-:W-:Y:S01]  /*9840*/  ULEA UR8, UR5, UR24, 0x3 ;  /* 0x0000001805087291 */ /* 0x000fe2000f8e18ff */
[----:B-1----:R-:W-:Y:S08]  /*9850*/  SHF.L.U32 R5, R18, 0x1f, RZ ;  /* 0x0000001f12057819 */ /* 0x002ff000000006ff */
[----:B------:R-:W1:Y:S02]  /*9860*/  SYNCS.PHASECHK.TRANS64.TRYWAIT P0, [UR8+0x1a0], R5 ;  /* 0x0001a005ff0075a7 */ /* 0x000e640008001108 */
[----:B-1----:R-:W-:Y:S05]  /*9870*/  @!P0 BRA `(.L_x_123) ;  /* 0x0000008800148947 */ /* 0x002fea0003800000 */
.L_x_271:
[----:B------:R-:W-:Y:S09]  /*9880*/  UIMAD UR4, UR5, 0x14, UR36 ;  /* 0x00000014050478a4 */ /* 0x000ff2000f8e0224 */
[----:B--2---:R-:W2:Y:S04]  /*9890*/  LDS R6, [UR4] ;  /* 0x00000004ff067984 */ /* 0x004ea80008000800 */
[----:B-1----:R-:W1:Y:S04]  /*98a0*/  LDS R5, [UR4+0x4] ;  /* 0x00000404ff057984 */ /* 0x002e680008000800 */
[----:B------:R-:W3:Y:S04]  /*98b0*/  LDS.U16 R4, [UR4+0x12] ;  /* 0x00001204ff047984 */ /* 0x000ee80008000400 */
[----:B------:R-:W3:Y:S04]  /*98c0*/  LDS R17, [UR4+0x8] ;  /* 0x00000804ff117984 */ /* 0x000ee80008000800 */
[----:B----4-:R-:W4:Y:S01]  /*98d0*/  LDS R0, [UR4+0xc] ;  /* 0x00000c04ff007984 */ /* 0x010f220008000800 */
[----:B------:R-:W-:Y:S01]  /*98e0*/  @!PT LDS RZ, [RZ] ;  /* 0x00000000fffff984 */ /* 0x000fe20000000800 */
[----:B------:R-:W-:Y:S01]  /*98f0*/  @!PT LDS RZ, [RZ] ;  /* 0x00000000fffff984 */ /* 0x000fe20000000800 */
[----:B------:R-:W-:Y:S01]  /*9900*/  @!PT LDS RZ, [RZ] ;  /* 0x00000000fffff984 */ /* 0x000fe20000000800 */
[----:B------:R-:W-:Y:S01]  /*9910*/  @!PT LDS RZ, [RZ] ;  /* 0x00000000fffff984 */ /* 0x000fe20000000800 */
[----:B------:R5:W-:Y:S06]  /*9920*/  MEMBAR.ALL.CTA ;  /* 0x0000000000007992 */ /* 0x000bec0000008000 */
[----:B-----5:R-:W3:Y:S01]  /*9930*/  FENCE.VIEW.ASYNC.S ;  /* 0x00000000000073c6 */ /* 0x020ee20000000000 */
[----:B--2---:R-:W-:Y:S02]  /*9940*/  R2UR UR18, R6 ;  /* 0x00000000061272ca */ /* 0x004fe400000e0000 */
[----:B-1----:R-:W-:Y:S01]  /*9950*/  R2UR UR19, R5 ;  /* 0x00000000051372ca */ /* 0x002fe200000e0000 */
[----:B------:R-:W-:Y:S03]  /*9960*/  @!UPT UIADD3 URZ, UPT, UPT, URZ, URZ, URZ ;  /* 0x000000fffffff290 */ /* 0x000fe6000fffe0ff */
[----:B------:R-:W-:Y:S11]  /*9970*/  BRA.U UP1, `(.L_x_124) ;  /* 0x0000000101047547 */ /* 0x000ff6000b800000 */
[----:B------:R-:W-:Y:S05]  /*9980*/  BPT.TRAP 0x1 ;  /* 0x000000040000795c */ /* 0x000fea0000300000 */
.L_x_124:
[----:B------:R-:W-:Y:S01]  /*9990*/  UIADD3 UR8, UPT, UPT, UR8, 0x1e0, URZ ;  /* 0x000001e008087890 */ /* 0x000fe2000fffe0ff */
[----:B----4-:R-:W-:Y:S03]  /*99a0*/  ISETP.NE.AND P0, PT, R0, RZ, PT ;  /* 0x000000ff0000720c */ /* 0x010fe60003f05270 */
[----:B------:R-:W-:Y:S09]  /*99b0*/  UPRMT UR8, UR25, 0x654, UR8 ;  /* 0x0000065419087896 */ /* 0x000ff20008000008 */
[----:B---3--:R-:W-:Y:S01]  /*99c0*/  SYNCS.ARRIVE.TRANS64.RED.A1T0 RZ, [UR8], RZ ;  /* 0x000000ffffff79a7 */ /* 0x008fe20008100408 */
[----:B------:R-:W-:Y:S04]  /*99d0*/  UIADD3 UR8, UPT, UPT, UR5, 0x1, URZ ;  /* 0x0000000105087890 */ /* 0x000fe8000fffe0ff */
[----:B------:R-:W-:Y:S04]  /*99e0*/  UISETP.NE.AND UP1, UPT, UR8, 0x8, UPT ;  /* 0x000000080800788c */ /* 0x000fe8000bf25270 */
[----:B------:R-:W-:Y:S02]  /*99f0*/  USEL UR4, URZ, 0x1, UP1 ;  /* 0x00000001ff047887 */ /* 0x000fe40008800000 */
[----:B------:R-:W-:Y:S02]  /*9a00*/  USEL UR5, UR8, URZ, UP1 ;  /* 0x000000ff08057287 */ /* 0x000fe40008800000 */
[----:B------:R-:W-:Y:S02]  /*9a10*/  UPLOP3.LUT UP1, UPT, UPT, UPT, UPT, 0x80, 0x8 ;  /* 0x000000000008789c */ /* 0x000fe40003f2f070 */
[----:B------:R-:W-:Y:S01]  /*9a20*/  LOP3.LUT R18, R18, UR4, RZ, 0x3c, !PT ;  /* 0x0000000412127c12 */ /* 0x000fe2000f8e3cff */
[----:B------:R-:W-:Y:S08]  /*9a30*/  @P0 BRA `(.L_x_125) ;  /* 0xffffffec00c00947 */ /* 0x000ff0000383ffff */
[----:B------:R-:W-:Y:S05]  /*9a40*/  BRA.U UP0, `(.L_x_126) ;  /* 0x0000000100047547 */ /* 0x000fea000b800000 */
[----:B------:R-:W-:Y:S05]  /*9a50*/  BPT.TRAP 0x1 ;  /* 0x000000040000795c */ /* 0x000fea0000300000 */
.L_x_126:
[----:B------:R-:W-:-:S04]  /*9a60*/  SHF.L.U32 R3, R19, 0x1f, RZ ;  /* 0x0000001f13037819 */ /* 0x000fc800000006ff */
[----:B------:R-:W1:Y:S02]  /*9a70*/  SYNCS.PHASECHK.TRANS64.TRYWAIT P0, [UR24+0x90], R3 ;  /* 0x00009003ff0075a7 */ /* 0x000e640008001118 */
[----:B-1----:R-:W-:Y:S05]  /*9a80*/  @!P0 BRA `(.L_x_127) ;  /* 0x0000008400a88947 */ /* 0x002fea0003800000 */
.L_x_273:
[----:B------:R-:W-:Y:S05]  /*9a90*/  BRA.U UP0, `(.L_x_128) ;  /* 0x0000000100047547 */ /* 0x000fea000b800000 */
[----:B------:R-:W-:Y:S05]  /*9aa0*/  BPT.TRAP 0x1 ;  /* 0x000000040000795c */ /* 0x000fea0000300000 */
.L_x_128:
[----:B------:R-:W2:Y:S02]  /*9ab0*/  SYNCS.PHASECHK.TRANS64.TRYWAIT P0, [UR24+0x98], R3 ;  /* 0x00009803ff0075a7 */ /* 0x000ea40008001118 */
[----:B--2---:R-:W-:Y:S05]  /*9ac0*/  @!P0 BRA `(.L_x_129) ;  /* 0x0000008400b08947 */ /* 0x004fea0003800000 */
.L_x_275:
[----:B------:R-:W-:Y:S05]  /*9ad0*/  BRA.U UP0, `(.L_x_130) ;  /* 0x0000000100047547 */ /* 0x000fea000b800000 */
[----:B------:R-:W-:Y:S05]  /*9ae0*/  BPT.TRAP 0x1 ;  /* 0x000000040000795c */ /* 0x000fea0000300000 */
.L_x_130:
[----:B------:R-:W2:Y:S02]  /*9af0*/  SYNCS.PHASECHK.TRANS64.TRYWAIT P0, [UR24+0xa0], R3 ;  /* 0x0000a003ff0075a7 */ /* 0x000ea40008001118 */
[----:B--2---:R-:W-:Y:S05]  /*9b00*/  @!P0 BRA `(.L_x_131) ;  /* 0x0000008400b88947 */ /* 0x004fea0003800000 */
.L_x_277:
[----:B------:R-:W-:Y:S05]  /*9b10*/  BRA.U UP0, `(.L_x_132) ;  /* 0x0000000100047547 */ /* 0x000fea000b800000 */
[----:B------:R-:W-:Y:S05]  /*9b20*/  BPT.TRAP 0x1 ;  /* 0x000000040000795c */ /* 0x000fea0000300000 */
.L_x_132:
[----:B-1----:R-:W-:Y:S02]  /*9b30*/  SHF.L.U32 R3, R19, 0x1f, RZ ;  /* 0x0000001f13037819 */ /* 0x002fe400000006ff */
[----:B------:R-:W-:-:S04]  /*9b40*/  MOV R0, UR24 ;  /* 0x0000001800007c02 */ /* 0x000fc80008000f00 */
[----:B------:R1:W2:Y:S03]  /*9b50*/  SYNCS.PHASECHK.TRANS64.TRYWAIT P0, [R0+URZ+0xa8], R3 ;  /* 0x0000a803000075a7 */ /* 0x0002a600080011ff */
[----:B--2---:R-:W-:Y:S05]  /*9b60*/  @!P0 NANOSLEEP.SYNCS 0x989680 ;  /* 0x009896800000895d */ /* 0x004fea0003900000 */
[----:B------:R-:W2:Y:S02]  /*9b70*/  @!P0 SYNCS.PHASECHK.TRANS64 P0, [R0+URZ+0xa8], R3 ;  /* 0x0000a803000085a7 */ /* 0x000ea400080010ff */
[----:B--2---:R-:W-:Y:S05]  /*9b80*/  @P0 EXIT ;  /* 0x000000000000094d */ /* 0x004fea0003800000 */
[----:B------:R-:W-:Y:S05]  /*9b90*/  BRA `(.L_x_132) ;  /* 0xfffffffc00e47947 */ /* 0x000fea000383ffff */
.L_x_91:
[----:B------:R-:W-:-:S09]  /*9ba0*/  UISETP.NE.AND UP0, UPT, UR21, 0x4, UPT ;  /* 0x000000041500788c */ /* 0x000fd2000bf05270 */
[----:B------:R-:W-:Y:S05]  /*9bb0*/  BRA.U UP0, `(.L_x_133) ;  /* 0x0000004d00547547 */ /* 0x000fea000b800000 */
.L_x_134:
[----:B------:R-:W-:-:S08]  /*9bc0*/  NOP ;  /* 0x0000000000007918 */ /* 0x000fd00000000000 */
[----:B------:R-:W2:Y:S02]  /*9bd0*/  USETMAXREG.TRY_ALLOC.CTAPOOL UP0, 0xe8 ;  /* 0x000000e8000079c8 */ /* 0x000ea40008000600 */
[----:B--2---:R-:W-:Y:S05]  /*9be0*/  BRA.U !UP0, `(.L_x_134) ;  /* 0xfffffffd08f47547 */ /* 0x004fea000b83ffff */
[----:B------:R-:W2:Y:S08]  /*9bf0*/  S2UR UR52, SR_CgaCtaId ;  /* 0x00000000003479c3 */ /* 0x000eb00000008800 */
[----:B------:R-:W-:Y:S01]  /*9c00*/  BAR.SYNC.DEFER_BLOCKING 0x6, 0xa0 ;  /* 0x0182800000007b1d */ /* 0x000fe20000010000 */
[C---:B------:R-:W-:Y:S01]  /*9c10*/  IMAD.SHL.U32 R3, R0.reuse, 0x40, RZ ;  /* 0x0000004000037824 */ /* 0x040fe200078e00ff */
[----:B------:R-:W-:Y:S01]  /*9c20*/  LOP3.LUT P1, RZ, R0, 0x2, RZ, 0xc0, !PT ;  /* 0x0000000200ff7812 */ /* 0x000fe2000782c0ff */
[----:B------:R-:W-:Y:S01]  /*9c30*/  IMAD.SHL.U32 R4, R80, 0x200000, RZ ;  /* 0x0020000050047824 */ /* 0x000fe200078e00ff */
[C---:B------:R-:W-:Y:S01]  /*9c40*/  LOP3.LUT R94, R0.reuse, 0x60, RZ, 0xc0, !PT ;  /* 0x00000060005e7812 */ /* 0x040fe200078ec0ff */
[----:B------:R-:W-:Y:S01]  /*9c50*/  IMAD.SHL.U32 R92, R0, 0x8, RZ ;  /* 0x00000008005c7824 */ /* 0x000fe200078e00ff */
[----:B------:R-:W-:-:S02]  /*9c60*/  UMOV UR43, 0x400 ;  /* 0x00000400002b7882 */ /* 0x000fc40000000000 */
[----:B------:R-:W3:Y:S01]  /*9c70*/  LDC.64 R98, c[0x0][0x390] ;  /* 0x0000e400ff627b82 */ /* 0x000ee20000000a00 */
[----:B------:R-:W1:Y:S01]  /*9c80*/  SHFL.IDX PT, R96, R80, RZ, 0x1f ;  /* 0x00001fff50607589 */ /* 0x000e6200000e0000 */
[----:B------:R-:W-:Y:S01]  /*9c90*/  LOP3.LUT R3, R3, 0x1c0, RZ, 0xc0, !PT ;  /* 0x000001c003037812 */ /* 0x000fe200078ec0ff */
[----:B------:R-:W-:Y:S01]  /*9ca0*/  IMAD.U32 R93, R0, 0x10000, RZ ;  /* 0x00010000005d7824 */ /* 0x000fe200078e00ff */
[----:B------:R-:W-:Y:S01]  /*9cb0*/  LOP3.LUT R4, R4, 0x200000, RZ, 0xc0, !PT ;  /* 0x0020000004047812 */ /* 0x000fe200078ec0ff */
[----:B------:R-:W-:Y:S01]  /*9cc0*/  IMAD.MOV.U32 R95, RZ, RZ, 0x10 ;  /* 0x00000010ff5f7424 */ /* 0x000fe200078e00ff */
[----:B------:R-:W-:Y:S01]  /*9cd0*/  LOP3.LUT R3, R3, 0x28, R0, 0xf8, !PT ;  /* 0x0000002803037812 */ /* 0x000fe200078ef800 */
[----:B------:R-:W-:Y:S01]  /*9ce0*/  UMOV UR58, URZ ;  /* 0x000000ff003a7c82 */ /* 0x000fe20008000000 */
[----:B------:R-:W3:Y:S01]  /*9cf0*/  LDC.64 R76, c[0x0][0x890] ;  /* 0x00022400ff4c7b82 */ /* 0x000ee20000000a00 */
[----:B------:R-:W-:Y:S01]  /*9d00*/  LOP3.LUT R93, R4, 0x400000, R93, 0xf8, !PT ;  /* 0x00400000045d7812 */ /* 0x000fe200078ef85d */
[----:B------:R-:W-:Y:S01]  /*9d10*/  UMOV UR59, URZ ;  /* 0x000000ff003b7c82 */ /* 0x000fe20008000000 */
[----:B------:R-:W-:Y:S01]  /*9d20*/  LOP3.LUT R92, R3, 0x38, R92, 0x78, !PT ;  /* 0x00000038035c7812 */ /* 0x000fe200078e785c */
[----:B------:R-:W-:Y:S01]  /*9d30*/  IMAD.SHL.U32 R3, R0, 0x20, RZ ;  /* 0x0000002000037824 */ /* 0x000fe200078e00ff */
[----:B------:R-:W3:Y:S01]  /*9d40*/  LDCU.64 UR38, c[0x0][0x888] ;  /* 0x00011100ff2677ac */ /* 0x000ee20008000a00 */
[----:B------:R-:W-:Y:S01]  /*9d50*/  PLOP3.LUT P2, PT, PT, PT, PT, 0x80, 0x8 ;  /* 0x000000000008781c */ /* 0x000fe20003f4f070 */
[----:B------:R-:W-:Y:S01]  /*9d60*/  IMAD.MOV.U32 R91, RZ, RZ, 0x1 ;  /* 0x00000001ff5b7424 */ /* 0x000fe200078e00ff */
[----:B------:R-:W3:Y:S01]  /*9d70*/  LDC.64 R78, c[0x0][0x8b8] ;  /* 0x00022e00ff4e7b82 */ /* 0x000ee20000000a00 */
[----:B--2---:R-:W-:Y:S01]  /*9d80*/  ULEA UR43, UR52, UR43, 0x18 ;  /* 0x0000002b342b7291 */ /* 0x004fe2000f8ec0ff */
[----:B------:R-:W-:Y:S01]  /*9d90*/  LOP3.LUT R92, R92, 0xa00, R3, 0xf8, !PT ;  /* 0x00000a005c5c7812 */ /* 0x000fe200078ef803 */
[----:B------:R-:W2:Y:S01]  /*9da0*/  LDCU.64 UR48, c[0x0][0xb18] ;  /* 0x00016300ff3077ac */ /* 0x000ea20008000a00 */
[----:B------:R-:W-:Y:S01]  /*9db0*/  IMAD.MOV.U32 R90, RZ, RZ, RZ ;  /* 0x000000ffff5a7224 */ /* 0x000fe200078e00ff */
[----:B------:R-:W-:Y:S01]  /*9dc0*/  PRMT R89, RZ, 0x7610, R89 ;  /* 0x00007610ff597816 */ /* 0x000fe20000000059 */
[----:B------:R-:W-:Y:S01]  /*9dd0*/  IMAD.MOV.U32 R88, RZ, RZ, RZ ;  /* 0x000000ffff587224 */ /* 0x000fe200078e00ff */
[----:B------:R-:W2:Y:S01]  /*9de0*/  LDCU.64 UR46, c[0x0][0xb20] ;  /* 0x00016400ff2e77ac */ /* 0x000ea20008000a00 */
[----:B------:R-:W-:Y:S01]  /*9df0*/  IMAD.MOV.U32 R87, RZ, RZ, RZ ;  /* 0x000000ffff577224 */ /* 0x000fe200078e00ff */
[----:B-1----:R-:W-:Y:S01]  /*9e00*/  ISETP.NE.AND P0, PT, R96, 0x4, PT ;  /* 0x000000046000780c */ /* 0x002fe20003f05270 */
[----:B------:R-:W1:Y:S01]  /*9e10*/  LDS R2, [UR43+0x360] ;  /* 0x0003602bff027984 */ /* 0x000e620008000800 */
[----:B------:R-:W1:Y:S01]  /*9e20*/  LDCU.64 UR44, c[0x0][0x8b0] ;  /* 0x00011600ff2c77ac */ /* 0x000e620008000a00 */
[----:B------:R-:W-:Y:S01]  /*9e30*/  SEL R95, R95, 0xfffffff0, !P1 ;  /* 0xfffffff05f5f7807 */ /* 0x000fe20004800000 */
[----:B------:R-:W-:Y:S01]  /*9e40*/  UIADD3 UR4, UPT, UPT, UR43, 0x1000, URZ ;  /* 0x000010002b047890 */ /* 0x000fe2000fffe0ff */
[----:B------:R-:W-:Y:S01]  /*9e50*/  UMOV UR5, URZ ;  /* 0x000000ff00057c82 */ /* 0x000fe20008000000 */
[----:B-1----:R-:W-:-:S07]  /*9e60*/  IMAD.IADD R93, R2, 0x1, R93 ;  /* 0x00000001025d7824 */ /* 0x002fce00078e025d */
[----:B--23--:R-:W-:Y:S05]  /*9e70*/  @P0 BRA `(.L_x_135) ;  /* 0x00000000007c0947 */ /* 0x00cfea0003800000 */
[----:B------:R-:W1:Y:S01]  /*9e80*/  LDC.64 R36, c[0x0][0xa00] ;  /* 0x00028000ff247b82 */ /* 0x000e620000000a00 */
[----:B------:R-:W2:Y:S01]  /*9e90*/  LDCU UR6, c[0x0][0xc1c] ;  /* 0x00018380ff0677ac */ /* 0x000ea20008000800 */
[----:B------:R-:W3:Y:S06]  /*9ea0*/  LDCU.64 UR58, c[0x0][0xb00] ;  /* 0x00016000ff3a77ac */ /* 0x000eec0008000a00 */
[----:B------:R-:W1:Y:S01]  /*9eb0*/  LDC.64 R38, c[0x0][0xa08] ;  /* 0x00028200ff267b82 */ /* 0x000e620000000a00 */
[----:B------:R-:W-:-:S07]  /*9ec0*/  ELECT P0, URZ, PT ;  /* 0x0000000000ff782f */ /* 0x000fce0003800000 */
[----:B------:R-:W4:Y:S01]  /*9ed0*/  LDC.64 R32, c[0x0][0xa10] ;  /* 0x00028400ff207b82 */ /* 0x000f220000000a00 */
[----:B--2---:R-:W-:-:S04]  /*9ee0*/  UIADD3 UR6, UPT, UPT, UR28, UR6, URZ ;  /* 0x000000061c067290 */ /* 0x004fc8000fffe0ff */
[----:B------:R-:W-:-:S03]  /*9ef0*/  UIMAD UR6, UR6, 0xe, URZ ;  /* 0x0000000e060678a4 */ /* 0x000fc6000f8e02ff */
[----:B------:R-:W4:Y:S01]  /*9f00*/  LDC.64 R34, c[0x0][0xa18] ;  /* 0x00028600ff227b82 */ /* 0x000f220000000a00 */
[----:B---3--:R-:W-:-:S07]  /*9f10*/  UIMAD.WIDE.U32 UR58, UR6, 0x80, UR58 ;  /* 0x00000080063a78a5 */ /* 0x008fce000f8e003a */
[----:B------:R-:W2:Y:S01]  /*9f20*/  LDC.64 R28, c[0x0][0xa20] ;  /* 0x00028800ff1c7b82 */ /* 0x000ea20000000a00 */
[----:B-1----:R1:W-:Y:S07]  /*9f30*/  @P0 STS.128 [UR43+0x400], R36 ;  /* 0x00040024ff000988 */ /* 0x0023ee0008000c2b */
[----:B------:R-:W2:Y:S08]  /*9f40*/  LDC.64 R30, c[0x0][0xa28] ;  /* 0x00028a00ff1e7b82 */ /* 0x000eb00000000a00 */
[----:B------:R-:W3:Y:S01]  /*9f50*/  LDC.64 R24, c[0x0][0xa30] ;  /* 0x00028c00ff187b82 */ /* 0x000ee20000000a00 */
[----:B----4-:R1:W-:Y:S07]  /*9f60*/  @P0 STS.128 [UR43+0x410], R32 ;  /* 0x00041020ff000988 */ /* 0x0103ee0008000c2b */
[----:B------:R-:W3:Y:S08]  /*9f70*/  LDC.64 R26, c[0x0][0xa38] ;  /* 0x00028e00ff1a7b82 */ /* 0x000ef00000000a00 */
[----:B------:R-:W4:Y:S01]  /*9f80*/  LDC.64 R20, c[0x0][0xa40] ;  /* 0x00029000ff147b82 */ /* 0x000f220000000a00 */
[----:B--2---:R1:W-:Y:S07]  /*9f90*/  @P0 STS.128 [UR43+0x420], R28 ;  /* 0x0004201cff000988 */ /* 0x0043ee0008000c2b */
[----:B------:R-:W4:Y:S08]  /*9fa0*/  LDC.64 R22, c[0x0][0xa48] ;  /* 0x00029200ff167b82 */ /* 0x000f300000000a00 */
[----:B------:R-:W2:Y:S01]  /*9fb0*/  LDC.64 R12, c[0x0][0xa50] ;  /* 0x00029400ff0c7b82 */ /* 0x000ea20000000a00 */
[----:B---3--:R1:W-:Y:S07]  /*9fc0*/  @P0 STS.128 [UR43+0x430], R24 ;  /* 0x00043018ff000988 */ /* 0x0083ee0008000c2b */
[----:B------:R-:W2:Y:S08]  /*9fd0*/  LDC.64 R14, c[0x0][0xa58] ;  /* 0x00029600ff0e7b82 */ /* 0x000eb00000000a00 */
[----:B------:R-:W3:Y:S01]  /*9fe0*/  LDC.64 R8, c[0x0][0xa60] ;  /* 0x00029800ff087b82 */ /* 0x000ee20000000a00 */
[----:B----4-:R1:W-:Y:S07]  /*9ff0*/  @P0 STS.128 [UR43+0x440], R20 ;  /* 0x00044014ff000988 */ /* 0x0103ee0008000c2b */
[----:B------:R-:W3:Y:S08]  /*a000*/  LDC.64 R10, c[0x0][0xa68] ;  /* 0x00029a00ff0a7b82 */ /* 0x000ef00000000a00 */
[----:B------:R-:W4:Y:S01]  /*a010*/  LDC.64 R4, c[0x0][0xa70] ;  /* 0x00029c00ff047b82 */ /* 0x000f220000000a00 */
[----:B--2---:R1:W-:Y:S07]  /*a020*/  @P0 STS.128 [UR43+0x450], R12 ;  /* 0x0004500cff000988 */ /* 0x0043ee0008000c2b */
[----:B-----5:R-:W4:Y:S01]  /*a030*/  LDC.64 R6, c[0x0][0xa78] ;  /* 0x00029e00ff067b82 */ /* 0x020f220000000a00 */
[----:B---3--:R1:W-:Y:S04]  /*a040*/  @P0 STS.128 [UR43+0x460], R8 ;  /* 0x00046008ff000988 */ /* 0x0083e80008000c2b */
[----:B----4-:R1:W-:Y:S01]  /*a050*/  @P0 STS.128 [UR43+0x470], R4 ;  /* 0x00047004ff000988 */ /* 0x0103e20008000c2b */
[----:B------:R-:W-:Y:S01]  /*a060*/  NOP ;  /* 0x0000000000007918 */ /* 0x000fe20000000000 */
.L_x_135:
[----:B------:R-:W-:Y:S01]  /*a070*/  MOV R81, UR4 ;  /* 0x0000000400517c02 */ /* 0x000fe20008000f00 */
[----:B------:R-:W-:Y:S01]  /*a080*/  UMOV UR54, URZ ;  /* 0x000000ff00367c82 */ /* 0x000fe20008000000 */
[----:B------:R-:W-:Y:S01]  /*a090*/  SHF.L.U32 R92, R92, 0x1, RZ ;  /* 0x000000015c5c7819 */ /* 0x000fe200000006ff */
[----:B------:R-:W-:-:S06]  /*a0a0*/  UMOV UR53, URZ ;  /* 0x000000ff00357c82 */ /* 0x000fcc0008000000 */
.L_x_189:
        /* <DEDUP_REMOVED lines=17> */
[----:B------:R-:W-:Y:S02]  /*a1c0*/  ISETP.NE.OR P0, PT, R96, 0x4, !P2 ;  /* 0x000000046000780c */ /* 0x000fe40005705670 */
[----:B------:R-:W-:Y:S02]  /*a1d0*/  R2UR UR56, R2 ;  /* 0x00000000023872ca */ /* 0x000fe400000e0000 */
[----:B------:R-:W-:Y:S09]  /*a1e0*/  R2UR UR57, R3 ;  /* 0x00000000033972ca */ /* 0x000ff200000e0000 */
[----:B--234-:R-:W-:Y:S06]  /*a1f0*/  @P0 BRA `(.L_x_136) ;  /* 0x0000000000ec0947 */ /* 0x01cfec0003800000 */
[----:B-1----:R-:W-:Y:S01]  /*a200*/  IMAD.U32 R9, RZ, RZ, UR43 ;  /* 0x0000002bff097e24 */ /* 0x002fe2000f8e00ff */
[----:B------:R-:W1:Y:S01]  /*a210*/  S2R R0, SR_LANEID ;  /* 0x0000000000007919 */ /* 0x000e620000000000 */
[----:B------:R-:W-:Y:S01]  /*a220*/  ELECT P0, URZ, PT ;  /* 0x0000000000ff782f */ /* 0x000fe20003800000 */
[----:B------:R-:W-:Y:S01]  /*a230*/  BSSY.RECONVERGENT B0, `(.L_x_137) ;  /* 0x0000032000007945 */ /* 0x000fe20003800200 */
[----:B-1----:R-:W-:Y:S05]  /*a240*/  IMAD.SHL.U32 R0, R0, 0x4, RZ ;  /* 0x0000000400007824 */ /* 0x002fea00078e00ff */
[----:B------:R-:W-:Y:S06]  /*a250*/  IADD3 R9, PT, PT, R0, 0x400, R9 ;  /* 0x0000040000097810 */ /* 0x000fec0007ffe009 */
[----:B------:R-:W-:Y:S05]  /*a260*/  @!P0 BRA `(.L_x_138) ;  /* 0x0000000000b88947 */ /* 0x000fea0003800000 */
[----:B------:R-:W-:Y:S01]  /*a270*/  STS [UR43+0x430], RZ ;  /* 0x000430ffff007988 */ /* 0x000fe2000800082b */
[----:B------:R-:W-:Y:S01]  /*a280*/  ISETP.NE.U32.AND P0, PT, RZ, UR46, PT ;  /* 0x0000002eff007c0c */ /* 0x000fe2000bf05070 */
[C---:B-----5:R-:W-:Y:S01]  /*a290*/  IMAD.WIDE R6, R17.reuse, 0xc, R98 ;  /* 0x0000000c11067825 */ /* 0x060fe200078e0262 */
[----:B------:R-:W-:Y:S02]  /*a2a0*/  UIADD3 UR4, UPT, UPT, UR43, 0x400, URZ ;  /* 0x000004002b047890 */ /* 0x000fe4000fffe0ff */
[----:B------:R-:W-:Y:S02]  /*a2b0*/  ISETP.NE.AND.EX P1, PT, RZ, UR47, PT, P0 ;  /* 0x0000002fff007c0c */ /* 0x000fe4000bf25300 */
[----:B----4-:R-:W2:Y:S01]  /*a2c0*/  LDG.E R14, desc[UR50][R6.64] ;  /* 0x00000032060e7981 */ /* 0x010ea2000c1e1900 */
[C---:B------:R-:W-:Y:S03]  /*a2d0*/  LEA R2, P0, R17.reuse, RZ, 0x3 ;  /* 0x000000ff11027211 */ /* 0x040fe600078018ff */
[----:B------:R1:W3:Y:S01]  /*a2e0*/  LDG.E R5, desc[UR50][R6.64+0x4] ;  /* 0x0000043206057981 */ /* 0x0002e2000c1e1900 */
[----:B------:R-:W-:Y:S06]  /*a2f0*/  LEA.HI.X.SX32 R3, R17, RZ, 0x3, P0 ;  /* 0x000000ff11037211 */ /* 0x000fec00000f1eff */
[C---:B------:R-:W-:Y:S04]  /*a300*/  @P1 IADD3 R10, P0, PT, R2.reuse, UR46, RZ ;  /* 0x0000002e020a1c10 */ /* 0x040fe8000ff1e0ff */
[C---:B------:R-:W-:Y:S02]  /*a310*/  @P1 IADD3.X R11, PT, PT, R3.reuse, UR47, RZ, P0, !PT ;  /* 0x0000002f030b1c10 */ /* 0x040fe400087fe4ff */
[----:B------:R-:W-:Y:S03]  /*a320*/  IADD3 R12, P0, PT, R2, UR48, RZ ;  /* 0x00000030020c7c10 */ /* 0x000fe6000ff1e0ff */
[----:B------:R-:W4:Y:S01]  /*a330*/  @P1 LDG.E.64 R18, desc[UR50][R10.64] ;  /* 0x000000320a121981 */ /* 0x000f22000c1e1b00 */
[----:B------:R-:W-:Y:S03]  /*a340*/  IADD3.X R13, PT, PT, R3, UR49, RZ, P0, !PT ;  /* 0x00000031030d7c10 */ /* 0x000fe600087fe4ff */
[----:B------:R-:W4:Y:S04]  /*a350*/  LDS R3, [UR43+0x41c] ;  /* 0x00041c2bff037984 */ /* 0x000f280008000800 */
[----:B------:R-:W2:Y:S01]  /*a360*/  LDG.E.64 R12, desc[UR50][R12.64] ;  /* 0x000000320c0c7981 */ /* 0x000ea2000c1e1b00 */
[----:B-1----:R-:W-:Y:S03]  /*a370*/  IMAD.U32 R6, RZ, RZ, UR4 ;  /* 0x00000004ff067e24 */ /* 0x002fe6000f8e00ff */
[----:B--2---:R-:W-:Y:S01]  /*a380*/  STS.64 [UR43+0x400], R12 ;  /* 0x0004000cff007988 */ /* 0x004fe20008000a2b */
[--C-:B------:R-:W-:Y:S01]  /*a390*/  SHF.R.S32.HI R15, RZ, 0x1f, R14.reuse ;  /* 0x0000001fff0f7819 */ /* 0x100fe2000001140e */
[----:B------:R-:W-:Y:S02]  /*a3a0*/  @!P1 IMAD.MOV.U32 R18, RZ, RZ, R14 ;  /* 0x000000ffff129224 */ /* 0x000fe400078e000e */
[----:B---3--:R-:W-:Y:S02]  /*a3b0*/  VIADD R5, R5, 0xffffffff ;  /* 0xffffffff05057836 */ /* 0x008fe40000000000 */
[----:B------:R-:W-:Y:S05]  /*a3c0*/  @!P1 IMAD.MOV.U32 R19, RZ, RZ, R15 ;  /* 0x000000ffff139224 */ /* 0x000fea00078e000f */
[----:B----4-:R-:W-:Y:S04]  /*a3d0*/  SHF.L.U64.HI R8, R18, 0x1, R19 ;  /* 0x0000000112087819 */ /* 0x010fe80000010213 */
[----:B------:R-:W-:Y:S04]  /*a3e0*/  LOP3.LUT R8, R8, 0x1fffffff, RZ, 0xc0, !PT ;  /* 0x1fffffff08087812 */ /* 0x000fe800078ec0ff */
[----:B------:R-:W-:Y:S04]  /*a3f0*/  SHF.R.U32.HI R2, RZ, 0x4, R8 ;  /* 0x00000004ff027819 */ /* 0x000fe80000011608 */
[----:B------:R-:W-:Y:S02]  /*a400*/  LOP3.LUT R11, R3, 0xf, R2, 0xb8, !PT ;  /* 0x0000000f030b7812 */ /* 0x000fe400078eb802 */
[----:B------:R-:W-:Y:S03]  /*a410*/  SHF.R.U64 R2, R6, 0x4, RZ ;  /* 0x0000000406027819 */ /* 0x000fe600000012ff */
[----:B------:R1:W-:Y:S04]  /*a420*/  STS [UR43+0x41c], R11 ;  /* 0x00041c0bff007988 */ /* 0x0003e8000800082b */
[----:B------:R-:W2:Y:S04]  /*a430*/  LDS R4, [UR43+0x41c] ;  /* 0x00041c2bff047984 */ /* 0x000ea80008000800 */
[----:B------:R-:W-:Y:S04]  /*a440*/  STS [UR43+0x410], R2 ;  /* 0x00041002ff007988 */ /* 0x000fe8000800082b */
[----:B------:R-:W-:Y:S01]  /*a450*/  STS [UR43+0x414], R2 ;  /* 0x00041402ff007988 */ /* 0x000fe2000800082b */
[----:B-1----:R-:W-:Y:S05]  /*a460*/  IMAD.SHL.U32 R11, R18, 0x2, RZ ;  /* 0x00000002120b7824 */ /* 0x002fea00078e00ff */
[----:B------:R-:W-:Y:S04]  /*a470*/  LOP3.LUT R11, R11, 0xfffffffe, RZ, 0xc0, !PT ;  /* 0xfffffffe0b0b7812 */ /* 0x000fe800078ec0ff */
[----:B------:R-:W-:Y:S05]  /*a480*/  SHF.R.U64 R8, R11, 0x4, R8 ;  /* 0x000000040b087819 */ /* 0x000fea0000001208 */
[----:B------:R-:W-:Y:S01]  /*a490*/  STS [UR43+0x40c], R8 ;  /* 0x00040c08ff007988 */ /* 0x000fe2000800082b */
[----:B--2---:R-:W-:Y:S05]  /*a4a0*/  LOP3.LUT R7, R4, 0xf0, RZ, 0xb8, !PT ;  /* 0x000000f004077812 */ /* 0x004fea00078eb8ff */
[----:B------:R1:W-:Y:S04]  /*a4b0*/  STS [UR43+0x41c], R7 ;  /* 0x00041c07ff007988 */ /* 0x0003e8000800082b */
[----:B------:R-:W2:Y:S01]  /*a4c0*/  LDS R4, [UR43+0x41c] ;  /* 0x00041c2bff047984 */ /* 0x000ea20008000800 */
[----:B-1----:R-:W-:Y:S02]  /*a4d0*/  CS2R R6, SRZ ;  /* 0x0000000000067805 */ /* 0x002fe4000001ff00 */
[----:B--2---:R-:W-:Y:S01]  /*a4e0*/  LOP3.LUT R3, R4, 0xf00, RZ, 0xb8, !PT ;  /* 0x00000f0004037812 */ /* 0x004fe200078eb8ff */
[----:B------:R-:W-:Y:S04]  /*a4f0*/  VIADD R4, R14, 0xffffffff ;  /* 0xffffffff0e047836 */ /* 0x000fe80000000000 */
[----:B------:R-:W-:Y:S04]  /*a500*/  STS.64 [UR43+0x418], R2 ;  /* 0x00041802ff007988 */ /* 0x000fe80008000a2b */
[----:B------:R-:W1:Y:S04]  /*a510*/  LDS R10, [UR43+0x41c] ;  /* 0x00041c2bff0a7984 */ /* 0x000e680008000800 */
[----:B------:R2:W-:Y:S01]  /*a520*/  STS.128 [UR43+0x420], R4 ;  /* 0x00042004ff007988 */ /* 0x0005e20008000c2b */
[----:B-1----:R-:W-:Y:S05]  /*a530*/  LOP3.LUT R10, R10, 0xf000, RZ, 0xb8, !PT ;  /* 0x0000f0000a0a7812 */ /* 0x002fea00078eb8ff */
[----:B------:R2:W-:Y:S02]  /*a540*/  STS [UR43+0x41c], R10 ;  /* 0x00041c0aff007988 */ /* 0x0005e4000800082b */
.L_x_138:
[----:B------:R-:W-:Y:S05]  /*a550*/  BSYNC.RECONVERGENT B0 ;  /* 0x0000000000007941 */ /* 0x000fea0003800200 */
.L_x_137:
[----:B------:R-:W-:Y:S01]  /*a560*/  NOP ;  /* 0x0000000000007918 */ /* 0x000fe20000000000 */
[----:B------:R-:W1:Y:S01]  /*a570*/  LDS R9, [R9] ;  /* 0x0000000009097984 */ /* 0x000e620000000800 */
[----:B------:R-:W-:Y:S04]  /*a580*/  IADD3 R2, P0, PT, R0, UR56, RZ ;  /* 0x0000003800027c10 */ /* 0x000fe8000ff1e0ff */
[----:B------:R-:W-:Y:S05]  /*a590*/  IADD3.X R3, PT, PT, RZ, UR57, RZ, P0, !PT ;  /* 0x00000039ff037c10 */ /* 0x000fea00087fe4ff */
[----:B-1----:R3:W5:Y:S04]  /*a5a0*/  ATOMG.E.EXCH.STRONG.GPU PT, RZ, [R2], R9 ;  /* 0x0000000902ff73a8 */ /* 0x00276800041ee100 */
.L_x_136:
[----:B------:R-:W-:Y:S09]  /*a5b0*/  UISETP.NE.AND UP0, UPT, UR37, 0x8, UPT ;  /* 0x000000082500788c */ /* 0x000ff2000bf05270 */
[----:B------:R-:W-:Y:S05]  /*a5c0*/  BRA.U UP0, `(.L_x_139) ;  /* 0x0000000100047547 */ /* 0x000fea000b800000 */
[----:B------:R-:W-:Y:S05]  /*a5d0*/  BPT.TRAP 0x1 ;  /* 0x000000040000795c */ /* 0x000fea0000300000 */
.L_x_139:
[----:B------:R-:W-:Y:S01]  /*a5e0*/  ULEA UR6, UR5, UR43, 0x3 ;  /* 0x0000002b05067291 */ /* 0x000fe2000f8e18ff */
[----:B---3--:R-:W-:Y:S08]  /*a5f0*/  SHF.L.U32 R3, R87, 0x1f, RZ ;  /* 0x0000001f57037819 */ /* 0x008ff000000006ff */
[----:B-----5:R-:W3:Y:S02]  /*a600*/  SYNCS.PHASECHK.TRANS64.TRYWAIT P0, [UR6+0x1a0], R3 ;  /* 0x0001a003ff0075a7 */ /* 0x020ee40008001106 */
[----:B---3--:R-:W-:Y:S05]  /*a610*/  @!P0 BRA `(.L_x_140) ;  /* 0x0000007c000c8947 */ /* 0x008fea0003800000 */
.L_x_279:
[----:B------:R-:W-:Y:S09]  /*a620*/  UIMAD UR4, UR5, 0x14, UR36 ;  /* 0x00000014050478a4 */ /* 0x000ff2000f8e0224 */
[----:B------:R-:W1:Y:S04]  /*a630*/  LDS.U16 R89, [UR4+0x12] ;  /* 0x00001204ff597984 */ /* 0x000e680008000400 */
[----:B------:R-:W1:Y:S04]  /*a640*/  LDS R85, [UR4] ;  /* 0x00000004ff557984 */ /* 0x000e680008000800 */
[----:B------:R-:W1:Y:S04]  /*a650*/  LDS R84, [UR4+0x4] ;  /* 0x00000404ff547984 */ /* 0x000e680008000800 */
[----:B------:R-:W1:Y:S04]  /*a660*/  LDS R83, [UR4+0x8] ;  /* 0x00000804ff537984 */ /* 0x000e680008000800 */
[----:B------:R-:W1:Y:S01]  /*a670*/  LDS R82, [UR4+0xc] ;  /* 0x00000c04ff527984 */ /* 0x000e620008000800 */
[----:B------:R-:W-:Y:S01]  /*a680*/  @!PT LDS RZ, [RZ] ;  /* 0x00000000fffff984 */ /* 0x000fe20000000800 */
[----:B------:R-:W-:Y:S01]  /*a690*/  @!PT LDS RZ, [RZ] ;  /* 0x00000000fffff984 */ /* 0x000fe20000000800 */
[----:B------:R-:W-:Y:S01]  /*a6a0*/  @!PT LDS RZ, [RZ] ;  /* 0x00000000fffff984 */ /* 0x000fe20000000800 */
[----:B------:R-:W-:Y:S01]  /*a6b0*/  @!PT LDS RZ, [RZ] ;  /* 0x00000000fffff984 */ /* 0x000fe20000000800 */
[----:B------:R5:W-:Y:S06]  /*a6c0*/  MEMBAR.ALL.CTA ;  /* 0x0000000000007992 */ /* 0x000bec0000008000 */
[----:B-----5:R-:W1:Y:S01]  /*a6d0*/  FENCE.VIEW.ASYNC.S ;  /* 0x00000000000073c6 */ /* 0x020e620000000000 */
[----:B------:R-:W-:Y:S05]  /*a6e0*/  BRA.U UP0, `(.L_x_141) ;  /* 0x0000000100047547 */ /* 0x000fea000b800000 */
[----:B------:R-:W-:Y:S05]  /*a6f0*/  BPT.TRAP 0x1 ;  /* 0x000000040000795c */ /* 0x000fea0000300000 */
.L_x_141:
[----:B------:R-:W-:Y:S01]  /*a700*/  UIADD3 UR4, UPT, UPT, UR6, 0x1e0, URZ ;  /* 0x000001e006047890 */ /* 0x000fe2000fffe0ff */
[----:B------:R-:W-:Y:S01]  /*a710*/  IMAD.WIDE R100, R17, 0xc, R98 ;  /* 0x0000000c11647825 */ /* 0x000fe200078e0262 */
[----:B------:R-:W-:Y:S01]  /*a720*/  USHF.L.U32 UR41, UR18, 0x6, URZ ;  /* 0x0000000612297899 */ /* 0x000fe200080006ff */
[----:B------:R-:W-:Y:S01]  /*a730*/  ISETP.NE.OR P1, PT, R94, RZ, !P2 ;  /* 0x000000ff5e00720c */ /* 0x000fe20005725670 */
[----:B------:R-:W-:Y:S01]  /*a740*/  UPRMT UR4, UR52, 0x654, UR4 ;  /* 0x0000065434047896 */ /* 0x000fe20008000004 */
[----:B------:R-:W-:Y:S01]  /*a750*/  BSSY.RECONVERGENT B0, `(.L_x_142) ;  /* 0x000000b000007945 */ /* 0x000fe20003800200 */
[----:B------:R-:W-:Y:S01]  /*a760*/  USHF.L.U32 UR42, UR19, 0x8, URZ ;  /* 0x00000008132a7899 */ /* 0x000fe200080006ff */
[----:B------:R-:W-:Y:S01]  /*a770*/  LOP3.LUT P0, RZ, R81, 0x3f0, RZ, 0xc0, !PT ;  /* 0x000003f051ff7812 */ /* 0x000fe2000780c0ff */
[----:B------:R-:W-:Y:S05]  /*a780*/  UIADD3 UR55, UPT, UPT, UR5, 0x1, URZ ;  /* 0x0000000105377890 */ /* 0x000fea000fffe0ff */
[----:B-1----:R-:W-:Y:S01]  /*a790*/  SYNCS.ARRIVE.TRANS64.RED.A1T0 RZ, [UR4], RZ ;  /* 0x000000ffffff79a7 */ /* 0x002fe20008100404 */
[----:B------:R1:W5:Y:S02]  /*a7a0*/  LDG.E R100, desc[UR50][R100.64+0x8] ;  /* 0x0000083264647981 */ /* 0x000364000c1e1900 */
[----:B------:R-:W-:Y:S05]  /*a7b0*/  @P1 BRA `(.L_x_143) ;  /* 0x0000000000101947 */ /* 0x000fea0003800000 */
[----:B------:R-:W-:Y:S04]  /*a7c0*/  DEPBAR {5,4,3,2,1,0} ;  /* 0x0000003f0000791a */ /* 0x000fe80000000000 */
[----:B------:R-:W2:Y:S02]  /*a7d0*/  CCTL.E.C.LDCU.IV.DEEP [UR56] ;  /* 0x0000000038007540 */ /* 0x000ea40009c08000 */
[----:B--2---:R2:W-:Y:S01]  /*a7e0*/  UTMACCTL.IV [UR56] ;  /* 0x00000000380079b9 */ /* 0x0045e20008000000 */
[----:B------:R-:W-:Y:S01]  /*a7f0*/  NOP ;  /* 0x0000000000007918 */ /* 0x000fe20000000000 */
.L_x_143:
[----:B--2---:R-:W-:Y:S05]  /*a800*/  BSYNC.RECONVERGENT B0 ;  /* 0x0000000000007941 */ /* 0x004fea0003800200 */
.L_x_142:
[----:B------:R-:W-:Y:S04]  /*a810*/  BSSY.RECONVERGENT B6, `(.L_x_144) ;  /* 0x0000021000067945 */ /* 0x000fe80003800200 */
[----:B------:R-:W-:Y:S05]  /*a820*/  @!P0 BRA `(.L_x_145) ;  /* 0x00000000007c8947 */ /* 0x000fea0003800000 */
[----:B------:R-:W2:Y:S01]  /*a830*/  LDCU.64 UR8, c[0x4][0x80] ;  /* 0x01001000ff0877ac */ /* 0x000ea20008000a00 */
[----:B------:R-:W-:Y:S01]  /*a840*/  MOV R2, 0x0 ;  /* 0x0000000000027802 */ /* 0x000fe20000000f00 */
[----:B------:R-:W-:Y:S02]  /*a850*/  HFMA2 R12, -RZ, RZ, 0, 5.9604644775390625e-08 ;  /* 0x00000001ff0c7431 */ /* 0x000fe400000001ff */
[----:B------:R-:W-:Y:S01]  /*a860*/  IMAD.MOV.U32 R8, RZ, RZ, 0x70 ;  /* 0x00000070ff087424 */ /* 0x000fe200078e00ff */
[----:B----4-:R4:W1:Y:S01]  /*a870*/  LDC.64 R14, c[0x4][R2] ;  /* 0x01000000020e7b82 */ /* 0x0108620000000a00 */
[----:B------:R-:W3:Y:S01]  /*a880*/  LDCU.64 UR6, c[0x4][0x88] ;  /* 0x01001100ff0677ac */ /* 0x000ee20008000a00 */
[----:B------:R-:W-:Y:S01]  /*a890*/  IMAD.MOV.U32 R13, RZ, RZ, RZ ;  /* 0x000000ffff0d7224 */ /* 0x000fe200078e00ff */
[----:B------:R-:W3:Y:S01]  /*a8a0*/  LDCU.64 UR4, c[0x4][0x8] ;  /* 0x01000100ff0477ac */ /* 0x000ee20008000a00 */
[----:B--2---:R-:W-:Y:S01]  /*a8b0*/  MOV R5, UR9 ;  /* 0x0000000900057c02 */ /* 0x004fe20008000f00 */
[----:B------:R-:W-:Y:S01]  /*a8c0*/  IMAD.U32 R4, RZ, RZ, UR8 ;  /* 0x00000008ff047e24 */ /* 0x000fe2000f8e00ff */
[----:B---3--:R-:W-:Y:S01]  /*a8d0*/  MOV R7, UR7 ;  /* 0x0000000700077c02 */ /* 0x008fe20008000f00 */
[----:B------:R-:W-:Y:S01]  /*a8e0*/  IMAD.U32 R6, RZ, RZ, UR6 ;  /* 0x00000006ff067e24 */ /* 0x000fe2000f8e00ff */
[----:B------:R-:W-:Y:S01]  /*a8f0*/  MOV R11, UR5 ;  /* 0x00000005000b7c02 */ /* 0x000fe20008000f00 */
[----:B------:R-:W-:Y:S02]  /*a900*/  IMAD.U32 R10, RZ, RZ, UR4 ;  /* 0x00000004ff0a7e24 */ /* 0x000fe4000f8e00ff */
[----:B------:R-:W-:Y:S07]  /*a910*/  LEPC R20, `(.L_x_146) ;  /* 0x000000001014794e */ /* 0x000fee0000000000 */
[----:B-1--45:R-:W-:Y:S05]  /*a920*/  CALL.ABS.NOINC R14 ;  /* 0x000000000e007343 */ /* 0x032fea0003c00000 */
.L_x_146:
[----:B------:R-:W1:Y:S01]  /*a930*/  LDCU.64 UR8, c[0x4][0x80] ;  /* 0x01001000ff0877ac */ /* 0x000e620008000a00 */
[----:B------:R-:W2:Y:S01]  /*a940*/  LDC.64 R2, c[0x4][R2] ;  /* 0x0100000002027b82 */ /* 0x000ea20000000a00 */
[----:B------:R-:W-:Y:S02]  /*a950*/  HFMA2 R12, -RZ, RZ, 0, 5.9604644775390625e-08 ;  /* 0x00000001ff0c7431 */ /* 0x000fe400000001ff */
[----:B------:R-:W-:Y:S02]  /*a960*/  IMAD.MOV.U32 R8, RZ, RZ, 0x70 ;  /* 0x00000070ff087424 */ /* 0x000fe400078e00ff */
[----:B------:R-:W-:Y:S01]  /*a970*/  IMAD.MOV.U32 R13, RZ, RZ, RZ ;  /* 0x000000ffff0d7224 */ /* 0x000fe200078e00ff */
[----:B------:R-:W3:Y:S01]  /*a980*/  LDCU.64 UR6, c[0x4][0x88] ;  /* 0x01001100ff0677ac */ /* 0x000ee20008000a00 */
[----:B------:R-:W4:Y:S01]  /*a990*/  LDCU.64 UR4, c[0x4][0x8] ;  /* 0x01000100ff0477ac */ /* 0x000f220008000a00 */
[----:B-1----:R-:W-:Y:S02]  /*a9a0*/  MOV R4, UR8 ;  /* 0x0000000800047c02 */ /* 0x002fe40008000f00 */
[----:B------:R-:W-:Y:S02]  /*a9b0*/  MOV R5, UR9 ;  /* 0x0000000900057c02 */ /* 0x000fe40008000f00 */
[----:B---3--:R-:W-:Y:S01]  /*a9c0*/  MOV R7, UR7 ;  /* 0x0000000700077c02 */ /* 0x008fe20008000f00 */
[----:B------:R-:W-:Y:S01]  /*a9d0*/  IMAD.U32 R6, RZ, RZ, UR6 ;  /* 0x00000006ff067e24 */ /* 0x000fe2000f8e00ff */
[----:B----4-:R-:W-:Y:S01]  /*a9e0*/  MOV R11, UR5 ;  /* 0x00000005000b7c02 */ /* 0x010fe20008000f00 */
[----:B------:R-:W-:Y:S02]  /*a9f0*/  IMAD.U32 R10, RZ, RZ, UR4 ;  /* 0x00000004ff0a7e24 */ /* 0x000fe4000f8e00ff */
[----:B------:R-:W-:Y:S07]  /*aa00*/  LEPC R20, `(.L_x_145) ;  /* 0x000000001014794e */ /* 0x000fee0000000000 */
[----:B--2---:R-:W-:Y:S05]  /*aa10*/  CALL.ABS.NOINC R2 ;  /* 0x0000000002007343 */ /* 0x004fea0003c00000 */
.L_x_145:
[----:B------:R-:W-:Y:S05]  /*aa20*/  BSYNC.RECONVERGENT B6 ;  /* 0x0000000000067941 */ /* 0x000fea0003800200 */
.L_x_144:
[----:B------:R-:W-:Y:S01]  /*aa30*/  ISETP.NE.AND P0, PT, R94, RZ, PT ;  /* 0x000000ff5e00720c */ /* 0x000fe20003f05270 */
[----:B------:R-:W-:Y:S01]  /*aa40*/  BSSY B0, `(.L_x_147) ;  /* 0x0000009000007945 */ /* 0x000fe20003800000 */
[----:B------:R-:W-:Y:S04]  /*aa50*/  PLOP3.LUT P1, PT, PT, PT, PT, 0x8, 0x80 ;  /* 0x000000000080781c */ /* 0x000fe80003f2e170 */
[----:B-1----:R-:W-:Y:S07]  /*aa60*/  P2R R101, PR, RZ, 0x2 ;  /* 0x00000002ff657803 */ /* 0x002fee0000000000 */
[----:B------:R-:W-:Y:S05]  /*aa70*/  @P0 BRA `(.L_x_148) ;  /* 0x0000000000140947 */ /* 0x000fea0003800000 */
[----:B------:R-:W-:Y:S03]  /*aa80*/  UMOV UR4, 0xffffffff ;  /* 0xffffffff00047882 */ /* 0x000fe60000000000 */
[----:B------:R-:W-:Y:S05]  /*aa90*/  BRA.DIV UR4, `(.L_x_149) ;  /* 0x0000007a04047947 */ /* 0x000fea000b800000 */
[----:B------:R-:W-:Y:S11]  /*aaa0*/  ELECT P6, URZ, PT ;  /* 0x0000000000ff782f */ /* 0x000ff600038c0000 */
[----:B------:R-:W-:Y:S02]  /*aab0*/  @!UPT UIADD3 URZ, UPT, UPT, URZ, URZ, URZ ;  /* 0x000000fffffff290 */ /* 0x000fe4000fffe0ff */
.L_x_281:
[----:B------:R-:W-:Y:S07]  /*aac0*/  P2R R101, PR, RZ, 0x40 ;  /* 0x00000040ff657803 */ /* 0x000fee0000000000 */
.L_x_148:
[----:B------:R-:W-:Y:S05]  /*aad0*/  BSYNC B0 ;  /* 0x0000000000007941 */ /* 0x000fea0003800000 */
.L_x_147:
[----:B------:R-:W-:Y:S02]  /*aae0*/  ISETP.NE.U32.AND P0, PT, R78, RZ, PT ;  /* 0x000000ff4e00720c */ /* 0x000fe40003f05070 */
[----:B------:R-:W-:Y:S02]  /*aaf0*/  LOP3.LUT R91, R91, 0x1, RZ, 0x3c, !PT ;  /* 0x000000015b5b7812 */ /* 0x000fe400078e3cff */
[----:B------:R-:W-:Y:S02]  /*ab00*/  ISETP.NE.AND.EX P1, PT, R79, RZ, PT, P0 ;  /* 0x000000ff4f00720c */ /* 0x000fe40003f25300 */
[----:B------:R-:W-:Y:S04]  /*ab10*/  ISETP.NE.U32.AND P0, PT, R76, RZ, PT ;  /* 0x000000ff4c00720c */ /* 0x000fe80003f05070 */
[----:B------:R-:W-:Y:S07]  /*ab20*/  ISETP.NE.AND.EX P0, PT, R77, RZ, PT, P0 ;  /* 0x000000ff4d00720c */ /* 0x000fee0003f05300 */
[----:B------:R-:W1:Y:S08]  /*ab30*/  @P1 LDC.64 R8, c[0x0][0x8b8] ;  /* 0x00022e00ff081b82 */ /* 0x000e700000000a00 */
[----:B---3--:R-:W2:Y:S02]  /*ab40*/  @P0 LDC.64 R2, c[0x0][0x890] ;  /* 0x00022400ff020b82 */ /* 0x008ea40000000a00 */
[C---:B--2---:R-:W-:Y:S04]  /*ab50*/  @P0 IMAD.WIDE R2, R17.reuse, 0x8, R2 ;  /* 0x0000000811020825 */ /* 0x044fe800078e0202 */
[----:B-1----:R-:W-:Y:S01]  /*ab60*/  @P1 IMAD.WIDE R8, R17, 0x8, R8 ;  /* 0x0000000811081825 */ /* 0x002fe200078e0208 */
[----:B------:R1:W2:Y:S04]  /*ab70*/  @P0 LDG.E.64 R4, desc[UR50][R2.64] ;  /* 0x0000003202040981 */ /* 0x0002a8000c1e1b00 */
[----:B------:R-:W3:Y:S01]  /*ab80*/  @P1 LDG.E.64 R6, desc[UR50][R8.64] ;  /* 0x0000003208061981 */ /* 0x000ee2000c1e1b00 */
[----:B-1----:R-:W-:Y:S03]  /*ab90*/  SHF.L.U32 R2, R91, 0x1f, RZ ;  /* 0x0000001f5b027819 */ /* 0x002fe600000006ff */
[----:B--2---:R1:W5:Y:S04]  /*aba0*/  @P0 LD.E R48, desc[UR50][R4.64] ;  /* 0x0000003204300980 */ /* 0x004368000c101900 */
[----:B---3--:R1:W5:Y:S01]  /*abb0*/  @P1 LD.E R47, desc[UR50][R6.64] ;  /* 0x00000032062f1980 */ /* 0x008362000c101900 */
[----:B------:R-:W-:Y:S05]  /*abc0*/  @P0 BRA `(.L_x_150) ;  /* 0x0000000000240947 */ /* 0x000fea0003800000 */
[----:B------:R-:W-:Y:S04]  /*abd0*/  ISETP.NE.U32.AND P0, PT, RZ, UR38, PT ;  /* 0x00000026ff007c0c */ /* 0x000fe8000bf05070 */
[----:B------:R-:W-:Y:S11]  /*abe0*/  ISETP.NE.AND.EX P0, PT, RZ, UR39, PT, P0 ;  /* 0x00000027ff007c0c */ /* 0x000ff6000bf05300 */
[----:B------:R-:W-:Y:S02]  /*abf0*/  @!UPT UIADD3 URZ, UPT, UPT, URZ, URZ, URZ ;  /* 0x000000fffffff290 */ /* 0x000fe4000fffe0ff */
[----:B------:R-:W2:Y:S08]  /*ac00*/  @P0 LDC R0, c[0x0][0x898] ;  /* 0x00022600ff000b82 */ /* 0x000eb00000000800 */
[----:B-1----:R-:W1:Y:S01]  /*ac10*/  @P0 LDC.64 R4, c[0x0][0x888] ;  /* 0x00022200ff040b82 */ /* 0x002e620000000a00 */
[----:B--2---:R-:W-:Y:S04]  /*ac20*/  @P0 IMAD R0, R17, R0, RZ ;  /* 0x0000000011000224 */ /* 0x004fe800078e02ff */
[----:B-1----:R-:W-:Y:S05]  /*ac30*/  @P0 IMAD.WIDE R4, R0, 0x4, R4 ;  /* 0x0000000400040825 */ /* 0x002fea00078e0204 */
[----:B-----5:R2:W5:Y:S02]  /*ac40*/  @P0 LDG.E R48, desc[UR50][R4.64] ;  /* 0x0000003204300981 */ /* 0x020564000c1e1900 */
[----:B--2---:R-:W3:Y:S02]  /*ac50*/  @!P0 LDC R48, c[0x0][0x880] ;  /* 0x00022000ff308b82 */ /* 0x004ee40000000800 */
.L_x_150:
        /* <DEDUP_REMOVED lines=9> */
[----:B--2---:R-:W1:Y:S02]  /*acf0*/  @!P0 LDC R47, c[0x0][0x8a8] ;  /* 0x00022a00ff2f8b82 */ /* 0x004e640000000800 */
.L_x_151:
[----:B------:R-:W2:Y:S01]  /*ad00*/  SYNCS.PHASECHK.TRANS64.TRYWAIT P0, [UR43+0x70], R2 ;  /* 0x00007002ff0075a7 */ /* 0x000ea2000800112b */
[----:B------:R-:W-:Y:S01]  /*ad10*/  LEA R97, R90, UR43, 0x3 ;  /* 0x0000002b5a617c11 */ /* 0x000fe2000f8e18ff */
[----:B------:R-:W-:Y:S01]  /*ad20*/  BSSY B0, `(.L_x_152) ;  /* 0x0000008000007945 */ /* 0x000fe20003800000 */
[----:B------:R-:W-:Y:S01]  /*ad30*/  SHF.L.U32 R0, R88, 0x1f, RZ ;  /* 0x0000001f58007819 */ /* 0x000fe200000006ff */
[----:B------:R-:W-:Y:S02]  /*ad40*/  VIADD R86, R92, UR43 ;  /* 0x0000002b5c567c36 */ /* 0x000fe40008000000 */
[----:B------:R-:W-:Y:S01]  /*ad50*/  IMAD.MOV.U32 R71, RZ, RZ, RZ ;  /* 0x000000ffff477224 */ /* 0x000fe200078e00ff */
[----:B------:R1:W1:Y:S01]  /*ad60*/  SYNCS.PHASECHK.TRANS64.TRYWAIT P2, [R97+URZ+0x140], R0 ;  /* 0x00014000610075a7 */ /* 0x00026200080411ff */
[----:B--2---:R-:W-:Y:S05]  /*ad70*/  @P0 BRA `(.L_x_153) ;  /* 0x0000000000080947 */ /* 0x004fea0003800000 */
[----:B------:R-:W2:Y:S02]  /*ad80*/  SYNCS.PHASECHK.TRANS64.TRYWAIT P0, [UR43+0x70], R2 ;  /* 0x00007002ff0075a7 */ /* 0x000ea4000800112b */
[----:B--2---:R-:W-:Y:S05]  /*ad90*/  @!P0 BRA `(.L_x_154) ;  /* 0x00000074005c8947 */ /* 0x004fea0003800000 */
.L_x_153:
[----:B------:R-:W-:Y:S05]  /*ada0*/  BSYNC B0 ;  /* 0x0000000000007941 */ /* 0x000fea0003800000 */
.L_x_152:
[----:B---3-5:R-:W-:Y:S01]  /*adb0*/  FSETP.NEU.AND P0, PT, R48, RZ, PT ;  /* 0x000000ff3000720b */ /* 0x028fe20003f0d000 */
[----:B------:R-:W-:Y:S01]  /*adc0*/  IMAD.MOV.U32 R70, RZ, RZ, RZ ;  /* 0x000000ffff467224 */ /* 0x000fe200078e00ff */
[----:B------:R-:W-:Y:S02]  /*add0*/  CS2R R68, SRZ ;  /* 0x0000000000447805 */ /* 0x000fe4000001ff00 */
[----:B------:R-:W-:Y:S02]  /*ade0*/  CS2R R74, SRZ ;  /* 0x00000000004a7805 */ /* 0x000fe4000001ff00 */
[----:B------:R-:W-:Y:S02]  /*adf0*/  CS2R R72, SRZ ;  /* 0x0000000000487805 */ /* 0x000fe4000001ff00 */
[----:B------:R-:W-:Y:S02]  /*ae00*/  CS2R R62, SRZ ;  /* 0x00000000003e7805 */ /* 0x000fe4000001ff00 */
[----:B------:R-:W-:Y:S02]  /*ae10*/  CS2R R60, SRZ ;  /* 0x00000000003c7805 */ /* 0x000fe4000001ff00 */
[----:B------:R-:W-:Y:S02]  /*ae20*/  CS2R R58, SRZ ;  /* 0x00000000003a7805 */ /* 0x000fe4000001ff00 */
[----:B------:R-:W-:Y:S02]  /*ae30*/  CS2R R56, SRZ ;  /* 0x0000000000387805 */ /* 0x000fe4000001ff00 */
[----:B------:R-:W-:Y:S01]  /*ae40*/  ISETP.GE.AND P1, PT, R100, 0x1, PT ;  /* 0x000000016400780c */ /* 0x000fe20003f26270 */
[----:B------:R-:W-:Y:S01]  /*ae50*/  IMAD R54, R90, 0x80, R93 ;  /* 0x000000805a367824 */ /* 0x000fe200078e025d */
[----:B------:R-:W-:Y:S02]  /*ae60*/  CS2R R38, SRZ ;  /* 0x0000000000267805 */ /* 0x000fe4000001ff00 */
[----:B------:R-:W-:Y:S01]  /*ae70*/  CS2R R36, SRZ ;  /* 0x0000000000247805 */ /* 0x000fe2000001ff00 */
[----:B--2---:R-:W-:Y:S01]  /*ae80*/  @P0 IMAD R2, R95, 0x2, R86 ;  /* 0x000000025f020824 */ /* 0x004fe200078e0256 */
[----:B------:R-:W-:Y:S05]  /*ae90*/  @P0 WARPSYNC.ALL ;  /* 0x0000000000000948 */ /* 0x000fea0003800000 */
[----:B------:R2:W3:Y:S01]  /*aea0*/  @P0 LDSM.16.MT88.4 R68, [R2+0x1000] ;  /* 0x001000000244083b */ /* 0x0004e20000004200 */
[----:B------:R-:W-:Y:S02]  /*aeb0*/  CS2R R34, SRZ ;  /* 0x0000000000227805 */ /* 0x000fe4000001ff00 */
[----:B------:R-:W-:Y:S02]  /*aec0*/  CS2R R32, SRZ ;  /* 0x0000000000207805 */ /* 0x000fe4000001ff00 */
[----:B------:R-:W-:Y:S02]  /*aed0*/  CS2R R30, SRZ ;  /* 0x00000000001e7805 */ /* 0x000fe4000001ff00 */
[----:B------:R-:W-:Y:S02]  /*aee0*/  CS2R R28, SRZ ;  /* 0x00000000001c7805 */ /* 0x000fe4000001ff00 */
[----:B------:R-:W-:Y:S01]  /*aef0*/  CS2R R26, SRZ ;  /* 0x00000000001a7805 */ /* 0x000fe2000001ff00 */
[----:B------:R2:W2:Y:S01]  /*af00*/  @P0 LDSM.16.MT88.4 R72, [R2+0x1800] ;  /* 0x001800000248083b */ /* 0x0004a20000004200 */
[----:B------:R-:W-:Y:S02]  /*af10*/  CS2R R24, SRZ ;  /* 0x0000000000187805 */ /* 0x000fe4000001ff00 */
[----:B------:R-:W-:Y:S02]  /*af20*/  CS2R R18, SRZ ;  /* 0x0000000000127805 */ /* 0x000fe4000001ff00 */
[----:B------:R-:W-:Y:S02]  /*af30*/  CS2R R16, SRZ ;  /* 0x0000000000107805 */ /* 0x000fe4000001ff00 */
[----:B----4-:R-:W-:Y:S02]  /*af40*/  CS2R R14, SRZ ;  /* 0x00000000000e7805 */ /* 0x010fe4000001ff00 */
[----:B------:R-:W-:Y:S01]  /*af50*/  CS2R R12, SRZ ;  /* 0x00000000000c7805 */ /* 0x000fe2000001ff00 */
[----:B------:R4:W2:Y:S01]  /*af60*/  @P0 LDSM.16.MT88.4 R60, [R92+UR43+0x1000] ;  /* 0x0010002b5c3c083b */ /* 0x0008a20008004200 */
[----:B------:R-:W-:Y:S02]  /*af70*/  CS2R R10, SRZ ;  /* 0x00000000000a7805 */ /* 0x000fe4000001ff00 */
[----:B------:R-:W-:Y:S02]  /*af80*/  CS2R R8, SRZ ;  /* 0x0000000000087805 */ /* 0x000fe4000001ff00 */
[----:B-1----:R-:W-:Y:S02]  /*af90*/  CS2R R6, SRZ ;  /* 0x0000000000067805 */ /* 0x002fe4000001ff00 */
[----:B------:R-:W-:Y:S01]  /*afa0*/  CS2R R4, SRZ ;  /* 0x0000000000047805 */ /* 0x000fe2000001ff00 */
[----:B------:R-:W-:Y:S01]  /*afb0*/  VIADD R102, R86, 0x1000 ;  /* 0x0000100056667836 */ /* 0x000fe20000000000 */
[----:B------:R4:W1:Y:S01]  /*afc0*/  @P0 LDSM.16.MT88.4 R56, [R92+UR43+0x1800] ;  /* 0x0018002b5c38083b */ /* 0x0008620008004200 */
[----:B------:R-:W-:Y:S05]  /*afd0*/  @!P1 BRA `(.L_x_155) ;  /* 0x0000000000d49947 */ /* 0x000fea0003800000 */
[----:B------:R-:W-:Y:S01]  /*afe0*/  SHF.R.U32.HI R3, RZ, 0x15, R54 ;  /* 0x00000015ff037819 */ /* 0x000fe20000011636 */
[----:B------:R-:W-:Y:S03]  /*aff0*/  BSSY B0, `(.L_x_156) ;  /* 0x0000006000007945 */ /* 0x000fe60003800000 */
[----:B------:R-:W-:Y:S01]  /*b000*/  LOP3.LUT P0, RZ, R3, 0x3, R80, 0x48, !PT ;  /* 0x0000000303ff7812 */ /* 0x000fe20007804850 */
[----:B------:R-:W-:Y:S01]  /*b010*/  @!UPT UIADD3 URZ, UPT, UPT, URZ, URZ, URZ ;  /* 0x000000fffffff290 */ /* 0x000fe2000fffe0ff */
[----:B------:R-:W-:Y:S11]  /*b020*/  @P2 BRA `(.L_x_157) ;  /* 0x0000000000082947 */ /* 0x000ff60003800000 */
[----:B------:R-:W5:Y:S02]  /*b030*/  SYNCS.PHASECHK.TRANS64.TRYWAIT P1, [R97+URZ+0x140], R0 ;  /* 0x00014000610075a7 */ /* 0x000f6400080211ff */
[----:B-----5:R-:W-:Y:S05]  /*b040*/  @!P1 BRA `(.L_x_158) ;  /* 0x0000007000c89947 */ /* 0x020fea0003800000 */
.L_x_157:
[----:B------:R-:W-:Y:S05]  /*b050*/  BSYNC B0 ;  /* 0x0000000000007941 */ /* 0x000fea0003800000 */
.L_x_156:
[----:B------:R-:W-:Y:S05]  /*b060*/  @!P0 BRA `(.L_x_159) ;  /* 0x0000000000408947 */ /* 0x000fea0003800000 */
[----:B------:R-:W5:Y:S01]  /*b070*/  LDCU.64 UR8, c[0x4][0x70] ;  /* 0x01000e00ff0877ac */ /* 0x000f620008000a00 */
[----:B------:R-:W-:Y:S01]  /*b080*/  MOV R3, 0x0 ;  /* 0x0000000000037802 */ /* 0x000fe20000000f00 */
[----:B------:R-:W-:Y:S02]  /*b090*/  HFMA2 R12, -RZ, RZ, 0, 5.9604644775390625e-08 ;  /* 0x00000001ff0c7431 */ /* 0x000fe400000001ff */
[----:B------:R-:W-:Y:S02]  /*b0a0*/  IMAD.MOV.U32 R8, RZ, RZ, 0x192 ;  /* 0x00000192ff087424 */ /* 0x000fe400078e00ff */
[----:B------:R-:W-:Y:S01]  /*b0b0*/  IMAD.MOV.U32 R13, RZ, RZ, RZ ;  /* 0x000000ffff0d7224 */ /* 0x000fe200078e00ff */
[----:B------:R-:W3:Y:S01]  /*b0c0*/  LDCU.64 UR6, c[0x4][0x78] ;  /* 0x01000f00ff0677ac */ /* 0x000ee20008000a00 */
[----:B--2---:R-:W2:Y:S01]  /*b0d0*/  LDC.64 R2, c[0x4][R3] ;  /* 0x0100000003027b82 */ /* 0x004ea20000000a00 */
[----:B------:R-:W4:Y:S01]  /*b0e0*/  LDCU.64 UR4, c[0x4][0x10] ;  /* 0x01000200ff0477ac */ /* 0x000f220008000a00 */
[----:B-----5:R-:W-:Y:S01]  /*b0f0*/  MOV R5, UR9 ;  /* 0x0000000900057c02 */ /* 0x020fe20008000f00 */
[----:B------:R-:W-:Y:S01]  /*b100*/  IMAD.U32 R4, RZ, RZ, UR8 ;  /* 0x00000008ff047e24 */ /* 0x000fe2000f8e00ff */
[----:B---3--:R-:W-:Y:S01]  /*b110*/  MOV R7, UR7 ;  /* 0x0000000700077c02 */ /* 0x008fe20008000f00 */
[----:B------:R-:W-:Y:S01]  /*b120*/  IMAD.U32 R6, RZ, RZ, UR6 ;  /* 0x00000006ff067e24 */ /* 0x000fe2000f8e00ff */
[----:B----4-:R-:W-:Y:S01]  /*b130*/  MOV R11, UR5 ;  /* 0x00000005000b7c02 */ /* 0x010fe20008000f00 */
[----:B------:R-:W-:Y:S02]  /*b140*/  IMAD.U32 R10, RZ, RZ, UR4 ;  /* 0x00000004ff0a7e24 */ /* 0x000fe4000f8e00ff */
[----:B------:R-:W-:Y:S07]  /*b150*/  LEPC R20, `(.L_x_159) ;  /* 0x000000001014794e */ /* 0x000fee0000000000 */
[----:B-12---:R-:W-:Y:S05]  /*b160*/  CALL.ABS.NOINC R2 ;  /* 0x0000000002007343 */ /* 0x006fea0003c00000 */
.L_x_159:
[----:B------:R-:W-:Y:S05]  /*b170*/  WARPSYNC.ALL ;  /* 0x0000000000007948 */ /* 0x000fea0003800000 */
[C---:B------:R-:W-:Y:S01]  /*b180*/  R2UR UR4, R54.reuse ;  /* 0x00000000360472ca */ /* 0x040fe200000e0000 */
[----:B------:R-:W-:Y:S05]  /*b190*/  VIADD R3, R54, 0x100000 ;  /* 0x0010000036037836 */ /* 0x000fea0000000000 */
[----:B------:R-:W-:Y:S04]  /*b1a0*/  SHF.R.U32.HI R3, RZ, 0x15, R3 ;  /* 0x00000015ff037819 */ /* 0x000fe80000011603 */
[----:B------:R-:W-:Y:S03]  /*b1b0*/  LOP3.LUT P0, RZ, R3, 0x3, R80, 0x48, !PT ;  /* 0x0000000303ff7812 */ /* 0x000fe60007804850 */
[----:B------:R-:W1:Y:S10]  /*b1c0*/  LDTM.16dp256bit.x4 R24, tmem[UR4] ;  /* 0x00000004001879ee */ /* 0x000e740008120000 */
[----:B-1----:R-:W-:Y:S05]  /*b1d0*/  @!P0 BRA `(.L_x_160) ;  /* 0x0000000000408947 */ /* 0x002fea0003800000 */
[----:B------:R-:W1:Y:S01]  /*b1e0*/  LDCU.64 UR8, c[0x4][0x70] ;  /* 0x01000e00ff0877ac */ /* 0x000e620008000a00 */
[----:B------:R-:W-:Y:S01]  /*b1f0*/  MOV R3, 0x0 ;  /* 0x0000000000037802 */ /* 0x000fe20000000f00 */
[----:B------:R-:W-:Y:S02]  /*b200*/  HFMA2 R12, -RZ, RZ, 0, 5.9604644775390625e-08 ;  /* 0x00000001ff0c7431 */ /* 0x000fe400000001ff */
[----:B------:R-:W-:Y:S02]  /*b210*/  IMAD.MOV.U32 R8, RZ, RZ, 0x192 ;  /* 0x00000192ff087424 */ /* 0x000fe400078e00ff */
[----:B------:R-:W-:Y:S01]  /*b220*/  IMAD.MOV.U32 R13, RZ, RZ, RZ ;  /* 0x000000ffff0d7224 */ /* 0x000fe200078e00ff */
[----:B------:R-:W5:Y:S01]  /*b230*/  LDCU.64 UR6, c[0x4][0x78] ;  /* 0x01000f00ff0677ac */ /* 0x000f620008000a00 */
[----:B--2---:R-:W2:Y:S01]  /*b240*/  LDC.64 R2, c[0x4][R3] ;  /* 0x0100000003027b82 */ /* 0x004ea20000000a00 */
[----:B------:R-:W3:Y:S01]  /*b250*/  LDCU.64 UR4, c[0x4][0x10] ;  /* 0x01000200ff0477ac */ /* 0x000ee20008000a00 */
[----:B-1----:R-:W-:Y:S01]  /*b260*/  MOV R5, UR9 ;  /* 0x0000000900057c02 */ /* 0x002fe20008000f00 */
[----:B------:R-:W-:Y:S01]  /*b270*/  IMAD.U32 R4, RZ, RZ, UR8 ;  /* 0x00000008ff047e24 */ /* 0x000fe2000f8e00ff */
[----:B-----5:R-:W-:Y:S01]  /*b280*/  MOV R7, UR7 ;  /* 0x0000000700077c02 */ /* 0x020fe20008000f00 */
[----:B------:R-:W-:Y:S01]  /*b290*/  IMAD.U32 R6, RZ, RZ, UR6 ;  /* 0x00000006ff067e24 */ /* 0x000fe2000f8e00ff */
[----:B---3--:R-:W-:Y:S01]  /*b2a0*/  MOV R11, UR5 ;  /* 0x00000005000b7c02 */ /* 0x008fe20008000f00 */
[----:B------:R-:W-:Y:S02]  /*b2b0*/  IMAD.U32 R10, RZ, RZ, UR4 ;  /* 0x00000004ff0a7e24 */ /* 0x000fe4000f8e00ff */
[----:B------:R-:W-:Y:S07]  /*b2c0*/  LEPC R20, `(.L_x_160) ;  /* 0x000000001014794e */ /* 0x000fee0000000000 */
[----:B--2-4-:R-:W-:Y:S05]  /*b2d0*/  CALL.ABS.NOINC R2 ;  /* 0x0000000002007343 */ /* 0x014fea0003c00000 */
.L_x_160:
[----:B------:R-:W-:Y:S05]  /*b2e0*/  WARPSYNC.ALL ;  /* 0x0000000000007948 */ /* 0x000fea0003800000 */
[----:B------:R-:W-:Y:S11]  /*b2f0*/  R2UR UR4, R54 ;  /* 0x00000000360472ca */ /* 0x000ff600000e0000 */
[----:B------:R-:W-:Y:S02]  /*b300*/  @!UPT UIADD3 URZ, UPT, UPT, URZ, URZ, URZ ;  /* 0x000000fffffff290 */ /* 0x000fe4000fffe0ff */
[----:B------:R-:W1:Y:S02]  /*b310*/  LDTM.16dp256bit.x4 R4, tmem[UR4+0x100000] ;  /* 0x10000004000479ee */ /* 0x000e640008120000 */
[----:B-1----:R-:W-:Y:S01]  /*b320*/  NOP ;  /* 0x0000000000007918 */ /* 0x002fe20000000000 */
.L_x_155:
[--C-:B--2---:R-:W-:Y:S01]  /*b330*/  HADD2.F32 R49, -RZ, R60.reuse.H0_H0 ;  /* 0x2000003cff317230 */ /* 0x104fe20000004100 */
[----:B------:R-:W-:Y:S05]  /*b340*/  WARPSYNC.ALL ;  /* 0x0000000000007948 */ /* 0x000fea0003800000 */
[----:B------:R-:W-:Y:S01]  /*b350*/  LEA R55, R95, R86, 0x1 ;  /* 0x000000565f377211 */ /* 0x000fe200078e08ff */
[-C--:B------:R-:W-:Y:S01]  /*b360*/  FMUL R0, R24, R47.reuse ;  /* 0x0000002f18007220 */ /* 0x080fe20000400000 */
[----:B------:R-:W-:Y:S02]  /*b370*/  HADD2.F32 R51, -RZ, R60.H1_H1 ;  /* 0x3000003cff337230 */ /* 0x000fe40000004100 */
[-C--:B------:R-:W-:Y:S01]  /*b380*/  FMUL R2, R25, R47.reuse ;  /* 0x0000002f19027220 */ /* 0x080fe20000400000 */
[----:B------:R-:W-:Y:S01]  /*b390*/  FMUL R3, R26, R47 ;  /* 0x0000002f1a037220 */ /* 0x000fe20000400000 */
[C---:B------:R-:W-:Y:S01]  /*b3a0*/  FFMA R0, R48.reuse, R49, R0 ;  /* 0x0000003130007223 */ /* 0x040fe20000000000 */
[--C-:B------:R-:W-:Y:S02]  /*b3b0*/  HADD2.F32 R49, -RZ, R61.reuse.H0_H0 ;  /* 0x2000003dff317230 */ /* 0x100fe40000004100 */
[----:B------:R-:W-:Y:S01]  /*b3c0*/  FFMA R2, R48, R51, R2 ;  /* 0x0000003330027223 */ /* 0x000fe20000000002 */
[-C--:B------:R-:W-:Y:S01]  /*b3d0*/  FMUL R20, R4, R47.reuse ;  /* 0x0000002f04147220 */ /* 0x080fe20000400000 */
[----:B------:R-:W-:Y:S02]  /*b3e0*/  HADD2.F32 R51, -RZ, R61.H1_H1 ;  /* 0x3000003dff337230 */ /* 0x000fe40000004100 */
[----:B------:R-:W-:Y:S01]  /*b3f0*/  FMUL R21, R5, R47 ;  /* 0x0000002f05157220 */ /* 0x000fe20000400000 */
[----:B------:R-:W-:Y:S01]  /*b400*/  FFMA R3, R48, R49, R3 ;  /* 0x0000003130037223 */ /* 0x000fe20000000003 */
[----:B------:R-:W-:Y:S01]  /*b410*/  F2FP.F16.F32.PACK_AB R64, R2, R0 ;  /* 0x000000000240723e */ /* 0x000fe200000000ff */
[-C--:B------:R-:W-:Y:S01]  /*b420*/  FMUL R4, R27, R47.reuse ;  /* 0x0000002f1b047220 */ /* 0x080fe20000400000 */
[--C-:B------:R-:W-:Y:S02]  /*b430*/  HADD2.F32 R50, -RZ, R62.reuse.H0_H0 ;  /* 0x2000003eff327230 */ /* 0x100fe40000004100 */
[-C--:B------:R-:W-:Y:S01]  /*b440*/  FMUL R5, R28, R47.reuse ;  /* 0x0000002f1c057220 */ /* 0x080fe20000400000 */
[----:B------:R-:W-:Y:S01]  /*b450*/  FMUL R22, R6, R47 ;  /* 0x0000002f06167220 */ /* 0x000fe20000400000 */
[----:B------:R-:W-:Y:S02]  /*b460*/  HADD2.F32 R49, -RZ, R62.H1_H1 ;  /* 0x3000003eff317230 */ /* 0x000fe40000004100 */
[C---:B------:R-:W-:Y:S01]  /*b470*/  FFMA R4, R48.reuse, R51, R4 ;  /* 0x0000003330047223 */ /* 0x040fe20000000004 */
[----:B------:R-:W-:Y:S01]  /*b480*/  FFMA R5, R48, R50, R5 ;  /* 0x0000003230057223 */ /* 0x000fe20000000005 */
[--C-:B------:R-:W-:Y:S02]  /*b490*/  HADD2.F32 R50, -RZ, R63.reuse.H0_H0 ;  /* 0x2000003fff327230 */ /* 0x100fe40000004100 */
[-C--:B------:R-:W-:Y:S01]  /*b4a0*/  FMUL R6, R29, R47.reuse ;  /* 0x0000002f1d067220 */ /* 0x080fe20000400000 */
[----:B------:R-:W-:Y:S01]  /*b4b0*/  FMUL R23, R7, R47 ;  /* 0x0000002f07177220 */ /* 0x000fe20000400000 */
[----:B------:R-:W-:Y:S01]  /*b4c0*/  HADD2.F32 R51, -RZ, R63.H1_H1 ;  /* 0x3000003fff337230 */ /* 0x000fe20000004100 */
[----:B------:R-:W-:Y:S01]  /*b4d0*/  F2FP.F16.F32.PACK_AB R65, R4, R3 ;  /* 0x000000030441723e */ /* 0x000fe200000000ff */
[----:B------:R-:W-:Y:S01]  /*b4e0*/  FFMA R6, R48, R49, R6 ;  /* 0x0000003130067223 */ /* 0x000fe20000000006 */
[-C--:B------:R-:W-:Y:S01]  /*b4f0*/  FMUL R24, R8, R47.reuse ;  /* 0x0000002f08187220 */ /* 0x080fe20000400000 */
[--C-:B-1----:R-:W-:Y:S02]  /*b500*/  HADD2.F32 R49, -RZ, R56.reuse.H0_H0 ;  /* 0x20000038ff317230 */ /* 0x102fe40000004100 */
[-C--:B------:R-:W-:Y:S01]  /*b510*/  FMUL R7, R30, R47.reuse ;  /* 0x0000002f1e077220 */ /* 0x080fe20000400000 */
[----:B------:R-:W-:Y:S01]  /*b520*/  FMUL R8, R31, R47 ;  /* 0x0000002f1f087220 */ /* 0x000fe20000400000 */
[----:B---3--:R-:W-:Y:S01]  /*b530*/  HADD2.F32 R52, -RZ, R69.H1_H1 ;  /* 0x30000045ff347230 */ /* 0x008fe20000004100 */
[----:B------:R-:W-:Y:S01]  /*b540*/  F2FP.F16.F32.PACK_AB R66, R6, R5 ;  /* 0x000000050642723e */ /* 0x000fe200000000ff */
[C---:B------:R-:W-:Y:S01]  /*b550*/  FFMA R7, R48.reuse, R50, R7 ;  /* 0x0000003230077223 */ /* 0x040fe20000000007 */
[----:B------:R-:W-:Y:S01]  /*b560*/  FFMA R8, R48, R51, R8 ;  /* 0x0000003330087223 */ /* 0x000fe20000000008 */
[----:B------:R-:W-:Y:S02]  /*b570*/  HADD2.F32 R51, -RZ, R56.H1_H1 ;  /* 0x30000038ff337230 */ /* 0x000fe40000004100 */
[-C--:B------:R-:W-:Y:S01]  /*b580*/  FMUL R25, R9, R47.reuse ;  /* 0x0000002f09197220 */ /* 0x080fe20000400000 */
[----:B------:R-:W-:Y:S01]  /*b590*/  FMUL R9, R32, R47 ;  /* 0x0000002f20097220 */ /* 0x000fe20000400000 */
[--C-:B------:R-:W-:Y:S01]  /*b5a0*/  HADD2.F32 R50, -RZ, R58.reuse.H0_H0 ;  /* 0x2000003aff327230 */ /* 0x100fe20000004100 */
[----:B------:R-:W-:Y:S01]  /*b5b0*/  F2FP.F16.F32.PACK_AB R67, R8, R7 ;  /* 0x000000070843723e */ /* 0x000fe200000000ff */
[----:B------:R-:W-:Y:S01]  /*b5c0*/  FMUL R40, R10, R47 ;  /* 0x0000002f0a287220 */ /* 0x000fe20000400000 */
[C---:B------:R-:W-:Y:S01]  /*b5d0*/  FFMA R9, R48.reuse, R49, R9 ;  /* 0x0000003130097223 */ /* 0x040fe20000000009 */
[----:B------:R-:W-:Y:S02]  /*b5e0*/  HADD2.F32 R49, -RZ, R57.H0_H0 ;  /* 0x20000039ff317230 */ /* 0x000fe40000004100 */
[-C--:B------:R-:W-:Y:S01]  /*b5f0*/  FMUL R10, R33, R47.reuse ;  /* 0x0000002f210a7220 */ /* 0x080fe20000400000 */
[----:B------:R1:W-:Y:S01]  /*b600*/  STSM.16.MT88.4 [R86+0x1000], R64 ;  /* 0x0010004056007844 */ /* 0x0003e20000004200 */
[----:B------:R-:W-:Y:S01]  /*b610*/  FMUL R41, R11, R47 ;  /* 0x0000002f0b297220 */ /* 0x000fe20000400000 */
[----:B------:R-:W-:Y:S02]  /*b620*/  HADD2.F32 R53, -RZ, R73.H0_H0 ;  /* 0x20000049ff357230 */ /* 0x000fe40000004100 */
[----:B------:R-:W-:Y:S01]  /*b630*/  FFMA R10, R48, R51, R10 ;  /* 0x00000033300a7223 */ /* 0x000fe2000000000a */
[-C--:B------:R-:W-:Y:S01]  /*b640*/  FMUL R11, R34, R47.reuse ;  /* 0x0000002f220b7220 */ /* 0x080fe20000400000 */
[----:B------:R-:W-:Y:S02]  /*b650*/  HADD2.F32 R51, -RZ, R57.H1_H1 ;  /* 0x30000039ff337230 */ /* 0x000fe40000004100 */
[-C--:B------:R-:W-:Y:S01]  /*b660*/  FMUL R42, R12, R47.reuse ;  /* 0x0000002f0c2a7220 */ /* 0x080fe20000400000 */
[----:B------:R-:W-:Y:S01]  /*b670*/  FMUL R43, R13, R47 ;  /* 0x0000002f0d2b7220 */ /* 0x000fe20000400000 */
[----:B------:R-:W-:Y:S01]  /*b680*/  FFMA R11, R48, R49, R11 ;  /* 0x00000031300b7223 */ /* 0x000fe2000000000b */
[----:B------:R-:W-:Y:S01]  /*b690*/  HADD2.F32 R49, -RZ, R58.H1_H1 ;  /* 0x3000003aff317230 */ /* 0x000fe20000004100 */
[----:B------:R-:W-:Y:S01]  /*b6a0*/  F2FP.F16.F32.PACK_AB R104, R10, R9 ;  /* 0x000000090a68723e */ /* 0x000fe200000000ff */
[-C--:B------:R-:W-:Y:S01]  /*b6b0*/  FMUL R12, R35, R47.reuse ;  /* 0x0000002f230c7220 */ /* 0x080fe20000400000 */
[-C--:B------:R-:W-:Y:S01]  /*b6c0*/  FMUL R44, R14, R47.reuse ;  /* 0x0000002f0e2c7220 */ /* 0x080fe20000400000 */
[-C--:B------:R-:W-:Y:S01]  /*b6d0*/  FMUL R13, R36, R47.reuse ;  /* 0x0000002f240d7220 */ /* 0x080fe20000400000 */
[----:B------:R-:W-:Y:S01]  /*b6e0*/  FMUL R14, R37, R47 ;  /* 0x0000002f250e7220 */ /* 0x000fe20000400000 */
[C---:B------:R-:W-:Y:S01]  /*b6f0*/  FFMA R12, R48.reuse, R51, R12 ;  /* 0x00000033300c7223 */ /* 0x040fe2000000000c */
[--C-:B------:R-:W-:Y:S02]  /*b700*/  HADD2.F32 R51, -RZ, R68.reuse.H0_H0 ;  /* 0x20000044ff337230 */ /* 0x100fe40000004100 */
[C---:B------:R-:W-:Y:S01]  /*b710*/  FFMA R13, R48.reuse, R50, R13 ;  /* 0x00000032300d7223 */ /* 0x040fe2000000000d */
[--C-:B------:R-:W-:Y:S02]  /*b720*/  HADD2.F32 R50, -RZ, R59.reuse.H0_H0 ;  /* 0x2000003bff327230 */ /* 0x100fe40000004100 */
[----:B------:R-:W-:Y:S01]  /*b730*/  FFMA R14, R48, R49, R14 ;  /* 0x00000031300e7223 */ /* 0x000fe2000000000e */
[----:B------:R-:W-:Y:S02]  /*b740*/  HADD2.F32 R49, -RZ, R59.H1_H1 ;  /* 0x3000003bff317230 */ /* 0x000fe40000004100 */
[-C--:B------:R-:W-:Y:S01]  /*b750*/  FMUL R45, R15, R47.reuse ;  /* 0x0000002f0f2d7220 */ /* 0x080fe20000400000 */
[-C--:B------:R-:W-:Y:S01]  /*b760*/  FMUL R46, R16, R47.reuse ;  /* 0x0000002f102e7220 */ /* 0x080fe20000400000 */
[-C--:B------:R-:W-:Y:S01]  /*b770*/  FMUL R15, R38, R47.reuse ;  /* 0x0000002f260f7220 */ /* 0x080fe20000400000 */
[-C--:B------:R-:W-:Y:S01]  /*b780*/  FMUL R16, R39, R47.reuse ;  /* 0x0000002f27107220 */ /* 0x080fe20000400000 */
[-C--:B------:R-:W-:Y:S01]  /*b790*/  FMUL R17, R17, R47.reuse ;  /* 0x0000002f11117220 */ /* 0x080fe20000400000 */
[----:B------:R-:W-:Y:S01]  /*b7a0*/  FMUL R18, R18, R47 ;  /* 0x0000002f12127220 */ /* 0x000fe20000400000 */
[C---:B------:R-:W-:Y:S01]  /*b7b0*/  FFMA R15, R48.reuse, R50, R15 ;  /* 0x00000032300f7223 */ /* 0x040fe2000000000f */
[----:B------:R-:W-:Y:S02]  /*b7c0*/  HADD2.F32 R50, -RZ, R68.H1_H1 ;  /* 0x30000044ff327230 */ /* 0x000fe40000004100 */
[C---:B------:R-:W-:Y:S01]  /*b7d0*/  FFMA R16, R48.reuse, R49, R16 ;  /* 0x0000003130107223 */ /* 0x040fe20000000010 */
[----:B------:R-:W-:Y:S02]  /*b7e0*/  HADD2.F32 R49, -RZ, R69.H0_H0 ;  /* 0x20000045ff317230 */ /* 0x000fe40000004100 */
[C---:B------:R-:W-:Y:S01]  /*b7f0*/  FFMA R20, R48.reuse, R51, R20 ;  /* 0x0000003330147223 */ /* 0x040fe20000000014 */
[----:B------:R-:W-:Y:S02]  /*b800*/  HADD2.F32 R51, -RZ, R71.H0_H0 ;  /* 0x20000047ff337230 */ /* 0x000fe40000004100 */
[C---:B------:R-:W-:Y:S01]  /*b810*/  FFMA R21, R48.reuse, R50, R21 ;  /* 0x0000003230157223 */ /* 0x040fe20000000015 */
[--C-:B------:R-:W-:Y:S02]  /*b820*/  HADD2.F32 R50, -RZ, R70.reuse.H1_H1 ;  /* 0x30000046ff327230 */ /* 0x100fe40000004100 */
[C---:B------:R-:W-:Y:S01]  /*b830*/  FFMA R22, R48.reuse, R49, R22 ;  /* 0x0000003130167223 */ /* 0x040fe20000000016 */
[----:B------:R-:W-:Y:S02]  /*b840*/  HADD2.F32 R49, -RZ, R70.H0_H0 ;  /* 0x20000046ff317230 */ /* 0x000fe40000004100 */
[----:B------:R-:W-:Y:S01]  /*b850*/  FFMA R23, R48, R52, R23 ;  /* 0x0000003430177223 */ /* 0x000fe20000000017 */
[----:B------:R-:W-:Y:S02]  /*b860*/  HADD2.F32 R52, -RZ, R75.H1_H1 ;  /* 0x3000004bff347230 */ /* 0x000fe40000004100 */
[----:B------:R-:W-:Y:S01]  /*b870*/  FMUL R19, R19, R47 ;  /* 0x0000002f13137220 */ /* 0x000fe20000400000 */
[----:B------:R-:W-:Y:S01]  /*b880*/  F2FP.F16.F32.PACK_AB R105, R12, R11 ;  /* 0x0000000b0c69723e */ /* 0x000fe200000000ff */
[C---:B------:R-:W-:Y:S01]  /*b890*/  FFMA R24, R48.reuse, R49, R24 ;  /* 0x0000003130187223 */ /* 0x040fe20000000018 */
[C---:B------:R-:W-:Y:S01]  /*b8a0*/  FFMA R25, R48.reuse, R50, R25 ;  /* 0x0000003230197223 */ /* 0x040fe20000000019 */
[----:B------:R-:W-:Y:S01]  /*b8b0*/  FFMA R40, R48, R51, R40 ;  /* 0x0000003330287223 */ /* 0x000fe20000000028 */
[----:B------:R-:W-:Y:S01]  /*b8c0*/  HADD2.F32 R49, -RZ, R71.H1_H1 ;  /* 0x30000047ff317230 */ /* 0x000fe20000004100 */
[----:B------:R-:W-:Y:S01]  /*b8d0*/  F2FP.F16.F32.PACK_AB R106, R14, R13 ;  /* 0x0000000d0e6a723e */ /* 0x000fe200000000ff */
[--C-:B------:R-:W-:Y:S01]  /*b8e0*/  HADD2.F32 R51, -RZ, R72.reuse.H0_H0 ;  /* 0x20000048ff337230 */ /* 0x100fe20000004100 */
[----:B------:R-:W-:Y:S01]  /*b8f0*/  F2FP.F16.F32.PACK_AB R107, R16, R15 ;  /* 0x0000000f106b723e */ /* 0x000fe200000000ff */
[----:B------:R-:W-:Y:S02]  /*b900*/  HADD2.F32 R50, -RZ, R72.H1_H1 ;  /* 0x30000048ff327230 */ /* 0x000fe40000004100 */
[C---:B------:R-:W-:Y:S01]  /*b910*/  FFMA R41, R48.reuse, R49, R41 ;  /* 0x0000003130297223 */ /* 0x040fe20000000029 */
[----:B------:R-:W-:Y:S02]  /*b920*/  HADD2.F32 R49, -RZ, R73.H1_H1 ;  /* 0x30000049ff317230 */ /* 0x000fe40000004100 */
[C---:B------:R-:W-:Y:S01]  /*b930*/  FFMA R42, R48.reuse, R51, R42 ;  /* 0x00000033302a7223 */ /* 0x040fe2000000002a */
[----:B------:R1:W-:Y:S01]  /*b940*/  STSM.16.MT88.4 [R86+0x1800], R104 ;  /* 0x0018006856007844 */ /* 0x0003e20000004200 */
[C---:B------:R-:W-:Y:S01]  /*b950*/  FFMA R43, R48.reuse, R50, R43 ;  /* 0x00000032302b7223 */ /* 0x040fe2000000002b */
[--C-:B------:R-:W-:Y:S02]  /*b960*/  HADD2.F32 R51, -RZ, R74.reuse.H0_H0 ;  /* 0x2000004aff337230 */ /* 0x100fe40000004100 */
[C---:B------:R-:W-:Y:S01]  /*b970*/  FFMA R44, R48.reuse, R53, R44 ;  /* 0x00000035302c7223 */ /* 0x040fe2000000002c */
[----:B------:R-:W-:Y:S02]  /*b980*/  HADD2.F32 R50, -RZ, R74.H1_H1 ;  /* 0x3000004aff327230 */ /* 0x000fe40000004100 */
[C---:B------:R-:W-:Y:S01]  /*b990*/  FFMA R45, R48.reuse, R49, R45 ;  /* 0x00000031302d7223 */ /* 0x040fe2000000002d */
[----:B------:R-:W-:Y:S02]  /*b9a0*/  HADD2.F32 R53, -RZ, R75.H0_H0 ;  /* 0x2000004bff357230 */ /* 0x000fe40000004100 */
[C---:B------:R-:W-:Y:S01]  /*b9b0*/  FFMA R46, R48.reuse, R51, R46 ;  /* 0x00000033302e7223 */ /* 0x040fe2000000002e */
[----:B------:R-:W-:Y:S01]  /*b9c0*/  F2FP.F16.F32.PACK_AB R108, R21, R20 ;  /* 0x00000014156c723e */ /* 0x000fe200000000ff */
[C---:B------:R-:W-:Y:S01]  /*b9d0*/  FFMA R17, R48.reuse, R50, R17 ;  /* 0x0000003230117223 */ /* 0x040fe20000000011 */
[----:B------:R-:W-:Y:S01]  /*b9e0*/  F2FP.F16.F32.PACK_AB R109, R23, R22 ;  /* 0x00000016176d723e */ /* 0x000fe200000000ff */
[C---:B------:R-:W-:Y:S01]  /*b9f0*/  FFMA R18, R48.reuse, R53, R18 ;  /* 0x0000003530127223 */ /* 0x040fe20000000012 */
[----:B------:R-:W-:Y:S01]  /*ba00*/  FFMA R19, R48, R52, R19 ;  /* 0x0000003430137223 */ /* 0x000fe20000000013 */
[----:B------:R-:W-:Y:S01]  /*ba10*/  F2FP.F16.F32.PACK_AB R110, R25, R24 ;  /* 0x00000018196e723e */ /* 0x000fe200000000ff */
[----:B------:R-:W-:Y:S01]  /*ba20*/  BSSY.RECONVERGENT B0, `(.L_x_161) ;  /* 0x000001c000007945 */ /* 0x000fe20003800200 */
[----:B------:R-:W-:Y:S02]  /*ba30*/  F2FP.F16.F32.PACK_AB R111, R41, R40 ;  /* 0x00000028296f723e */ /* 0x000fe400000000ff */
[----:B------:R-:W-:Y:S02]  /*ba40*/  F2FP.F16.F32.PACK_AB R112, R43, R42 ;  /* 0x0000002a2b70723e */ /* 0x000fe400000000ff */
[----:B------:R-:W-:Y:S01]  /*ba50*/  F2FP.F16.F32.PACK_AB R113, R45, R44 ;  /* 0x0000002c2d71723e */ /* 0x000fe200000000ff */
[----:B------:R1:W-:Y:S01]  /*ba60*/  STSM.16.MT88.4 [R55+0x1000], R108 ;  /* 0x0010006c37007844 */ /* 0x0003e20000004200 */
[----:B------:R-:W-:Y:S02]  /*ba70*/  F2FP.F16.F32.PACK_AB R114, R17, R46 ;  /* 0x0000002e1172723e */ /* 0x000fe400000000ff */
[----:B------:R-:W-:Y:S02]  /*ba80*/  F2FP.F16.F32.PACK_AB R115, R19, R18 ;  /* 0x000000121373723e */ /* 0x000fe400000000ff */
[----:B------:R-:W-:Y:S03]  /*ba90*/  ISETP.NE.AND P0, PT, R101, RZ, PT ;  /* 0x000000ff6500720c */ /* 0x000fe60003f05270 */
[----:B------:R1:W-:Y:S01]  /*baa0*/  STSM.16.MT88.4 [R55+0x1800], R112 ;  /* 0x0018007037007844 */ /* 0x0003e20000004200 */
[----:B------:R-:W-:Y:S01]  /*bab0*/  @!PT LDS RZ, [RZ] ;  /* 0x00000000fffff984 */ /* 0x000fe20000000800 */
[----:B------:R-:W-:Y:S01]  /*bac0*/  @!PT LDS RZ, [RZ] ;  /* 0x00000000fffff984 */ /* 0x000fe20000000800 */
[----:B------:R-:W-:Y:S01]  /*bad0*/  @!PT LDS RZ, [RZ] ;  /* 0x00000000fffff984 */ /* 0x000fe20000000800 */
[----:B------:R-:W-:Y:S01]  /*bae0*/  @!PT LDS RZ, [RZ] ;  /* 0x00000000fffff984 */ /* 0x000fe20000000800 */
[----:B------:R2:W-:Y:S07]  /*baf0*/  MEMBAR.ALL.CTA ;  /* 0x0000000000007992 */ /* 0x0005ee0000008000 */
[----:B--2---:R-:W2:Y:S02]  /*bb00*/  FENCE.VIEW.ASYNC.S ;  /* 0x00000000000073c6 */ /* 0x004ea40000000000 */
[----:B--2---:R-:W-:Y:S06]  /*bb10*/  BAR.SYNC.DEFER_BLOCKING 0x1, 0x80 ;  /* 0x0042000000007b1d */ /* 0x004fec0000010000 */
[----:B------:R-:W-:Y:S05]  /*bb20*/  @!P0 BRA `(.L_x_162) ;  /* 0x00000000002c8947 */ /* 0x000fea0003800000 */
[----:B------:R-:W-:Y:S02]  /*bb30*/  UIADD3 UR7, UPT, UPT, UR43, 0x1000, URZ ;  /* 0x000010002b077890 */ /* 0x000fe4000fffe0ff */
[----:B------:R-:W-:Y:S02]  /*bb40*/  UIADD3 UR6, UPT, UPT, UR42, 0x80, URZ ;  /* 0x000000802a067890 */ /* 0x000fe4000fffe0ff */
[----:B------:R-:W-:Y:S02]  /*bb50*/  UIADD3 UR4, UPT, UPT, UR43, 0x2000, URZ ;  /* 0x000020002b047890 */ /* 0x000fe4000fffe0ff */
[----:B------:R-:W-:Y:S01]  /*bb60*/  MOV R81, UR7 ;  /* 0x0000000700517c02 */ /* 0x000fe20008000f00 */
[----:B------:R-:W-:Y:S03]  /*bb70*/  UMOV UR5, UR41 ;  /* 0x0000002900057c82 */ /* 0x000fe60008000000 */
[----:B------:R-:W-:Y:S11]  /*bb80*/  R2UR UR40, R81 ;  /* 0x00000000512872ca */ /* 0x000ff600000e0000 */
[----:B------:R-:W-:Y:S02]  /*bb90*/  @!UPT UIADD3 URZ, UPT, UPT, URZ, URZ, URZ ;  /* 0x000000fffffff290 */ /* 0x000fe4000fffe0ff */
[----:B------:R2:W-:Y:S01]  /*bba0*/  UTMASTG.2D [UR40], [UR56] ;  /* 0x00000028380073b5 */ /* 0x0005e20008008000 */
[----:B------:R2:W-:Y:S01]  /*bbb0*/  UTMASTG.2D [UR4], [UR56] ;  /* 0x00000004380073b5 */ /* 0x0005e20008008000 */
[----:B------:R0:W-:Y:S01]  /*bbc0*/  UTMACMDFLUSH ;  /* 0x00000000000079b7 */ /* 0x0001e20000000000 */
[----:B--2---:R-:W-:Y:S04]  /*bbd0*/  DEPBAR.LE SB0, 0x1 ;  /* 0x000080400000791a */ /* 0x004fe80000000000 */
.L_x_162:
[----:B------:R-:W-:Y:S05]  /*bbe0*/  BSYNC.RECONVERGENT B0 ;  /* 0x0000000000007941 */ /* 0x000fea0003800200 */
.L_x_161:
[----:B------:R-:W-:Y:S01]  /*bbf0*/  UISETP.NE.AND UP1, UPT, UR54, URZ, UPT ;  /* 0x000000ff3600728c */ /* 0x000fe2000bf25270 */
[----:B------:R-:W-:Y:S01]  /*bc00*/  BAR.SYNC.DEFER_BLOCKING 0x1, 0x80 ;  /* 0x0042000000007b1d */ /* 0x000fe20000010000 */
[----:B------:R-:W-:Y:S01]  /*bc10*/  SHF.L.U32 R0, R91, 0x1f, RZ ;  /* 0x0000001f5b007819 */ /* 0x000fe200000006ff */
[----:B------:R-:W-:Y:S03]  /*bc20*/  IMAD R102, R95, 0x2, R102 ;  /* 0x000000025f667824 */ /* 0x000fe600078e0266 */
[----:B------:R-:W-:Y:S05]  /*bc30*/  PLOP3.LUT P0, PT, PT, PT, UP1, 0x80, 0x8 ;  /* 0x000000000008781c */ /* 0x000fea0003f0f018 */
[----:B------:R-:W-:Y:S04]  /*bc40*/  @UP1 ULEA UR4, UR53, UR43, 0x3 ;  /* 0x0000002b35041291 */ /* 0x000fe8000f8e18ff */
[----:B------:R-:W-:Y:S04]  /*bc50*/  @UP1 UIADD3 UR4, UPT, UPT, UR4, 0x90, URZ ;  /* 0x0000009004041890 */ /* 0x000fe8000fffe0ff */
[----:B------:R-:W-:Y:S09]  /*bc60*/  @UP1 UPRMT UR4, UR52, 0x654, UR4 ;  /* 0x0000065434041896 */ /* 0x000ff20008000004 */
[----:B------:R-:W-:Y:S01]  /*bc70*/  @P0 SYNCS.ARRIVE.TRANS64.RED.A1T0 RZ, [UR4], RZ ;  /* 0x000000ffffff09a7 */ /* 0x000fe20008100404 */
[----:B------:R-:W-:Y:S01]  /*bc80*/  @UP1 UIADD3 UR4, UPT, UPT, UR53, 0x1, URZ ;  /* 0x0000000135041890 */ /* 0x000fe2000fffe0ff */
[----:B------:R-:W-:Y:S01]  /*bc90*/  BSSY B0, `(.L_x_163) ;  /* 0x0000008000007945 */ /* 0x000fe20003800000 */
[----:B------:R-:W-:Y:S02]  /*bca0*/  FSETP.NEU.AND P0, PT, R48, RZ, PT ;  /* 0x000000ff3000720b */ /* 0x000fe40003f0d000 */
[----:B------:R-:W-:Y:S01]  /*bcb0*/  @UP1 UISETP.NE.AND UP0, UPT, UR4, 0x4, UPT ;  /* 0x000000040400188c */ /* 0x000fe2000bf05270 */
[----:B------:R-:W2:Y:S03]  /*bcc0*/  SYNCS.PHASECHK.TRANS64.TRYWAIT P1, [UR43+0x78], R0 ;  /* 0x00007800ff0075a7 */ /* 0x000ea6000802112b */
[----:B------:R-:W-:Y:S01]  /*bcd0*/  @UP1 USEL UR53, UR4, URZ, UP0 ;  /* 0x000000ff04351287 */ /* 0x000fe20008000000 */
[----:B--2---:R-:W-:Y:S11]  /*bce0*/  @P1 BRA `(.L_x_164) ;  /* 0x0000000000081947 */ /* 0x004ff60003800000 */
[----:B------:R-:W2:Y:S02]  /*bcf0*/  SYNCS.PHASECHK.TRANS64.TRYWAIT P1, [UR43+0x78], R0 ;  /* 0x00007800ff0075a7 */ /* 0x000ea4000802112b */
[----:B--2---:R-:W-:Y:S05]  /*bd00*/  @!P1 BRA `(.L_x_165) ;  /* 0x0000006400ac9947 */ /* 0x004fea0003800000 */
.L_x_164:
[----:B------:R-:W-:Y:S05]  /*bd10*/  BSYNC B0 ;  /* 0x0000000000007941 */ /* 0x000fea0003800000 */
.L_x_163:
[----:B------:R-:W-:Y:S05]  /*bd20*/  @P0 WARPSYNC.ALL ;  /* 0x0000000000000948 */ /* 0x000fea0003800000 */
[----:B------:R3:W1:Y:S01]  /*bd30*/  @P0 LDSM.16.MT88.4 R60, [R92+UR43+0x3000] ;  /* 0x0030002b5c3c083b */ /* 0x0006620008004200 */
[----:B------:R-:W-:Y:S02]  /*bd40*/  CS2R R38, SRZ ;  /* 0x0000000000267805 */ /* 0x000fe4000001ff00 */
[----:B------:R-:W-:Y:S02]  /*bd50*/  CS2R R36, SRZ ;  /* 0x0000000000247805 */ /* 0x000fe4000001ff00 */
[----:B------:R-:W-:Y:S01]  /*bd60*/  CS2R R34, SRZ ;  /* 0x0000000000227805 */ /* 0x000fe2000001ff00 */
[----:B------:R3:W1:Y:S01]  /*bd70*/  @P0 LDSM.16.MT88.4 R56, [R92+UR43+0x3800] ;  /* 0x0038002b5c38083b */ /* 0x0006620008004200 */
[----:B------:R-:W-:Y:S02]  /*bd80*/  CS2R R32, SRZ ;  /* 0x0000000000207805 */ /* 0x000fe4000001ff00 */
[----:B------:R-:W-:Y:S02]  /*bd90*/  CS2R R30, SRZ ;  /* 0x00000000001e7805 */ /* 0x000fe4000001ff00 */
[----:B------:R-:W-:Y:S01]  /*bda0*/  CS2R R28, SRZ ;  /* 0x00000000001c7805 */ /* 0x000fe2000001ff00 */
[----:B------:R3:W1:Y:S01]  /*bdb0*/  @P0 LDSM.16.MT88.4 R68, [R102+0x2000] ;  /* 0x002000006644083b */ /* 0x0006620000004200 */
[----:B------:R-:W-:Y:S02]  /*bdc0*/  CS2R R26, SRZ ;  /* 0x00000000001a7805 */ /* 0x000fe4000001ff00 */
[----:B------:R-:W-:Y:S02]  /*bdd0*/  CS2R R24, SRZ ;  /* 0x0000000000187805 */ /* 0x000fe4000001ff00 */
[----:B------:R-:W-:Y:S01]  /*bde0*/  CS2R R18, SRZ ;  /* 0x0000000000127805 */ /* 0x000fe2000001ff00 */
[----:B------:R3:W1:Y:S01]  /*bdf0*/  @P0 LDSM.16.MT88.4 R72, [R102+0x2800] ;  /* 0x002800006648083b */ /* 0x0006620000004200 */
[----:B------:R-:W-:Y:S02]  /*be00*/  ISETP.GE.AND P0, PT, R100, 0x1, PT ;  /* 0x000000016400780c */ /* 0x000fe40003f06270 */
[----:B------:R-:W-:Y:S02]  /*be10*/  CS2R R16, SRZ ;  /* 0x0000000000107805 */ /* 0x000fe4000001ff00 */
[----:B------:R-:W-:Y:S02]  /*be20*/  CS2R R14, SRZ ;  /* 0x00000000000e7805 */ /* 0x000fe4000001ff00 */
[----:B------:R-:W-:Y:S02]  /*be30*/  CS2R R12, SRZ ;  /* 0x00000000000c7805 */ /* 0x000fe4000001ff00 */
[----:B------:R-:W-:Y:S02]  /*be40*/  CS2R R10, SRZ ;  /* 0x00000000000a7805 */ /* 0x000fe4000001ff00 */
[----:B------:R-:W-:Y:S02]  /*be50*/  CS2R R8, SRZ ;  /* 0x0000000000087805 */ /* 0x000fe4000001ff00 */
[----:B------:R-:W-:Y:S02]  /*be60*/  CS2R R6, SRZ ;  /* 0x0000000000067805 */ /* 0x000fe4000001ff00 */
[----:B------:R-:W-:Y:S01]  /*be70*/  CS2R R4, SRZ ;  /* 0x0000000000047805 */ /* 0x000fe2000001ff00 */
[----:B------:R-:W-:Y:S06]  /*be80*/  @!P0 BRA `(.L_x_166) ;  /* 0x0000000000c48947 */ /* 0x000fec0003800000 */
[----:B--2---:R-:W-:Y:S05]  /*be90*/  VIADD R3, R54, 0x20 ;  /* 0x0000002036037836 */ /* 0x004fea0000000000 */
[----:B------:R-:W-:Y:S04]  /*bea0*/  SHF.R.U32.HI R3, RZ, 0x15, R3 ;  /* 0x00000015ff037819 */ /* 0x000fe80000011603 */
[----:B------:R-:W-:Y:S11]  /*beb0*/  LOP3.LUT P0, RZ, R3, 0x3, R80, 0x48, !PT ;  /* 0x0000000303ff7812 */ /* 0x000ff60007804850 */
[----:B------:R-:W-:Y:S02]  /*bec0*/  @!UPT UIADD3 URZ, UPT, UPT, URZ, URZ, URZ ;  /* 0x000000fffffff290 */ /* 0x000fe4000fffe0ff */
[----:B------:R-:W-:Y:S05]  /*bed0*/  @!P0 BRA `(.L_x_167) ;  /* 0x0000000000408947 */ /* 0x000fea0003800000 */
[----:B------:R-:W2:Y:S01]  /*bee0*/  LDCU.64 UR8, c[0x4][0x70] ;  /* 0x01000e00ff0877ac */ /* 0x000ea20008000a00 */
[----:B------:R-:W-:Y:S01]  /*bef0*/  MOV R3, 0x0 ;  /* 0x0000000000037802 */ /* 0x000fe20000000f00 */
[----:B------:R-:W-:Y:S02]  /*bf00*/  HFMA2 R12, -RZ, RZ, 0, 5.9604644775390625e-08 ;  /* 0x00000001ff0c7431 */ /* 0x000fe400000001ff */
[----:B------:R-:W-:Y:S02]  /*bf10*/  IMAD.MOV.U32 R8, RZ, RZ, 0x192 ;  /* 0x00000192ff087424 */ /* 0x000fe400078e00ff */
[----:B------:R-:W-:Y:S01]  /*bf20*/  IMAD.MOV.U32 R13, RZ, RZ, RZ ;  /* 0x000000ffff0d7224 */ /* 0x000fe200078e00ff */
[----:B------:R-:W5:Y:S01]  /*bf30*/  LDCU.64 UR6, c[0x4][0x78] ;  /* 0x01000f00ff0677ac */ /* 0x000f620008000a00 */
[----:B------:R-:W1:Y:S01]  /*bf40*/  LDC.64 R2, c[0x4][R3] ;  /* 0x0100000003027b82 */ /* 0x000e620000000a00 */
[----:B------:R-:W3:Y:S01]  /*bf50*/  LDCU.64 UR4, c[0x4][0x10] ;  /* 0x01000200ff0477ac */ /* 0x000ee20008000a00 */
[----:B--2---:R-:W-:Y:S01]  /*bf60*/  MOV R5, UR9 ;  /* 0x0000000900057c02 */ /* 0x004fe20008000f00 */
[----:B------:R-:W-:Y:S01]  /*bf70*/  IMAD.U32 R4, RZ, RZ, UR8 ;  /* 0x00000008ff047e24 */ /* 0x000fe2000f8e00ff */
[----:B-----5:R-:W-:Y:S01]  /*bf80*/  MOV R7, UR7 ;  /* 0x0000000700077c02 */ /* 0x020fe20008000f00 */
[----:B------:R-:W-:Y:S01]  /*bf90*/  IMAD.U32 R6, RZ, RZ, UR6 ;  /* 0x00000006ff067e24 */ /* 0x000fe2000f8e00ff */
[----:B---3--:R-:W-:Y:S01]  /*bfa0*/  MOV R11, UR5 ;  /* 0x00000005000b7c02 */ /* 0x008fe20008000f00 */
[----:B------:R-:W-:Y:S02]  /*bfb0*/  IMAD.U32 R10, RZ, RZ, UR4 ;  /* 0x00000004ff0a7e24 */ /* 0x000fe4000f8e00ff */
[----:B------:R-:W-:Y:S07]  /*bfc0*/  LEPC R20, `(.L_x_167) ;  /* 0x000000001014794e */ /* 0x000fee0000000000 */
[----:B-1--4-:R-:W-:Y:S05]  /*bfd0*/  CALL.ABS.NOINC R2 ;  /* 0x0000000002007343 */ /* 0x012fea0003c00000 */
.L_x_167:
[----:B------:R-:W-:Y:S05]  /*bfe0*/  WARPSYNC.ALL ;  /* 0x0000000000007948 */ /* 0x000fea0003800000 */
[C---:B------:R-:W-:Y:S01]  /*bff0*/  R2UR UR4, R54.reuse ;  /* 0x00000000360472ca */ /* 0x040fe200000e0000 */
[----:B------:R-:W-:Y:S05]  /*c000*/  VIADD R3, R54, 0x100020 ;  /* 0x0010002036037836 */ /* 0x000fea0000000000 */
[----:B------:R-:W-:Y:S04]  /*c010*/  SHF.R.U32.HI R3, RZ, 0x15, R3 ;  /* 0x00000015ff037819 */ /* 0x000fe80000011603 */
[----:B------:R-:W-:Y:S03]  /*c020*/  LOP3.LUT P0, RZ, R3, 0x3, R80, 0x48, !PT ;  /* 0x0000000303ff7812 */ /* 0x000fe60007804850 */
[----:B------:R-:W2:Y:S10]  /*c030*/  LDTM.16dp256bit.x4 R24, tmem[UR4+0x20] ;  /* 0x00002004001879ee */ /* 0x000eb40008120000 */
[----:B--2---:R-:W-:Y:S05]  /*c040*/  @!P0 BRA `(.L_x_168) ;  /* 0x0000000000408947 */ /* 0x004fea0003800000 */
        /* <DEDUP_REMOVED lines=16> */
.L_x_168:
[----:B------:R-:W-:Y:S05]  /*c150*/  WARPSYNC.ALL ;  /* 0x0000000000007948 */ /* 0x000fea0003800000 */
[----:B------:R-:W-:Y:S11]  /*c160*/  R2UR UR4, R54 ;  /* 0x00000000360472ca */ /* 0x000ff600000e0000 */
[----:B------:R-:W-:Y:S02]  /*c170*/  @!UPT UIADD3 URZ, UPT, UPT, URZ, URZ, URZ ;  /* 0x000000fffffff290 */ /* 0x000fe4000fffe0ff */
[----:B------:R-:W2:Y:S02]  /*c180*/  LDTM.16dp256bit.x4 R4, tmem[UR4+0x100020] ;  /* 0x10002004000479ee */ /* 0x000ea40008120000 */
[----:B--2---:R-:W-:Y:S01]  /*c190*/  NOP ;  /* 0x0000000000007918 */ /* 0x004fe20000000000 */
.L_x_166:
[--C-:B-1----:R-:W-:Y:S01]  /*c1a0*/  HADD2.F32 R49, -RZ, R60.reuse.H0_H0 ;  /* 0x2000003cff317230 */ /* 0x102fe20000004100 */
[----:B------:R-:W-:Y:S05]  /*c1b0*/  WARPSYNC.ALL ;  /* 0x0000000000007948 */ /* 0x000fea0003800000 */
[-C--:B--2---:R-:W-:Y:S01]  /*c1c0*/  FMUL R0, R24, R47.reuse ;  /* 0x0000002f18007220 */ /* 0x084fe20000400000 */
        /* <DEDUP_REMOVED lines=25> */
[--C-:B------:R-:W-:Y:S02]  /*c360*/  HADD2.F32 R49, -RZ, R56.reuse.H0_H0 ;  /* 0x20000038ff317230 */ /* 0x100fe40000004100 */
[-C--:B------:R-:W-:Y:S01]  /*c370*/  FMUL R7, R30, R47.reuse ;  /* 0x0000002f1e077220 */ /* 0x080fe20000400000 */
[----:B------:R-:W-:Y:S01]  /*c380*/  FMUL R8, R31, R47 ;  /* 0x0000002f1f087220 */ /* 0x000fe20000400000 */
[----:B------:R-:W-:Y:S01]  /*c390*/  HADD2.F32 R52, -RZ, R69.H1_H1 ;  /* 0x30000045ff347230 */ /* 0x000fe20000004100 */
        /* <DEDUP_REMOVED lines=96> */
[----:B------:R-:W-:Y:S01]  /*c9a0*/  UIADD3 UR8, UPT, UPT, UR43, 0x3000, URZ ;  /* 0x000030002b087890 */ /* 0x000fe2000fffe0ff */
[----:B------:R-:W-:Y:S01]  /*c9b0*/  UMOV UR9, UR41 ;  /* 0x0000002900097c82 */ /* 0x000fe20008000000 */
[----:B------:R-:W-:Y:S02]  /*c9c0*/  UIADD3 UR6, UPT, UPT, UR42, 0xa0, URZ ;  /* 0x000000a02a067890 */ /* 0x000fe4000fffe0ff */
[----:B------:R-:W-:Y:S01]  /*c9d0*/  UIADD3 UR4, UPT, UPT, UR43, 0x4000, URZ ;  /* 0x000040002b047890 */ /* 0x000fe2000fffe0ff */
[----:B------:R-:W-:Y:S04]  /*c9e0*/  UMOV UR5, UR41 ;  /* 0x0000002900057c82 */ /* 0x000fe80008000000 */
[----:B------:R2:W-:Y:S04]  /*c9f0*/  UTMASTG.2D [UR8], [UR56] ;  /* 0x00000008380073b5 */ /* 0x0005e80008008000 */
[----:B------:R2:W-:Y:S01]  /*ca00*/  UTMASTG.2D [UR4], [UR56] ;  /* 0x00000004380073b5 */ /* 0x0005e20008008000 */
[----:B------:R0:W-:Y:S01]  /*ca10*/  UTMACMDFLUSH ;  /* 0x00000000000079b7 */ /* 0x0001e20000000000 */
[----:B--2---:R-:W-:Y:S04]  /*ca20*/  DEPBAR.LE SB0, 0x1 ;  /* 0x000080400000791a */ /* 0x004fe80000000000 */
.L_x_170:
[----:B------:R-:W-:Y:S05]  /*ca30*/  BSYNC.RECONVERGENT B0 ;  /* 0x0000000000007941 */ /* 0x000fea0003800200 */
.L_x_169:
[----:B------:R-:W-:Y:S01]  /*ca40*/  BAR.SYNC.DEFER_BLOCKING 0x1, 0x80 ;  /* 0x0042000000007b1d */ /* 0x000fe20000010000 */
[----:B------:R-:W-:Y:S01]  /*ca50*/  ULEA UR4, UR53, UR43, 0x3 ;  /* 0x0000002b35047291 */ /* 0x000fe2000f8e18ff */
[----:B------:R-:W-:Y:S01]  /*ca60*/  SHF.L.U32 R3, R91, 0x1f, RZ ;  /* 0x0000001f5b037819 */ /* 0x000fe200000006ff */
[----:B------:R-:W-:Y:S01]  /*ca70*/  UIADD3 UR40, UPT, UPT, UR53, 0x1, URZ ;  /* 0x0000000135287890 */ /* 0x000fe2000fffe0ff */
[----:B------:R-:W-:Y:S01]  /*ca80*/  FSETP.NEU.AND P0, PT, R48, RZ, PT ;  /* 0x000000ff3000720b */ /* 0x000fe20003f0d000 */
[----:B------:R-:W-:Y:S04]  /*ca90*/  UIADD3 UR4, UPT, UPT, UR4, 0x90, URZ ;  /* 0x0000009004047890 */ /* 0x000fe8000fffe0ff */
[----:B------:R-:W-:Y:S09]  /*caa0*/  UPRMT UR4, UR52, 0x654, UR4 ;  /* 0x0000065434047896 */ /* 0x000ff20008000004 */
[----:B------:R-:W-:Y:S01]  /*cab0*/  SYNCS.ARRIVE.TRANS64.RED.A1T0 RZ, [UR4], RZ ;  /* 0x000000ffffff79a7 */ /* 0x000fe20008100404 */
[----:B------:R-:W-:Y:S01]  /*cac0*/  BSSY B0, `(.L_x_171) ;  /* 0x0000005000007945 */ /* 0x000fe20003800000 */
[----:B------:R-:W2:Y:S03]  /*cad0*/  SYNCS.PHASECHK.TRANS64.TRYWAIT P1, [UR43+0x80], R3 ;  /* 0x00008003ff0075a7 */ /* 0x000ea6000802112b */
[----:B--2---:R-:W-:Y:S05]  /*cae0*/  @P1 BRA `(.L_x_172) ;  /* 0x0000000000081947 */ /* 0x004fea0003800000 */
[----:B------:R-:W2:Y:S02]  /*caf0*/  SYNCS.PHASECHK.TRANS64.TRYWAIT P1, [UR43+0x80], R3 ;  /* 0x00008003ff0075a7 */ /* 0x000ea4000802112b */
[----:B--2---:R-:W-:Y:S05]  /*cb00*/  @!P1 BRA `(.L_x_173) ;  /* 0x0000005800449947 */ /* 0x004fea0003800000 */
.L_x_172:
[----:B------:R-:W-:Y:S05]  /*cb10*/  BSYNC B0 ;  /* 0x0000000000007941 */ /* 0x000fea0003800000 */
.L_x_171:
        /* <DEDUP_REMOVED lines=44> */
.L_x_175:
        /* <DEDUP_REMOVED lines=23> */
.L_x_176:
[----:B------:R-:W-:Y:S05]  /*cf50*/  WARPSYNC.ALL ;  /* 0x0000000000007948 */ /* 0x000fea0003800000 */
[----:B------:R-:W-:Y:S11]  /*cf60*/  R2UR UR4, R54 ;  /* 0x00000000360472ca */ /* 0x000ff600000e0000 */
[----:B------:R-:W-:Y:S02]  /*cf70*/  @!UPT UIADD3 URZ, UPT, UPT, URZ, URZ, URZ ;  /* 0x000000fffffff290 */ /* 0x000fe4000fffe0ff */
[----:B------:R-:W2:Y:S02]  /*cf80*/  LDTM.16dp256bit.x4 R4, tmem[UR4+0x100040] ;  /* 0x10004004000479ee */ /* 0x000ea40008120000 */
[----:B--2---:R-:W-:Y:S01]  /*cf90*/  NOP ;  /* 0x0000000000007918 */ /* 0x004fe20000000000 */
.L_x_174:
        /* <DEDUP_REMOVED lines=137> */
.L_x_178:
[----:B------:R-:W-:Y:S05]  /*d830*/  BSYNC.RECONVERGENT B0 ;  /* 0x0000000000007941 */ /* 0x000fea0003800200 */
.L_x_177:
[----:B------:R-:W-:Y:S01]  /*d840*/  UISETP.NE.AND UP0, UPT, UR40, 0x4, UPT ;  /* 0x000000042800788c */ /* 0x000fe2000bf05270 */
[----:B------:R-:W-:Y:S01]  /*d850*/  BAR.SYNC.DEFER_BLOCKING 0x1, 0x80 ;  /* 0x0042000000007b1d */ /* 0x000fe20000010000 */
[----:B------:R-:W-:Y:S02]  /*d860*/  SHF.L.U32 R3, R91, 0x1f, RZ ;  /* 0x0000001f5b037819 */ /* 0x000fe400000006ff */
[----:B------:R-:W-:Y:S01]  /*d870*/  USEL UR5, UR40, URZ, UP0 ;  /* 0x000000ff28057287 */ /* 0x000fe20008000000 */
[----:B------:R-:W-:Y:S03]  /*d880*/  FSETP.NEU.AND P0, PT, R48, RZ, PT ;  /* 0x000000ff3000720b */ /* 0x000fe60003f0d000 */
[----:B------:R-:W-:Y:S02]  /*d890*/  ULEA UR4, UR5, UR43, 0x3 ;  /* 0x0000002b05047291 */ /* 0x000fe4000f8e18ff */
[----:B------:R-:W-:Y:S02]  /*d8a0*/  UIADD3 UR5, UPT, UPT, UR5, 0x1, URZ ;  /* 0x0000000105057890 */ /* 0x000fe4000fffe0ff */
[----:B------:R-:W-:Y:S02]  /*d8b0*/  UIADD3 UR4, UPT, UPT, UR4, 0x90, URZ ;  /* 0x0000009004047890 */ /* 0x000fe4000fffe0ff */
[----:B------:R-:W-:Y:S02]  /*d8c0*/  UISETP.NE.AND UP0, UPT, UR5, 0x4, UPT ;  /* 0x000000040500788c */ /* 0x000fe4000bf05270 */
[----:B------:R-:W-:Y:S02]  /*d8d0*/  UPRMT UR4, UR52, 0x654, UR4 ;  /* 0x0000065434047896 */ /* 0x000fe40008000004 */
[----:B------:R-:W-:Y:S07]  /*d8e0*/  USEL UR53, UR5, URZ, UP0 ;  /* 0x000000ff05357287 */ /* 0x000fee0008000000 */
[----:B------:R-:W-:Y:S01]  /*d8f0*/  SYNCS.ARRIVE.TRANS64.RED.A1T0 RZ, [UR4], RZ ;  /* 0x000000ffffff79a7 */ /* 0x000fe20008100404 */
[----:B------:R-:W-:Y:S01]  /*d900*/  BSSY B0, `(.L_x_179) ;  /* 0x0000005000007945 */ /* 0x000fe20003800000 */
[----:B------:R-:W2:Y:S03]  /*d910*/  SYNCS.PHASECHK.TRANS64.TRYWAIT P1, [UR43+0x88], R3 ;  /* 0x00008803ff0075a7 */ /* 0x000ea6000802112b */
[----:B--2---:R-:W-:Y:S05]  /*d920*/  @P1 BRA `(.L_x_180) ;  /* 0x0000000000081947 */ /* 0x004fea0003800000 */
[----:B------:R-:W2:Y:S02]  /*d930*/  SYNCS.PHASECHK.TRANS64.TRYWAIT P1, [UR43+0x88], R3 ;  /* 0x00008803ff0075a7 */ /* 0x000ea4000802112b */
[----:B--2---:R-:W-:Y:S05]  /*d940*/  @!P1 BRA `(.L_x_181) ;  /* 0x0000004800cc9947 */ /* 0x004fea0003800000 */
.L_x_180:
[----:B------:R-:W-:Y:S05]  /*d950*/  BSYNC B0 ;  /* 0x0000000000007941 */ /* 0x000fea0003800000 */
.L_x_179:
        /* <DEDUP_REMOVED lines=44> */
.L_x_183:
        /* <DEDUP_REMOVED lines=23> */
.L_x_184:
[----:B------:R-:W-:Y:S05]  /*dd90*/  WARPSYNC.ALL ;  /* 0x0000000000007948 */ /* 0x000fea0003800000 */
[----:B------:R-:W-:Y:S11]  /*dda0*/  R2UR UR4, R54 ;  /* 0x00000000360472ca */ /* 0x000ff600000e0000 */
[----:B------:R-:W-:Y:S02]  /*ddb0*/  @!UPT UIADD3 URZ, UPT, UPT, URZ, URZ, URZ ;  /* 0x000000fffffff290 */ /* 0x000fe4000fffe0ff */
[----:B------:R-:W2:Y:S02]  /*ddc0*/  LDTM.16dp256bit.x4 R4, tmem[UR4+0x100060] ;  /* 0x10006004000479ee */ /* 0x000ea40008120000 */
[----:B--2---:R-:W-:Y:S01]  /*ddd0*/  NOP ;  /* 0x0000000000007918 */ /* 0x004fe20000000000 */
.L_x_182:
[--C-:B-1----:R-:W-:Y:S01]  /*dde0*/  HADD2.F32 R41, -RZ, R60.reuse.H0_H0 ;  /* 0x2000003cff297230 */ /* 0x102fe20000004100 */
[----:B------:R-:W-:Y:S01]  /*ddf0*/  ISETP.GE.AND P0, PT, R100, 0x1, PT ;  /* 0x000000016400780c */ /* 0x000fe20003f06270 */
[-C--:B--2---:R-:W-:Y:S01]  /*de00*/  FMUL R0, R24, R47.reuse ;  /* 0x0000002f18007220 */ /* 0x084fe20000400000 */
[----:B------:R-:W-:Y:S02]  /*de10*/  HADD2.F32 R43, -RZ, R60.H1_H1 ;  /* 0x3000003cff2b7230 */ /* 0x000fe40000004100 */
[----:B------:R-:W-:Y:S01]  /*de20*/  FMUL R2, R25, R47 ;  /* 0x0000002f19027220 */ /* 0x000fe20000400000 */
[--C-:B------:R-:W-:Y:S02]  /*de30*/  HADD2.F32 R40, -RZ, R61.reuse.H0_H0 ;  /* 0x2000003dff287230 */ /* 0x100fe40000004100 */
[----:B------:R-:W-:Y:S01]  /*de40*/  FFMA R0, R48, R41, R0 ;  /* 0x0000002930007223 */ /* 0x000fe20000000000 */
[----:B------:R-:W-:Y:S01]  /*de50*/  FMUL R3, R26, R47 ;  /* 0x0000002f1a037220 */ /* 0x000fe20000400000 */
[----:B------:R-:W-:Y:S02]  /*de60*/  HADD2.F32 R45, -RZ, R61.H1_H1 ;  /* 0x3000003dff2d7230 */ /* 0x000fe40000004100 */
[C---:B------:R-:W-:Y:S01]  /*de70*/  FFMA R2, R48.reuse, R43, R2 ;  /* 0x0000002b30027223 */ /* 0x040fe20000000002 */
[-C--:B------:R-:W-:Y:S01]  /*de80*/  FMUL R20, R27, R47.reuse ;  /* 0x0000002f1b147220 */ /* 0x080fe20000400000 */
[--C-:B------:R-:W-:Y:S02]  /*de90*/  HADD2.F32 R42, -RZ, R62.reuse.H0_H0 ;  /* 0x2000003eff2a7230 */ /* 0x100fe40000004100 */
[----:B------:R-:W-:Y:S01]  /*dea0*/  FFMA R3, R48, R40, R3 ;  /* 0x0000002830037223 */ /* 0x000fe20000000003 */
[----:B------:R-:W-:Y:S01]  /*deb0*/  FMUL R21, R28, R47 ;  /* 0x0000002f1c157220 */ /* 0x000fe20000400000 */
[----:B------:R-:W-:Y:S01]  /*dec0*/  HADD2.F32 R49, -RZ, R62.H1_H1 ;  /* 0x3000003eff317230 */ /* 0x000fe20000004100 */
[----:B------:R-:W-:Y:S01]  /*ded0*/  F2FP.F16.F32.PACK_AB R104, R2, R0 ;  /* 0x000000000268723e */ /* 0x000fe200000000ff */
[----:B------:R-:W-:Y:S05]  /*dee0*/  @P0 WARPSYNC.ALL ;  /* 0x0000000000000948 */ /* 0x000fea0003800000 */
[----:B------:R-:W-:Y:S01]  /*def0*/  @P0 NOP ;  /* 0x0000000000000918 */ /* 0x000fe20000000000 */
[C---:B------:R-:W-:Y:S01]  /*df00*/  FFMA R20, R48.reuse, R45, R20 ;  /* 0x0000002d30147223 */ /* 0x040fe20000000014 */
[----:B------:R-:W-:Y:S01]  /*df10*/  FFMA R21, R48, R42, R21 ;  /* 0x0000002a30157223 */ /* 0x000fe20000000015 */
[----:B------:R-:W-:Y:S01]  /*df20*/  @P0 IADD3 R97, PT, PT, R97, 0x160, RZ ;  /* 0x0000016061610810 */ /* 0x000fe20007ffe0ff */
[----:B------:R-:W-:Y:S01]  /*df30*/  FMUL R22, R29, R47 ;  /* 0x0000002f1d167220 */ /* 0x000fe20000400000 */
[--C-:B------:R-:W-:Y:S01]  /*df40*/  HADD2.F32 R44, -RZ, R63.reuse.H0_H0 ;  /* 0x2000003fff2c7230 */ /* 0x100fe20000004100 */
[----:B------:R-:W-:Y:S01]  /*df50*/  F2FP.F16.F32.PACK_AB R105, R20, R3 ;  /* 0x000000031469723e */ /* 0x000fe200000000ff */
[----:B------:R-:W-:Y:S01]  /*df60*/  FMUL R23, R30, R47 ;  /* 0x0000002f1e177220 */ /* 0x000fe20000400000 */
[----:B------:R-:W-:Y:S01]  /*df70*/  HADD2.F32 R51, -RZ, R63.H1_H1 ;  /* 0x3000003fff337230 */ /* 0x000fe20000004100 */
[----:B------:R-:W-:Y:S01]  /*df80*/  @P0 LOP3.LUT R97, R97, 0xfefffff8, RZ, 0xc0, !PT ;  /* 0xfefffff861610812 */ /* 0x000fe200078ec0ff */
[C---:B------:R-:W-:Y:S01]  /*df90*/  FFMA R22, R48.reuse, R49, R22 ;  /* 0x0000003130167223 */ /* 0x040fe20000000016 */
[----:B------:R-:W-:Y:S01]  /*dfa0*/  FFMA R23, R48, R44, R23 ;  /* 0x0000002c30177223 */ /* 0x000fe20000000017 */
[----:B------:R-:W-:Y:S01]  /*dfb0*/  FMUL R24, R31, R47 ;  /* 0x0000002f1f187220 */ /* 0x000fe20000400000 */
[----:B------:R-:W-:Y:S01]  /*dfc0*/  HADD2.F32 R46, -RZ, R56.H0_H0 ;  /* 0x20000038ff2e7230 */ /* 0x000fe20000004100 */
[----:B------:R1:W-:Y:S01]  /*dfd0*/  @P0 SYNCS.ARRIVE.TRANS64.RED.A1T0 RZ, [R97+URZ], RZ ;  /* 0x000000ff61ff09a7 */ /* 0x0003e200081004ff */
[----:B------:R-:W-:Y:S07]  /*dfe0*/  F2FP.F16.F32.PACK_AB R106, R22, R21 ;  /* 0x00000015166a723e */ /* 0x000fee00000000ff */
[----:B------:R-:W-:Y:S05]  /*dff0*/  WARPSYNC.ALL ;  /* 0x0000000000007948 */ /* 0x000fea0003800000 */
[----:B------:R-:W-:Y:S01]  /*e000*/  FFMA R24, R48, R51, R24 ;  /* 0x0000003330187223 */ /* 0x000fe20000000018 */
[-C--:B------:R-:W-:Y:S01]  /*e010*/  FMUL R25, R32, R47.reuse ;  /* 0x0000002f20197220 */ /* 0x080fe20000400000 */
[----:B------:R-:W-:Y:S02]  /*e020*/  HADD2.F32 R53, -RZ, R56.H1_H1 ;  /* 0x30000038ff357230 */ /* 0x000fe40000004100 */
[----:B------:R-:W-:Y:S01]  /*e030*/  FMUL R26, R33, R47 ;  /* 0x0000002f211a7220 */ /* 0x000fe20000400000 */
[--C-:B------:R-:W-:Y:S01]  /*e040*/  HADD2.F32 R50, -RZ, R57.reuse.H0_H0 ;  /* 0x20000039ff327230 */ /* 0x100fe20000004100 */
[----:B------:R-:W-:Y:S01]  /*e050*/  F2FP.F16.F32.PACK_AB R107, R24, R23 ;  /* 0x00000017186b723e */ /* 0x000fe200000000ff */
[C---:B------:R-:W-:Y:S01]  /*e060*/  FFMA R25, R48.reuse, R46, R25 ;  /* 0x0000002e30197223 */ /* 0x040fe20000000019 */
[----:B------:R-:W-:Y:S01]  /*e070*/  FFMA R26, R48, R53, R26 ;  /* 0x00000035301a7223 */ /* 0x000fe2000000001a */
[-C--:B------:R-:W-:Y:S01]  /*e080*/  FMUL R27, R34, R47.reuse ;  /* 0x0000002f221b7220 */ /* 0x080fe20000400000 */
[----:B------:R-:W-:Y:S01]  /*e090*/  HADD2.F32 R55, -RZ, R57.H1_H1 ;  /* 0x30000039ff377230 */ /* 0x000fe20000004100 */
[----:B------:R2:W-:Y:S01]  /*e0a0*/  STSM.16.MT88.4 [R86+0x7000], R104 ;  /* 0x0070006856007844 */ /* 0x0005e20000004200 */
[----:B------:R-:W-:Y:S01]  /*e0b0*/  FMUL R28, R35, R47 ;  /* 0x0000002f231c7220 */ /* 0x000fe20000400000 */
[--C-:B------:R-:W-:Y:S01]  /*e0c0*/  HADD2.F32 R52, -RZ, R58.reuse.H0_H0 ;  /* 0x2000003aff347230 */ /* 0x100fe20000004100 */
[----:B------:R-:W-:Y:S01]  /*e0d0*/  F2FP.F16.F32.PACK_AB R108, R26, R25 ;  /* 0x000000191a6c723e */ /* 0x000fe200000000ff */
[C---:B------:R-:W-:Y:S01]  /*e0e0*/  FFMA R27, R48.reuse, R50, R27 ;  /* 0x00000032301b7223 */ /* 0x040fe2000000001b */
[----:B------:R-:W-:Y:S01]  /*e0f0*/  FFMA R28, R48, R55, R28 ;  /* 0x00000037301c7223 */ /* 0x000fe2000000001c */
[----:B------:R-:W-:Y:S01]  /*e100*/  FMUL R29, R36, R47 ;  /* 0x0000002f241d7220 */ /* 0x000fe20000400000 */
[----:B------:R-:W-:-:S02]  /*e110*/  HADD2.F32 R57, -RZ, R58.H1_H1 ;  /* 0x3000003aff397230 */ /* 0x000fc40000004100 */
[----:B------:R-:W-:Y:S01]  /*e120*/  FMUL R30, R37, R47 ;  /* 0x0000002f251e7220 */ /* 0x000fe20000400000 */
[--C-:B------:R-:W-:Y:S01]  /*e130*/  HADD2.F32 R54, -RZ, R59.reuse.H0_H0 ;  /* 0x2000003bff367230 */ /* 0x100fe20000004100 */
[----:B------:R-:W-:Y:S01]  /*e140*/  F2FP.F16.F32.PACK_AB R109, R28, R27 ;  /* 0x0000001b1c6d723e */ /* 0x000fe200000000ff */
[C---:B------:R-:W-:Y:S01]  /*e150*/  FFMA R29, R48.reuse, R52, R29 ;  /* 0x00000034301d7223 */ /* 0x040fe2000000001d */
        /* <DEDUP_REMOVED lines=32> */
[-C--:B------:R-:W-:Y:S01]  /*e360*/  FMUL R11, R11, R47.reuse ;  /* 0x0000002f0b0b7220 */ /* 0x080fe20000400000 */
[--C-:B------:R-:W-:Y:S02]  /*e370*/  HADD2.F32 R41, -RZ, R72.reuse.H0_H0 ;  /* 0x20000048ff297230 */ /* 0x100fe40000004100 */
[----:B------:R-:W-:Y:S01]  /*e380*/  FMUL R12, R12, R47 ;  /* 0x0000002f0c0c7220 */ /* 0x000fe20000400000 */
[----:B------:R-:W-:-:S02]  /*e390*/  HADD2.F32 R64, -RZ, R72.H1_H1 ;  /* 0x30000048ff407230 */ /* 0x000fc40000004100 */
[----:B------:R-:W-:Y:S01]  /*e3a0*/  FMUL R13, R13, R47 ;  /* 0x0000002f0d0d7220 */ /* 0x000fe20000400000 */
[--C-:B------:R-:W-:Y:S02]  /*e3b0*/  HADD2.F32 R43, -RZ, R73.reuse.H0_H0 ;  /* 0x20000049ff2b7230 */ /* 0x100fe40000004100 */
[----:B------:R-:W-:Y:S01]  /*e3c0*/  FFMA R10, R48, R67, R10 ;  /* 0x00000043300a7223 */ /* 0x000fe2000000000a */
[-C--:B------:R-:W-:Y:S01]  /*e3d0*/  FMUL R14, R14, R47.reuse ;  /* 0x0000002f0e0e7220 */ /* 0x080fe20000400000 */
[----:B------:R-:W-:Y:S02]  /*e3e0*/  HADD2.F32 R66, -RZ, R73.H1_H1 ;  /* 0x30000049ff427230 */ /* 0x000fe40000004100 */
[C---:B------:R-:W-:Y:S01]  /*e3f0*/  FFMA R11, R48.reuse, R62, R11 ;  /* 0x0000003e300b7223 */ /* 0x040fe2000000000b */
[----:B------:R-:W-:Y:S01]  /*e400*/  FMUL R15, R15, R47 ;  /* 0x0000002f0f0f7220 */ /* 0x000fe20000400000 */
[--C-:B------:R-:W-:Y:S02]  /*e410*/  HADD2.F32 R69, -RZ, R74.reuse.H0_H0 ;  /* 0x2000004aff457230 */ /* 0x100fe40000004100 */
[----:B------:R-:W-:Y:S01]  /*e420*/  FFMA R12, R48, R41, R12 ;  /* 0x00000029300c7223 */ /* 0x000fe2000000000c */
[----:B------:R-:W-:Y:S01]  /*e430*/  FMUL R16, R16, R47 ;  /* 0x0000002f10107220 */ /* 0x000fe20000400000 */
[----:B------:R-:W-:-:S02]  /*e440*/  HADD2.F32 R68, -RZ, R74.H1_H1 ;  /* 0x3000004aff447230 */ /* 0x000fc40000004100 */
[C---:B------:R-:W-:Y:S01]  /*e450*/  FFMA R13, R48.reuse, R64, R13 ;  /* 0x00000040300d7223 */ /* 0x040fe2000000000d */
[----:B------:R-:W-:Y:S01]  /*e460*/  FMUL R17, R17, R47 ;  /* 0x0000002f11117220 */ /* 0x000fe20000400000 */
[--C-:B------:R-:W-:Y:S02]  /*e470*/  HADD2.F32 R71, -RZ, R75.reuse.H0_H0 ;  /* 0x2000004bff477230 */ /* 0x100fe40000004100 */
[----:B------:R-:W-:Y:S01]  /*e480*/  FFMA R14, R48, R43, R14 ;  /* 0x0000002b300e7223 */ /* 0x000fe2000000000e */
[-C--:B------:R-:W-:Y:S01]  /*e490*/  FMUL R18, R18, R47.reuse ;  /* 0x0000002f12127220 */ /* 0x080fe20000400000 */
[----:B------:R-:W-:Y:S02]  /*e4a0*/  HADD2.F32 R70, -RZ, R75.H1_H1 ;  /* 0x3000004bff467230 */ /* 0x000fe40000004100 */
[C---:B------:R-:W-:Y:S01]  /*e4b0*/  FFMA R15, R48.reuse, R66, R15 ;  /* 0x00000042300f7223 */ /* 0x040fe2000000000f */
[----:B------:R-:W-:Y:S01]  /*e4c0*/  FMUL R19, R19, R47 ;  /* 0x0000002f13137220 */ /* 0x000fe20000400000 */
[C---:B------:R-:W-:Y:S01]  /*e4d0*/  FFMA R16, R48.reuse, R69, R16 ;  /* 0x0000004530107223 */ /* 0x040fe20000000010 */
[C---:B------:R-:W-:Y:S01]  /*e4e0*/  FFMA R17, R48.reuse, R68, R17 ;  /* 0x0000004430117223 */ /* 0x040fe20000000011 */
[C---:B------:R-:W-:Y:S01]  /*e4f0*/  FFMA R18, R48.reuse, R71, R18 ;  /* 0x0000004730127223 */ /* 0x040fe20000000012 */
[----:B------:R-:W-:Y:S01]  /*e500*/  FFMA R19, R48, R70, R19 ;  /* 0x0000004630137223 */ /* 0x000fe20000000013 */
[----:B------:R-:W-:Y:S01]  /*e510*/  F2FP.F16.F32.PACK_AB R114, R9, R8 ;  /* 0x000000080972723e */ /* 0x000fe200000000ff */
[----:B------:R-:W-:Y:S01]  /*e520*/  BSSY.RECONVERGENT B0, `(.L_x_185) ;  /* 0x000001d000007945 */ /* 0x000fe20003800200 */
[----:B------:R-:W-:-:S02]  /*e530*/  F2FP.F16.F32.PACK_AB R115, R11, R10 ;  /* 0x0000000a0b73723e */ /* 0x000fc400000000ff */
[----:B------:R-:W-:Y:S02]  /*e540*/  F2FP.F16.F32.PACK_AB R116, R13, R12 ;  /* 0x0000000c0d74723e */ /* 0x000fe400000000ff */
[----:B------:R-:W-:Y:S01]  /*e550*/  F2FP.F16.F32.PACK_AB R117, R15, R14 ;  /* 0x0000000e0f75723e */ /* 0x000fe200000000ff */
[----:B------:R2:W-:Y:S01]  /*e560*/  STSM.16.MT88.4 [R102+0x6000], R112 ;  /* 0x0060007066007844 */ /* 0x0005e20000004200 */
[----:B------:R-:W-:Y:S02]  /*e570*/  F2FP.F16.F32.PACK_AB R118, R17, R16 ;  /* 0x000000101176723e */ /* 0x000fe400000000ff */
[----:B------:R-:W-:Y:S02]  /*e580*/  F2FP.F16.F32.PACK_AB R119, R19, R18 ;  /* 0x000000121377723e */ /* 0x000fe400000000ff */
[----:B------:R-:W-:Y:S02]  /*e590*/  ISETP.NE.AND P2, PT, R101, RZ, PT ;  /* 0x000000ff6500720c */ /* 0x000fe40003f45270 */
[----:B-1----:R-:W-:Y:S01]  /*e5a0*/  @P0 IADD3 R97, PT, PT, R90, 0x1, RZ ;  /* 0x000000015a610810 */ /* 0x002fe20007ffe0ff */
[----:B------:R2:W-:Y:S03]  /*e5b0*/  STSM.16.MT88.4 [R102+0x6800], R116 ;  /* 0x0068007466007844 */ /* 0x0005e60000004200 */
[----:B------:R-:W-:Y:S01]  /*e5c0*/  @P0 ISETP.NE.AND P1, PT, R97, 0x4, PT ;  /* 0x000000046100080c */ /* 0x000fe20003f25270 */
[----:B------:R-:W-:Y:S01]  /*e5d0*/  @!PT LDS RZ, [RZ] ;  /* 0x00000000fffff984 */ /* 0x000fe20000000800 */
[----:B------:R-:W-:Y:S01]  /*e5e0*/  @!PT LDS RZ, [RZ] ;  /* 0x00000000fffff984 */ /* 0x000fe20000000800 */
[----:B------:R-:W-:Y:S01]  /*e5f0*/  @!PT LDS RZ, [RZ] ;  /* 0x00000000fffff984 */ /* 0x000fe20000000800 */
[----:B------:R-:W-:Y:S01]  /*e600*/  @!PT LDS RZ, [RZ] ;  /* 0x00000000fffff984 */ /* 0x000fe20000000800 */
[----:B------:R1:W-:Y:S06]  /*e610*/  MEMBAR.ALL.CTA ;  /* 0x0000000000007992 */ /* 0x0003ec0000008000 */
[----:B-1----:R-:W1:Y:S01]  /*e620*/  FENCE.VIEW.ASYNC.S ;  /* 0x00000000000073c6 */ /* 0x002e620000000000 */
[----:B------:R-:W-:Y:S01]  /*e630*/  @P0 SEL R101, RZ, 0x1, P1 ;  /* 0x00000001ff650807 */ /* 0x000fe20000800000 */
[----:B-1----:R-:W-:Y:S06]  /*e640*/  BAR.SYNC.DEFER_BLOCKING 0x1, 0x80 ;  /* 0x0042000000007b1d */ /* 0x002fec0000010000 */
        /* <DEDUP_REMOVED lines=8> */
[----:B------:R1:W-:Y:S02]  /*e6d0*/  UTMASTG.2D [UR4], [UR56] ;  /* 0x00000004380073b5 */ /* 0x0003e40008008000 */
[----:B-1----:R0:W-:Y:S02]  /*e6e0*/  UTMACMDFLUSH ;  /* 0x00000000000079b7 */ /* 0x0021e40000000000 */
.L_x_186:
[----:B------:R-:W-:Y:S05]  /*e6f0*/  BSYNC.RECONVERGENT B0 ;  /* 0x0000000000007941 */ /* 0x000fea0003800200 */
.L_x_185:
[----:B------:R-:W-:Y:S01]  /*e700*/  @P0 SEL R90, R97, RZ, P1 ;  /* 0x000000ff615a0207 */ /* 0x000fe20000800000 */
[----:B------:R-:W-:Y:S01]  /*e710*/  BSSY.RECONVERGENT B0, `(.L_x_187) ;  /* 0x0000004000007945 */ /* 0x000fe20003800200 */
[----:B------:R-:W-:Y:S03]  /*e720*/  @P0 LOP3.LUT R88, R88, R101, RZ, 0x3c, !PT ;  /* 0x0000006558580212 */ /* 0x000fe600078e3cff */
[----:B------:R-:W-:Y:S05]  /*e730*/  @!P2 BRA `(.L_x_188) ;  /* 0x000000000004a947 */ /* 0x000fea0003800000 */
[----:B------:R-:W-:Y:S04]  /*e740*/  DEPBAR.LE SB0, 0x1 ;  /* 0x000080400000791a */ /* 0x000fe80000000000 */
.L_x_188:
[----:B------:R-:W-:Y:S05]  /*e750*/  BSYNC.RECONVERGENT B0 ;  /* 0x0000000000007941 */ /* 0x000fea0003800200 */
.L_x_187:
[----:B------:R-:W-:Y:S01]  /*e760*/  UISETP.NE.AND UP1, UPT, UR54, -0x4, UPT ;  /* 0xfffffffc3600788c */ /* 0x000fe2000bf25270 */
[----:B------:R-:W-:Y:S01]  /*e770*/  BAR.SYNC.DEFER_BLOCKING 0x1, 0x80 ;  /* 0x0042000000007b1d */ /* 0x000fe20000010000 */
[----:B------:R-:W-:Y:S01]  /*e780*/  UISETP.NE.AND UP0, UPT, UR55, 0x8, UPT ;  /* 0x000000083700788c */ /* 0x000fe2000bf05270 */
[----:B------:R-:W-:Y:S01]  /*e790*/  R2UR UR18, R85 ;  /* 0x00000000551272ca */ /* 0x000fe200000e0000 */
[----:B------:R-:W-:Y:S01]  /*e7a0*/  UIADD3 UR54, UPT, UPT, UR54, 0x4, URZ ;  /* 0x0000000436367890 */ /* 0x000fe2000fffe0ff */
[----:B------:R-:W-:Y:S01]  /*e7b0*/  R2UR UR19, R84 ;  /* 0x00000000541372ca */ /* 0x000fe200000e0000 */
[----:B------:R-:W-:Y:S01]  /*e7c0*/  USEL UR6, URZ, 0x1, UP0 ;  /* 0x00000001ff067887 */ /* 0x000fe20008000000 */
[----:B------:R-:W-:Y:S01]  /*e7d0*/  PLOP3.LUT P0, PT, PT, PT, UP1, 0x80, 0x8 ;  /* 0x000000000008781c */ /* 0x000fe20003f0f018 */
[----:B------:R-:W-:Y:S01]  /*e7e0*/  USEL UR5, UR55, URZ, UP0 ;  /* 0x000000ff37057287 */ /* 0x000fe20008000000 */
[----:B------:R-:W-:Y:S01]  /*e7f0*/  PLOP3.LUT P2, PT, PT, PT, PT, 0x8, 0x80 ;  /* 0x000000000080781c */ /* 0x000fe20003f4e170 */
[----:B------:R-:W-:Y:S01]  /*e800*/  IMAD.MOV.U32 R17, RZ, RZ, R83 ;  /* 0x000000ffff117224 */ /* 0x000fe200078e0053 */
[----:B------:R-:W-:Y:S01]  /*e810*/  @UP1 ULEA UR4, UR53, UR43, 0x3 ;  /* 0x0000002b35041291 */ /* 0x000fe2000f8e18ff */
[----:B------:R-:W-:Y:S03]  /*e820*/  LOP3.LUT R87, R87, UR6, RZ, 0x3c, !PT ;  /* 0x0000000657577c12 */ /* 0x000fe6000f8e3cff */
[----:B------:R-:W-:Y:S04]  /*e830*/  @UP1 UIADD3 UR4, UPT, UPT, UR4, 0x90, URZ ;  /* 0x0000009004041890 */ /* 0x000fe8000fffe0ff */
[----:B------:R-:W-:Y:S09]  /*e840*/  @UP1 UPRMT UR4, UR52, 0x654, UR4 ;  /* 0x0000065434041896 */ /* 0x000ff20008000004 */
[----:B------:R-:W-:Y:S01]  /*e850*/  @P0 SYNCS.ARRIVE.TRANS64.RED.A1T0 RZ, [UR4], RZ ;  /* 0x000000ffffff09a7 */ /* 0x000fe20008100404 */
[----:B------:R-:W-:Y:S01]  /*e860*/  @UP1 UIADD3 UR4, UPT, UPT, UR53, 0x1, URZ ;  /* 0x0000000135041890 */ /* 0x000fe2000fffe0ff */
[----:B------:R-:W-:Y:S03]  /*e870*/  ISETP.NE.AND P0, PT, R82, RZ, PT ;  /* 0x000000ff5200720c */ /* 0x000fe60003f05270 */
[----:B------:R-:W-:Y:S04]  /*e880*/  @UP1 UISETP.NE.AND UP0, UPT, UR4, 0x4, UPT ;  /* 0x000000040400188c */ /* 0x000fe8000bf05270 */
[----:B------:R-:W-:Y:S06]  /*e890*/  @UP1 USEL UR53, UR4, URZ, UP0 ;  /* 0x000000ff04351287 */ /* 0x000fec0008000000 */
[----:B------:R-:W-:Y:S06]  /*e8a0*/  @P0 BRA `(.L_x_189) ;  /* 0xffffffb800000947 */ /* 0x000fec000383ffff */
[----:B------:R-:W-:Y:S01]  /*e8b0*/  ULEA UR4, UR53, UR43, 0x3 ;  /* 0x0000002b35047291 */ /* 0x000fe2000f8e18ff */
[----:B------:R-:W-:-:S04]  /*e8c0*/  DEPBAR.LE SB0, 0x0 ;  /* 0x000080000000791a */ /* 0x000fc80000000000 */
[----:B------:R-:W-:-:S04]  /*e8d0*/  UIADD3 UR4, UPT, UPT, UR4, 0x90, URZ ;  /* 0x0000009004047890 */ /* 0x000fc8000fffe0ff */
[----:B------:R-:W-:-:S09]  /*e8e0*/  UPRMT UR4, UR52, 0x654, UR4 ;  /* 0x0000065434047896 */ /* 0x000fd20008000004 */
[----:B------:R-:W-:Y:S01]  /*e8f0*/  SYNCS.ARRIVE.TRANS64.RED.A1T0 RZ, [UR4], RZ ;  /* 0x000000ffffff79a7 */ /* 0x000fe20008100404 */
[----:B------:R-:W-:Y:S05]  /*e900*/  EXIT ;  /* 0x000000000000794d */ /* 0x000fea0003800000 */
.L_x_133:
[----:B------:R-:W-:-:S08]  /*e910*/  NOP ;  /* 0x0000000000007918 */ /* 0x000fd00000000000 */
[----:B-1--45:R-:W-:-:S00]  /*e920*/  USETMAXREG.DEALLOC.CTAPOOL 0x88 ;  /* 0x00000088000079c8 */ /* 0x032fc000080e0500 */
[----:B------:R-:W-:Y:S05]  /*e930*/  EXIT ;  /* 0x000000000000794d */ /* 0x000fea0003800000 */
.L_x_312:
[----:B------:R-:W-:-:S08]  /*e940*/  NOP ;  /* 0x0000000000007918 */ /* 0x000fd00000000000 */
[----:B-1--45:R-:W1:-:S00]  /*e950*/  USETMAXREG.DEALLOC.CTAPOOL 0x88 ;  /* 0x00000088000079c8 */ /* 0x032e4000080e0500 */
[----:B-1----:R-:W1:Y:S01]  /*e960*/  SHFL.IDX PT, R80, R80, RZ, 0x1f ;  /* 0x00001fff50507589 */ /* 0x002e6200000e0000 */
[----:B------:R-:W2:Y:S05]  /*e970*/  LDCU UR18, c[0x0][0xc1c] ;  /* 0x00018380ff1277ac */ /* 0x000eaa0008000800 */
[----:B------:R-:W3:Y:S01]  /*e980*/  LDC.64 R8, c[0x0][0x900] ;  /* 0x00024000ff087b82 */ /* 0x000ee20000000a00 */
[----:B------:R-:W-:Y:S01]  /*e990*/  BSSY.RECONVERGENT B0, `(.L_x_190) ;  /* 0x000003f000007945 */ /* 0x000fe20003800200 */
[----:B------:R-:W-:Y:S01]  /*e9a0*/  ELECT P0, URZ, PT ;  /* 0x0000000000ff782f */ /* 0x000fe20003800000 */
[----:B------:R-:W-:Y:S02]  /*e9b0*/  UMOV UR4, 0x400 ;  /* 0x0000040000047882 */ /* 0x000fe40000000000 */
[----:B------:R-:W-:-:S03]  /*e9c0*/  ULEA UR4, UR5, UR4, 0x18 ;  /* 0x0000000405047291 */ /* 0x000fc6000f8ec0ff */
[----:B------:R-:W4:Y:S08]  /*e9d0*/  LDC.64 R10, c[0x0][0x908] ;  /* 0x00024200ff0a7b82 */ /* 0x000f300000000a00 */
[----:B------:R-:W3:Y:S01]  /*e9e0*/  LDC.64 R4, c[0x0][0x910] ;  /* 0x00024400ff047b82 */ /* 0x000ee20000000a00 */
[----:B--2---:R-:W-:Y:S01]  /*e9f0*/  UIADD3 UR18, UPT, UPT, UR28, UR18, URZ ;  /* 0x000000121c127290 */ /* 0x004fe2000fffe0ff */
[----:B-1----:R-:W-:-:S06]  /*ea00*/  R2UR UR7, R80 ;  /* 0x00000000500772ca */ /* 0x002fcc00000e0000 */
[----:B------:R-:W1:Y:S08]  /*ea10*/  LDC.64 R6, c[0x0][0x918] ;  /* 0x00024600ff067b82 */ /* 0x000e700000000a00 */
[----:B------:R-:W2:Y:S01]  /*ea20*/  LDC.64 R64, c[0x0][0x920] ;  /* 0x00024800ff407b82 */ /* 0x000ea20000000a00 */
[----:B------:R-:W-:Y:S02]  /*ea30*/  USHF.R.U32.HI UR6, URZ, 0x3, UR7 ;  /* 0x00000003ff067899 */ /* 0x000fe40008011607 */
[----:B------:R-:W-:-:S02]  /*ea40*/  ULEA UR20, UR7, UR4, 0x9 ;  /* 0x0000000407147291 */ /* 0x000fc4000f8e48ff */
[----:B------:R-:W-:-:S06]  /*ea50*/  ULOP3.LUT UR6, UR6, 0x1, URZ, 0xc0, !UPT ;  /* 0x0000000106067892 */ /* 0x000fcc000f8ec0ff */
[----:B------:R-:W-:Y:S01]  /*ea60*/  IMAD.U32 R0, RZ, RZ, UR6 ;  /* 0x00000006ff007e24 */ /* 0x000fe2000f8e00ff */
[----:B------:R-:W-:Y:S06]  /*ea70*/  @!P0 BRA `(.L_x_191) ;  /* 0x0000000000c08947 */ /* 0x000fec0003800000 */
[----:B------:R-:W5:Y:S08]  /*ea80*/  LDC.64 R20, c[0x0][0x400] ;  /* 0x00010000ff147b82 */ /* 0x000f700000000a00 */
[----:B------:R-:W5:Y:S08]  /*ea90*/  LDC.64 R22, c[0x0][0x408] ;  /* 0x00010200ff167b82 */ /* 0x000f700000000a00 */
[----:B------:R-:W4:Y:S08]  /*eaa0*/  LDC.64 R16, c[0x0][0x410] ;  /* 0x00010400ff107b82 */ /* 0x000f300000000a00 */
[----:B------:R-:W4:Y:S08]  /*eab0*/  LDC.64 R18, c[0x0][0x418] ;  /* 0x00010600ff127b82 */ /* 0x000f300000000a00 */
[----:B------:R-:W3:Y:S01]  /*eac0*/  LDC.64 R12, c[0x0][0x420] ;  /* 0x00010800ff0c7b82 */ /* 0x000ee20000000a00 */
[----:B-----5:R5:W-:Y:S07]  /*ead0*/  STS.128 [UR20+-0x980], R20 ;  /* 0xfff68014ff007988 */ /* 0x020bee0008000c14 */
[----:B------:R-:W3:Y:S01]  /*eae0*/  LDC.64 R14, c[0x0][0x428] ;  /* 0x00010a00ff0e7b82 */ /* 0x000ee20000000a00 */
[----:B----4-:R4:W-:Y:S07]  /*eaf0*/  STS.128 [UR20+-0x970], R16 ;  /* 0xfff69010ff007988 */ /* 0x0109ee0008000c14 */
[----:B------:R-:W1:Y:S08]  /*eb00*/  LDC.64 R60, c[0x0][0x430] ;  /* 0x00010c00ff3c7b82 */ /* 0x000e700000000a00 */
[----:B------:R-:W1:Y:S01]  /*eb10*/  LDC.64 R62, c[0x0][0x438] ;  /* 0x00010e00ff3e7b82 */ /* 0x000e620000000a00 */
[----:B---3--:R3:W-:Y:S07]  /*eb20*/  STS.128 [UR20+-0x960], R12 ;  /* 0xfff6a00cff007988 */ /* 0x0087ee0008000c14 */
[----:B------:R-:W2:Y:S08]  /*eb30*/  LDC.64 R56, c[0x0][0x440] ;  /* 0x00011000ff387b82 */ /* 0x000eb00000000a00 */
[----:B------:R-:W2:Y:S08]  /*eb40*/  LDC.64 R58, c[0x0][0x448] ;  /* 0x00011200ff3a7b82 */ /* 0x000eb00000000a00 */
[----:B------:R-:W5:Y:S01]  /*eb50*/  LDC.64 R52, c[0x0][0x450] ;  /* 0x00011400ff347b82 */ /* 0x000f620000000a00 */
[----:B-1----:R1:W-:Y:S07]  /*eb60*/  STS.128 [UR20+-0x950], R60 ;  /* 0xfff6b03cff007988 */ /* 0x0023ee0008000c14 */
[----:B------:R-:W5:Y:S08]  /*eb70*/  LDC.64 R54, c[0x0][0x458] ;  /* 0x00011600ff367b82 */ /* 0x000f700000000a00 */
[----:B------:R-:W4:Y:S01]  /*eb80*/  LDC.64 R48, c[0x0][0x460] ;  /* 0x00011800ff307b82 */ /* 0x000f220000000a00 */
[----:B--2---:R1:W-:Y:S07]  /*eb90*/  STS.128 [UR20+-0x940], R56 ;  /* 0xfff6c038ff007988 */ /* 0x0043ee0008000c14 */
[----:B------:R-:W4:Y:S08]  /*eba0*/  LDC.64 R50, c[0x0][0x468] ;  /* 0x00011a00ff327b82 */ /* 0x000f300000000a00 */
[----:B------:R-:W2:Y:S01]  /*ebb0*/  LDC.64 R44, c[0x0][0x470] ;  /* 0x00011c00ff2c7b82 */ /* 0x000ea20000000a00 */
[----:B-----5:R1:W-:Y:S07]  /*ebc0*/  STS.128 [UR20+-0x930], R52 ;  /* 0xfff6d034ff007988 */ /* 0x0203ee0008000c14 */
[----:B------:R-:W2:Y:S08]  /*ebd0*/  LDC.64 R46, c[0x0][0x478] ;  /* 0x00011e00ff2e7b82 */ /* 0x000eb00000000a00 */
[----:B------:R-:W5:Y:S01]  /*ebe0*/  LDC.64 R40, c[0x0][0x500] ;  /* 0x00014000ff287b82 */ /* 0x000f620000000a00 */
[----:B----4-:R1:W-:Y:S07]  /*ebf0*/  STS.128 [UR20+-0x920], R48 ;  /* 0xfff6e030ff007988 */ /* 0x0103ee0008000c14 */
        /* <DEDUP_REMOVED lines=19> */
[----:B---3--:R-:W3:Y:S01]  /*ed30*/  LDC.64 R12, c[0x0][0x570] ;  /* 0x00015c00ff0c7b82 */ /* 0x008ee20000000a00 */
[----:B--2---:R1:W-:Y:S07]  /*ed40*/  STS.128 [UR20+-0x8b0], R20 ;  /* 0xfff75014ff007988 */ /* 0x0043ee0008000c14 */
[----:B------:R-:W3:Y:S01]  /*ed50*/  LDC.64 R14, c[0x0][0x578] ;  /* 0x00015e00ff0e7b82 */ /* 0x000ee20000000a00 */
[----:B-----5:R1:W-:Y:S04]  /*ed60*/  STS.128 [UR20+-0x8a0], R16 ;  /* 0xfff76010ff007988 */ /* 0x0203e80008000c14 */
[----:B---3--:R1:W-:Y:S02]  /*ed70*/  STS.128 [UR20+-0x890], R12 ;  /* 0xfff7700cff007988 */ /* 0x0083e40008000c14 */
.L_x_191:
[----:B------:R-:W-:Y:S05]  /*ed80*/  BSYNC.RECONVERGENT B0 ;  /* 0x0000000000007941 */ /* 0x000fea0003800200 */
.L_x_190:
[----:B-1----:R-:W1:Y:S01]  /*ed90*/  LDC.64 R16, c[0x0][0x960] ;  /* 0x00025800ff107b82 */ /* 0x002e620000000a00 */
[----:B------:R-:W-:Y:S01]  /*eda0*/  ELECT P1, URZ, PT ;  /* 0x0000000000ff782f */ /* 0x000fe20003820000 */
[----:B------:R-:W-:-:S06]  /*edb0*/  NOP ;  /* 0x0000000000007918 */ /* 0x000fcc0000000000 */
[----:B------:R-:W1:Y:S01]  /*edc0*/  LDC.64 R18, c[0x0][0x968] ;  /* 0x00025a00ff127b82 */ /* 0x000e620000000a00 */
[----:B------:R-:W-:Y:S01]  /*edd0*/  ELECT P0, URZ, PT ;  /* 0x0000000000ff782f */ /* 0x000fe20003800000 */
[----:B------:R-:W-:Y:S02]  /*ede0*/  ULOP3.LUT UR7, UR7, 0x7, URZ, 0xc0, !UPT ;  /* 0x0000000707077892 */ /* 0x000fe4000f8ec0ff */
[----:B------:R-:W-:Y:S02]  /*edf0*/  UIMAD UR9, UR28, 0xe, URZ ;  /* 0x0000000e1c0978a4 */ /* 0x000fe4000f8e02ff */
[----:B---34-:R-:W-:Y:S01]  /*ee00*/  @P1 STS.128 [UR20+-0xa80], R8 ;  /* 0xfff58008ff001988 */ /* 0x018fe20008000c14 */
[----:B------:R-:W-:Y:S01]  /*ee10*/  UIMAD UR19, UR18, 0xe, URZ ;  /* 0x0000000e121378a4 */ /* 0x000fe2000f8e02ff */
[----:B------:R-:W3:Y:S01]  /*ee20*/  LDC.64 R12, c[0x0][0x970] ;  /* 0x00025c00ff0c7b82 */ /* 0x000ee20000000a00 */
[----:B------:R-:W-:Y:S01]  /*ee30*/  UIADD3 UR23, UPT, UPT, UR20, -0x980, URZ ;  /* 0xfffff68014177890 */ /* 0x000fe2000fffe0ff */
[----:B------:R-:W-:Y:S01]  /*ee40*/  @P1 STS.128 [UR20+-0xa70], R4 ;  /* 0xfff59004ff001988 */ /* 0x000fe20008000c14 */
[----:B------:R-:W-:-:S02]  /*ee50*/  UIADD3 UR22, UPT, UPT, UR20, -0x900, URZ ;  /* 0xfffff70014167890 */ /* 0x000fc4000fffe0ff */
[----:B------:R-:W-:Y:S02]  /*ee60*/  UIADD3 UR21, UPT, UPT, UR20, -0xa80, URZ ;  /* 0xfffff58014157890 */ /* 0x000fe4000fffe0ff */
[----:B------:R-:W-:Y:S01]  /*ee70*/  UIMAD UR28, UR28, 0x11, URZ ;  /* 0x000000111c1c78a4 */ /* 0x000fe2000f8e02ff */
[----:B------:R-:W3:Y:S01]  /*ee80*/  LDC.64 R14, c[0x0][0x978] ;  /* 0x00025e00ff0e7b82 */ /* 0x000ee20000000a00 */
[----:B------:R-:W4:Y:S01]  /*ee90*/  LDCU.64 UR10, c[0x0][0xb18] ;  /* 0x00016300ff0a77ac */ /* 0x000f220008000a00 */
[----:B------:R-:W1:Y:S06]  /*eea0*/  LDCU.64 UR12, c[0x0][0xb20] ;  /* 0x00016400ff0c77ac */ /* 0x000e6c0008000a00 */
[----:B------:R-:W2:Y:S01]  /*eeb0*/  LDC.64 R66, c[0x0][0x928] ;  /* 0x00024a00ff427b82 */ /* 0x000ea20000000a00 */
[----:B-1----:R1:W-:Y:S01]  /*eec0*/  @P1 STS.128 [UR20+-0xa20], R16 ;  /* 0xfff5e010ff001988 */ /* 0x0023e20008000c14 */
[----:B------:R-:W1:Y:S01]  /*eed0*/  LDCU.64 UR16, c[0x0][0x820] ;  /* 0x00010400ff1077ac */ /* 0x000e620008000a00 */
[----:B------:R-:W1:Y:S05]  /*eee0*/  LDCU.64 UR14, c[0x0][0xb00] ;  /* 0x00016000ff0e77ac */ /* 0x000e6a0008000a00 */
[----:B------:R-:W5:Y:S01]  /*eef0*/  LDC.64 R28, c[0x0][0x930] ;  /* 0x00024c00ff1c7b82 */ /* 0x000f620000000a00 */
[----:B------:R-:W-:Y:S01]  /*ef00*/  UIMAD UR18, UR18, 0x11, URZ ;  /* 0x00000011121278a4 */ /* 0x000fe2000f8e02ff */
[----:B------:R-:W-:-:S06]  /*ef10*/  UMOV UR8, UR7 ;  /* 0x0000000700087c82 */ /* 0x000fcc0008000000 */
[----:B------:R-:W5:Y:S01]  /*ef20*/  LDC.64 R30, c[0x0][0x938] ;  /* 0x00024e00ff1e7b82 */ /* 0x000f620000000a00 */
[----:B---3--:R3:W-:Y:S07]  /*ef30*/  @P1 STS.128 [UR20+-0xa10], R12 ;  /* 0xfff5f00cff001988 */ /* 0x0087ee0008000c14 */
[----:B------:R-:W4:Y:S01]  /*ef40*/  LDC.64 R24, c[0x0][0x940] ;  /* 0x00025000ff187b82 */ /* 0x000f220000000a00 */
[----:B--2---:R2:W-:Y:S01]  /*ef50*/  @P1 STS.128 [UR20+-0xa60], R64 ;  /* 0xfff5a040ff001988 */ /* 0x0045e20008000c14 */
[----:B-1----:R-:W-:-:S06]  /*ef60*/  LOP3.LUT R17, R0, 0x1, RZ, 0x3c, !PT ;  /* 0x0000000100117812 */ /* 0x002fcc00078e3cff */
[----:B------:R-:W4:Y:S08]  /*ef70*/  LDC.64 R26, c[0x0][0x948] ;  /* 0x00025200ff1a7b82 */ /* 0x000f300000000a00 */
[----:B------:R-:W1:Y:S01]  /*ef80*/  LDC.64 R20, c[0x0][0x950] ;  /* 0x00025400ff147b82 */ /* 0x000e620000000a00 */
[----:B-----5:R2:W-:Y:S07]  /*ef90*/  @P1 STS.128 [UR20+-0xa50], R28 ;  /* 0xfff5b01cff001988 */ /* 0x0205ee0008000c14 */
[----:B------:R-:W1:Y:S08]  /*efa0*/  LDC.64 R22, c[0x0][0x958] ;  /* 0x00025600ff167b82 */ /* 0x000e700000000a00 */
[----:B------:R-:W5:Y:S01]  /*efb0*/  LDC.64 R52, c[0x0][0xa00] ;  /* 0x00028000ff347b82 */ /* 0x000f620000000a00 */
[----:B----4-:R2:W-:Y:S07]  /*efc0*/  @P1 STS.128 [UR20+-0xa40], R24 ;  /* 0xfff5c018ff001988 */ /* 0x0105ee0008000c14 */
[----:B------:R-:W5:Y:S08]  /*efd0*/  LDC.64 R54, c[0x0][0xa08] ;  /* 0x00028200ff367b82 */ /* 0x000f700000000a00 */
[----:B------:R-:W4:Y:S01]  /*efe0*/  LDC.64 R48, c[0x0][0xa10] ;  /* 0x00028400ff307b82 */ /* 0x000f220000000a00 */
[----:B-1----:R2:W-:Y:S01]  /*eff0*/  @P1 STS.128 [UR20+-0xa30], R20 ;  /* 0xfff5d014ff001988 */ /* 0x0025e20008000c14 */
[----:B------:R-:W-:-:S06]  /*f000*/  NOP ;  /* 0x0000000000007918 */ /* 0x000fcc0000000000 */
        /* <DEDUP_REMOVED lines=8> */
[----:B-1----:R2:W-:Y:S07]  /*f090*/  @P0 STS.128 [UR20+-0x9e0], R44 ;  /* 0xfff6202cff000988 */ /* 0x0025ee0008000c14 */
        /* <DEDUP_REMOVED lines=12> */
[----:B---3--:R-:W3:Y:S08]  /*f160*/  LDC.64 R12, c[0x0][0xb08] ;  /* 0x0002c200ff0c7b82 */ /* 0x008ef00000000a00 */
[----:B------:R-:W1:Y:S01]  /*f170*/  LDC.64 R2, c[0x0][0xb10] ;  /* 0x0002c400ff027b82 */ /* 0x000e620000000a00 */
[----:B----4-:R2:W-:Y:S01]  /*f180*/  @P0 STS.128 [UR20+-0x990], R4 ;  /* 0xfff67004ff000988 */ /* 0x0105e20008000c14 */
[----:B------:R-:W-:Y:S01]  /*f190*/  UIADD3 UR20, UPT, UPT, UR20, -0xa00, URZ ;  /* 0xfffff60014147890 */ /* 0x000fe2000fffe0ff */
[----:B------:R-:W-:-:S06]  /*f1a0*/  NOP ;  /* 0x0000000000007918 */ /* 0x000fcc0000000000 */
.L_x_205:
[----:B------:R-:W-:Y:S09]  /*f1b0*/  UISETP.NE.AND UP0, UPT, UR37, 0x1, UPT ;  /* 0x000000012500788c */ /* 0x000ff2000bf05270 */
[----:B----4-:R-:W-:Y:S05]  /*f1c0*/  BRA.U UP0, `(.L_x_192) ;  /* 0x0000000100047547 */ /* 0x010fea000b800000 */
[----:B------:R-:W-:Y:S05]  /*f1d0*/  BPT.TRAP 0x1 ;  /* 0x000000040000795c */ /* 0x000fea0000300000 */
.L_x_192:
[----:B------:R-:W-:Y:S01]  /*f1e0*/  ULEA UR24, UR7, UR4, 0x3 ;  /* 0x0000000407187291 */ /* 0x000fe2000f8e18ff */
[----:B--2---:R-:W-:Y:S08]  /*f1f0*/  SHF.L.U32 R5, R17, 0x1f, RZ ;  /* 0x0000001f11057819 */ /* 0x004ff000000006ff */
[----:B------:R-:W2:Y:S02]  /*f200*/  SYNCS.PHASECHK.TRANS64.TRYWAIT P0, [UR24+0xc0], R5 ;  /* 0x0000c005ff0075a7 */ /* 0x000ea40008001118 */
[----:B--2---:R-:W-:Y:S05]  /*f210*/  @!P0 BRA `(.L_x_193) ;  /* 0x0000003000b08947 */ /* 0x004fea0003800000 */
.L_x_283:
[----:B------:R-:W-:Y:S09]  /*f220*/  UIMAD UR6, UR7, 0x14, UR36 ;  /* 0x00000014070678a4 */ /* 0x000ff2000f8e0224 */
[----:B------:R-:W4:Y:S04]  /*f230*/  LDS R10, [UR6+0x10] ;  /* 0x00001006ff0a7984 */ /* 0x000f280008000800 */
        /* <DEDUP_REMOVED lines=10> */
[----:B----4-:R-:W-:Y:S01]  /*f2e0*/  PRMT R21, R10, 0x7632, R21 ;  /* 0x000076320a157816 */ /* 0x010fe20000000015 */
[----:B------:R-:W-:Y:S06]  /*f2f0*/  BRA.U UP0, `(.L_x_194) ;  /* 0x0000000100047547 */ /* 0x000fec000b800000 */
[----:B------:R-:W-:Y:S05]  /*f300*/  BPT.TRAP 0x1 ;  /* 0x000000040000795c */ /* 0x000fea0000300000 */
.L_x_194:
[----:B------:R-:W-:Y:S02]  /*f310*/  UIADD3 UR6, UPT, UPT, UR24, 0x100, URZ ;  /* 0x0000010018067890 */ /* 0x000fe4000fffe0ff */
[----:B------:R-:W-:Y:S02]  /*f320*/  UISETP.NE.AND UP0, UPT, UR37, 0x8, UPT ;  /* 0x000000082500788c */ /* 0x000fe4000bf05270 */
[----:B------:R-:W-:Y:S09]  /*f330*/  UPRMT UR6, UR5, 0x654, UR6 ;  /* 0x0000065405067896 */ /* 0x000ff20008000006 */
[----:B-1----:R-:W-:Y:S01]  /*f340*/  SYNCS.ARRIVE.TRANS64.RED.A1T0 RZ, [UR6], RZ ;  /* 0x000000ffffff79a7 */ /* 0x002fe20008100406 */
[----:B------:R-:W-:Y:S05]  /*f350*/  BRA.U !UP0, `(.L_x_195) ;  /* 0x0000000108047547 */ /* 0x000fea000b800000 */
[----:B------:R-:W-:Y:S05]  /*f360*/  BPT.TRAP 0x1 ;  /* 0x000000040000795c */ /* 0x000fea0000300000 */
.L_x_195:
[----:B------:R-:W-:Y:S01]  /*f370*/  ULEA UR24, UR8, UR4, 0x3 ;  /* 0x0000000408187291 */ /* 0x000fe2000f8e18ff */
[----:B--2---:R-:W-:Y:S02]  /*f380*/  SHF.L.U32 R5, R0, 0x1f, RZ ;  /* 0x0000001f00057819 */ /* 0x004fe400000006ff */
[----:B------:R-:W-:Y:S04]  /*f390*/  PRMT R4, R10, 0x9910, RZ ;  /* 0x000099100a047816 */ /* 0x000fe800000000ff */
[----:B------:R-:W-:Y:S02]  /*f3a0*/  ISETP.NE.AND P0, PT, R4, RZ, PT ;  /* 0x000000ff0400720c */ /* 0x000fe40003f05270 */
[----:B------:R-:W1:Y:S02]  /*f3b0*/  SYNCS.PHASECHK.TRANS64.TRYWAIT P1, [UR24+0x1e0], R5 ;  /* 0x0001e005ff0075a7 */ /* 0x000e640008021118 */
[----:B------:R-:W-:Y:S01]  /*f3c0*/  ISETP.EQ.OR P0, PT, R11, RZ, !P0 ;  /* 0x000000ff0b00720c */ /* 0x000fe20004702670 */
[----:B------:R-:W-:Y:S01]  /*f3d0*/  @!UPT UIADD3 URZ, UPT, UPT, URZ, URZ, URZ ;  /* 0x000000fffffff290 */ /* 0x000fe2000fffe0ff */
[----:B-1----:R-:W-:Y:S11]  /*f3e0*/  @!P1 BRA `(.L_x_196) ;  /* 0x0000003000549947 */ /* 0x002ff60003800000 */
.L_x_285:
[----:B------:R-:W-:Y:S05]  /*f3f0*/  @P0 BRA `(.L_x_197) ;  /* 0x0000000c00cc0947 */ /* 0x000fea0003800000 */
[----:B------:R-:W-:Y:S01]  /*f400*/  ELECT P0, URZ, PT ;  /* 0x0000000000ff782f */ /* 0x000fe20003800000 */
[----:B------:R-:W2:Y:S01]  /*f410*/  LDC.64 R8, c[0x0][0x838] ;  /* 0x00020e00ff087b82 */ /* 0x000ea20000000a00 */
[----:B------:R-:W-:Y:S07]  /*f420*/  BSSY.RECONVERGENT B0, `(.L_x_198) ;  /* 0x000009c000007945 */ /* 0x000fee0003800200 */
[----:B-1----:R-:W1:Y:S08]  /*f430*/  LDC.64 R4, c[0x0][0x830] ;  /* 0x00020c00ff047b82 */ /* 0x002e700000000a00 */
[----:B------:R-:W4:Y:S08]  /*f440*/  @P0 LDC.64 R32, c[0x0][0x828] ;  /* 0x00020a00ff200b82 */ /* 0x000f300000000a00 */
[----:B------:R-:W5:Y:S08]  /*f450*/  @P0 LDC.64 R30, c[0x0][0x390] ;  /* 0x0000e400ff1e0b82 */ /* 0x000f700000000a00 */
[----:B------:R-:W3:Y:S02]  /*f460*/  @P0 LDC.64 R6, c[0x0][0x840] ;  /* 0x00021000ff060b82 */ /* 0x000ee40000000a00 */
[C---:B---3--:R-:W-:Y:S04]  /*f470*/  @P0 IMAD.WIDE R6, R14.reuse, 0x8, R6 ;  /* 0x000000080e060825 */ /* 0x048fe800078e0206 */
[C---:B----4-:R-:W-:Y:S01]  /*f480*/  @P0 IMAD.WIDE R32, R14.reuse, 0x8, R32 ;  /* 0x000000080e200825 */ /* 0x050fe200078e0220 */
[----:B------:R-:W3:Y:S03]  /*f490*/  @P0 LDG.E.64 R22, desc[UR50][R6.64] ;  /* 0x0000003206160981 */ /* 0x000ee6000c1e1b00 */
[C---:B--2---:R-:W-:Y:S02]  /*f4a0*/  @P0 IMAD.WIDE R8, R14.reuse, 0x8, R8 ;  /* 0x000000080e080825 */ /* 0x044fe400078e0208 */
[----:B------:R-:W2:Y:S02]  /*f4b0*/  @P0 LDG.E.64 R32, desc[UR50][R32.64] ;  /* 0x0000003220200981 */ /* 0x000ea4000c1e1b00 */
[C---:B-1----:R-:W-:Y:S02]  /*f4c0*/  @P0 IMAD.WIDE R4, R14.reuse, 0x8, R4 ;  /* 0x000000080e040825 */ /* 0x042fe400078e0204 */
[----:B------:R-:W4:Y:S02]  /*f4d0*/  @P0 LDG.E.64 R8, desc[UR50][R8.64] ;  /* 0x0000003208080981 */ /* 0x000f24000c1e1b00 */
[----:B-----5:R-:W-:Y:S02]  /*f4e0*/  @P0 IMAD.WIDE R30, R14, 0xc, R30 ;  /* 0x0000000c0e1e0825 */ /* 0x020fe400078e021e */
[----:B------:R-:W5:Y:S04]  /*f4f0*/  @P0 LDG.E.64 R26, desc[UR50][R4.64] ;  /* 0x00000032041a0981 */ /* 0x000f68000c1e1b00 */
[----:B------:R-:W5:Y:S04]  /*f500*/  @P0 LDG.E R20, desc[UR50][R30.64+0x4] ;  /* 0x000004321e140981 */ /* 0x000f68000c1e1900 */
[----:B------:R-:W5:Y:S04]  /*f510*/  @P0 LDG.E R5, desc[UR50][R30.64] ;  /* 0x000000321e050981 */ /* 0x000f68000c1e1900 */
[----:B------:R-:W5:Y:S01]  /*f520*/  @P0 LDG.E R4, desc[UR50][R30.64+0x8] ;  /* 0x000008321e040981 */ /* 0x000f62000c1e1900 */
[----:B---3--:R-:W-:Y:S03]  /*f530*/  @P0 LOP3.LUT R23, R23, 0x1fffffff, RZ, 0xc0, !PT ;  /* 0x1fffffff17170812 */ /* 0x008fe600078ec0ff */
[----:B--2---:R-:W-:Y:S04]  /*f540*/  @P0 STS.64 [UR23], R32 ;  /* 0x00000020ff000988 */ /* 0x004fe80008000a17 */
[----:B----4-:R-:W-:Y:S04]  /*f550*/  @P0 STS.64 [UR22], R8 ;  /* 0x00000008ff000988 */ /* 0x010fe80008000a16 */
[----:B------:R-:W1:Y:S01]  /*f560*/  @P0 LDS R7, [UR23+0x1c] ;  /* 0x00001c17ff070984 */ /* 0x000e620008000800 */
[----:B-----5:R-:W-:Y:S03]  /*f570*/  @P0 LOP3.LUT R25, R27, 0x1fffffff, RZ, 0xc0, !PT ;  /* 0x1fffffff1b190812 */ /* 0x020fe600078ec0ff */
[----:B------:R-:W-:Y:S01]  /*f580*/  @P0 STS [UR23+0x30], RZ ;  /* 0x000030ffff000988 */ /* 0x000fe20008000817 */
[--C-:B------:R-:W-:Y:S02]  /*f590*/  @P0 SHF.R.U32.HI R6, RZ, 0x4, R25.reuse ;  /* 0x00000004ff060819 */ /* 0x100fe40000011619 */
[----:B------:R-:W-:Y:S02]  /*f5a0*/  @P0 SHF.R.U64 R25, R26, 0x4, R25 ;  /* 0x000000041a190819 */ /* 0x000fe40000001219 */
[--C-:B------:R-:W-:Y:S02]  /*f5b0*/  @P0 SHF.R.U32.HI R26, RZ, 0x4, R23.reuse ;  /* 0x00000004ff1a0819 */ /* 0x100fe40000011617 */
[----:B------:R-:W-:Y:S01]  /*f5c0*/  @P0 SHF.R.U64 R23, R22, 0x4, R23 ;  /* 0x0000000416170819 */ /* 0x000fe20000001217 */
[----:B------:R2:W-:Y:S01]  /*f5d0*/  @P0 STS [UR23+0xc], R25 ;  /* 0x00000c19ff000988 */ /* 0x0005e20008000817 */
[----:B------:R-:W-:Y:S02]  /*f5e0*/  @P0 VIADD R5, R5, 0xffffffff ;  /* 0xffffffff05050836 */ /* 0x000fe40000000000 */
[----:B------:R-:W-:Y:S01]  /*f5f0*/  @P0 VIADD R4, R4, 0xffffffff ;  /* 0xffffffff04040836 */ /* 0x000fe20000000000 */
[----:B--2---:R-:W2:Y:S01]  /*f600*/  S2R R25, SR_LANEID ;  /* 0x0000000000197919 */ /* 0x004ea20000000000 */
[----:B-1----:R-:W-:Y:S01]  /*f610*/  @P0 LOP3.LUT R28, R7, 0xf, R6, 0xb8, !PT ;  /* 0x0000000f071c0812 */ /* 0x002fe200078eb806 */
[----:B------:R-:W-:Y:S04]  /*f620*/  IMAD.U32 R7, RZ, RZ, UR23 ;  /* 0x00000017ff077e24 */ /* 0x000fe8000f8e00ff */
[----:B------:R-:W-:Y:S01]  /*f630*/  @P0 STS [UR23+0x1c], R28 ;  /* 0x00001c1cff000988 */ /* 0x000fe20008000817 */
[----:B------:R-:W-:Y:S03]  /*f640*/  @P0 SHF.R.U64 R8, R7, 0x4, RZ ;  /* 0x0000000407080819 */ /* 0x000fe600000012ff */
[----:B------:R-:W1:Y:S04]  /*f650*/  @P0 LDS R6, [UR23+0x1c] ;  /* 0x00001c17ff060984 */ /* 0x000e680008000800 */
[----:B------:R-:W-:Y:S04]  /*f660*/  @P0 STS [UR23+0x10], R8 ;  /* 0x00001008ff000988 */ /* 0x000fe80008000817 */
[----:B------:R-:W-:Y:S01]  /*f670*/  @P0 STS [UR23+0x14], R8 ;  /* 0x00001408ff000988 */ /* 0x000fe20008000817 */
[----:B-1----:R-:W-:Y:S05]  /*f680*/  @P0 LOP3.LUT R27, R6, 0xf0, RZ, 0xb8, !PT ;  /* 0x000000f0061b0812 */ /* 0x002fea00078eb8ff */
[----:B------:R-:W-:Y:S04]  /*f690*/  @P0 STS [UR23+0x1c], R27 ;  /* 0x00001c1bff000988 */ /* 0x000fe80008000817 */
[----:B------:R-:W1:Y:S02]  /*f6a0*/  @P0 LDS R6, [UR23+0x1c] ;  /* 0x00001c17ff060984 */ /* 0x000e640008000800 */
[----:B-1----:R-:W-:Y:S02]  /*f6b0*/  @P0 LOP3.LUT R9, R6, 0xf00, RZ, 0xb8, !PT ;  /* 0x00000f0006090812 */ /* 0x002fe400078eb8ff */
[----:B------:R-:W-:Y:S03]  /*f6c0*/  CS2R R6, SRZ ;  /* 0x0000000000067805 */ /* 0x000fe6000001ff00 */
[----:B------:R-:W-:Y:S04]  /*f6d0*/  @P0 STS.64 [UR23+0x18], R8 ;  /* 0x00001808ff000988 */ /* 0x000fe80008000a17 */
[----:B------:R-:W1:Y:S04]  /*f6e0*/  @P0 LDS R24, [UR23+0x1c] ;  /* 0x00001c17ff180984 */ /* 0x000e680008000800 */
[----:B------:R3:W-:Y:S02]  /*f6f0*/  @P0 STS.128 [UR23+0x20], R4 ;  /* 0x00002004ff000988 */ /* 0x0007e40008000c17 */
[----:B---3--:R-:W-:Y:S05]  /*f700*/  IMAD.U32 R6, RZ, RZ, UR22 ;  /* 0x00000016ff067e24 */ /* 0x008fea000f8e00ff */
[----:B------:R-:W-:Y:S01]  /*f710*/  @P0 SHF.R.U64 R8, R6, 0x4, RZ ;  /* 0x0000000406080819 */ /* 0x000fe200000012ff */
[----:B------:R-:W-:Y:S01]  /*f720*/  IMAD.MOV.U32 R6, RZ, RZ, RZ ;  /* 0x000000ffff067224 */ /* 0x000fe200078e00ff */
[----:B-1----:R-:W-:Y:S05]  /*f730*/  @P0 LOP3.LUT R24, R24, 0xf000, RZ, 0xb8, !PT ;  /* 0x0000f00018180812 */ /* 0x002fea00078eb8ff */
[----:B------:R1:W-:Y:S04]  /*f740*/  @P0 STS [UR23+0x1c], R24 ;  /* 0x00001c18ff000988 */ /* 0x0003e80008000817 */
[----:B------:R-:W3:Y:S04]  /*f750*/  @P0 LDS R9, [UR22+0x1c] ;  /* 0x00001c16ff090984 */ /* 0x000ee80008000800 */
[----:B------:R-:W-:Y:S04]  /*f760*/  @P0 STS [UR22+0x10], R8 ;  /* 0x00001008ff000988 */ /* 0x000fe80008000816 */
[----:B------:R-:W-:Y:S04]  /*f770*/  @P0 STS [UR22+0x14], R8 ;  /* 0x00001408ff000988 */ /* 0x000fe80008000816 */
[----:B------:R-:W-:Y:S04]  /*f780*/  @P0 STS [UR22+0xc], R23 ;  /* 0x00000c17ff000988 */ /* 0x000fe80008000816 */
[----:B------:R-:W-:Y:S01]  /*f790*/  @P0 STS [UR22+0x30], RZ ;  /* 0x000030ffff000988 */ /* 0x000fe20008000816 */
[----:B-1----:R-:W-:Y:S02]  /*f7a0*/  PRMT R24, R10, 0x7732, RZ ;  /* 0x000077320a187816 */ /* 0x002fe400000000ff */
[----:B---3--:R-:W-:Y:S05]  /*f7b0*/  @P0 LOP3.LUT R27, R9, 0xf, R26, 0xb8, !PT ;  /* 0x0000000f091b0812 */ /* 0x008fea00078eb81a */
[----:B------:R1:W-:Y:S04]  /*f7c0*/  @P0 STS [UR22+0x1c], R27 ;  /* 0x00001c1bff000988 */ /* 0x0003e80008000816 */
[----:B------:R-:W3:Y:S01]  /*f7d0*/  @P0 LDS R26, [UR22+0x1c] ;  /* 0x00001c16ff1a0984 */ /* 0x000ee20008000800 */
[----:B-1----:R-:W-:Y:S01]  /*f7e0*/  IMAD R27, R24, 0xf0f1, RZ ;  /* 0x0000f0f1181b7824 */ /* 0x002fe200078e02ff */
[----:B------:R-:W-:Y:S04]  /*f7f0*/  SHF.R.U32.HI R24, RZ, 0x1, R24 ;  /* 0x00000001ff187819 */ /* 0x000fe80000011618 */
[----:B------:R-:W-:Y:S04]  /*f800*/  SHF.R.U32.HI R27, RZ, 0x14, R27 ;  /* 0x00000014ff1b7819 */ /* 0x000fe8000001161b */
[----:B------:R-:W-:Y:S05]  /*f810*/  PRMT R27, R27, 0x9910, RZ ;  /* 0x000099101b1b7816 */ /* 0x000fea00000000ff */
[----:B------:R-:W-:Y:S04]  /*f820*/  IMAD R27, R27, 0x11, RZ ;  /* 0x000000111b1b7824 */ /* 0x000fe800078e02ff */
[----:B------:R-:W-:Y:S01]  /*f830*/  IMAD.MOV R27, RZ, RZ, -R27 ;  /* 0x000000ffff1b7224 */ /* 0x000fe200078e0a1b */
[----:B---3--:R-:W-:Y:S04]  /*f840*/  @P0 LOP3.LUT R28, R26, 0xf0, RZ, 0xb8, !PT ;  /* 0x000000f01a1c0812 */ /* 0x008fe800078eb8ff */
[----:B------:R-:W-:Y:S01]  /*f850*/  PRMT R22, R27, 0x7710, RZ ;  /* 0x000077101b167816 */ /* 0x000fe200000000ff */
[----:B------:R-:W-:Y:S04]  /*f860*/  @P0 STS [UR22+0x1c], R28 ;  /* 0x00001c1cff000988 */ /* 0x000fe80008000816 */
[----:B------:R-:W-:Y:S01]  /*f870*/  IMAD.IADD R22, R21, 0x1, R22 ;  /* 0x0000000115167824 */ /* 0x000fe200078e0216 */
[----:B------:R-:W1:Y:S04]  /*f880*/  @P0 LDS R5, [UR22+0x1c] ;  /* 0x00001c16ff050984 */ /* 0x000e680008000800 */
[----:B------:R-:W-:Y:S11]  /*f890*/  R2UR UR6, R22 ;  /* 0x00000000160672ca */ /* 0x000ff600000e0000 */
[----:B------:R-:W-:Y:S02]  /*f8a0*/  @!UPT UIADD3 URZ, UPT, UPT, URZ, URZ, URZ ;  /* 0x000000fffffff290 */ /* 0x000fe4000fffe0ff */
[----:B------:R-:W-:Y:S04]  /*f8b0*/  ULOP3.LUT UR6, UR6, 0xffff, URZ, 0xc0, !UPT ;  /* 0x0000ffff06067892 */ /* 0x000fe8000f8ec0ff */
[----:B------:R-:W-:Y:S02]  /*f8c0*/  UIADD3 UR25, UP1, UPT, UR28, UR6, URZ ;  /* 0x000000061c197290 */ /* 0x000fe4000ff3e0ff */
[----:B------:R-:W-:Y:S02]  /*f8d0*/  UIADD3 UR6, UP0, UPT, UR18, UR6, URZ ;  /* 0x0000000612067290 */ /* 0x000fe4000ff1e0ff */
[----:B------:R-:W-:Y:S02]  /*f8e0*/  UIADD3.X UR31, UPT, UPT, URZ, URZ, URZ, UP1, !UPT ;  /* 0x000000ffff1f7290 */ /* 0x000fe40008ffe4ff */
[----:B------:R-:W-:Y:S02]  /*f8f0*/  ULEA UR32, UP1, UR25, UR16, 0x7 ;  /* 0x0000001019207291 */ /* 0x000fe4000f8238ff */
[----:B------:R-:W-:Y:S02]  /*f900*/  UIADD3.X UR29, UPT, UPT, URZ, URZ, URZ, UP0, !UPT ;  /* 0x000000ffff1d7290 */ /* 0x000fe400087fe4ff */
[----:B------:R-:W-:Y:S02]  /*f910*/  ULEA UR30, UP0, UR6, UR16, 0x7 ;  /* 0x00000010061e7291 */ /* 0x000fe4000f8038ff */
[----:B------:R-:W-:Y:S02]  /*f920*/  ULEA.HI.X UR31, UR25, UR17, UR31, 0x7, UP1 ;  /* 0x00000011191f7291 */ /* 0x000fe400088f3c1f */
[----:B------:R-:W-:Y:S01]  /*f930*/  ULEA.HI.X UR29, UR6, UR17, UR29, 0x7, UP0 ;  /* 0x00000011061d7291 */ /* 0x000fe200080f3c1d */
[----:B-1----:R-:W-:Y:S01]  /*f940*/  @P0 LOP3.LUT R9, R5, 0xf00, RZ, 0xb8, !PT ;  /* 0x00000f0005090812 */ /* 0x002fe200078eb8ff */
[----:B------:R-:W-:Y:S02]  /*f950*/  @P0 VIADD R5, R20, 0xffffffff ;  /* 0xffffffff14050836 */ /* 0x000fe40000000000 */
[----:B--2---:R-:W-:Y:S02]  /*f960*/  IMAD.SHL.U32 R20, R25, 0x4, RZ ;  /* 0x0000000419147824 */ /* 0x004fe400078e00ff */
[----:B------:R-:W-:Y:S03]  /*f970*/  @P0 STS.64 [UR22+0x18], R8 ;  /* 0x00001808ff000988 */ /* 0x000fe60008000a16 */
[----:B------:R-:W-:Y:S01]  /*f980*/  IADD3 R22, P1, PT, R20, UR32, RZ ;  /* 0x0000002014167c10 */ /* 0x000fe2000ff3e0ff */
[----:B------:R-:W1:Y:S04]  /*f990*/  @P0 LDS R26, [UR22+0x1c] ;  /* 0x00001c16ff1a0984 */ /* 0x000e680008000800 */
[----:B------:R2:W-:Y:S01]  /*f9a0*/  @P0 STS.128 [UR22+0x20], R4 ;  /* 0x00002004ff000988 */ /* 0x0005e20008000c16 */
[----:B------:R-:W-:Y:S01]  /*f9b0*/  IMAD.X R23, RZ, RZ, UR31, P1 ;  /* 0x0000001fff177e24 */ /* 0x000fe200088e06ff */
[----:B--2---:R-:W-:Y:S05]  /*f9c0*/  LOP3.LUT R4, R24, 0xffff, RZ, 0xc0, !PT ;  /* 0x0000ffff18047812 */ /* 0x004fea00078ec0ff */
[----:B------:R-:W-:Y:S01]  /*f9d0*/  IMAD R4, R4, 0x4925, RZ ;  /* 0x0000492504047824 */ /* 0x000fe200078e02ff */
[----:B-1----:R-:W-:Y:S04]  /*f9e0*/  @P0 LOP3.LUT R26, R26, 0xf000, RZ, 0xb8, !PT ;  /* 0x0000f0001a1a0812 */ /* 0x002fe800078eb8ff */
[----:B------:R-:W-:Y:S01]  /*f9f0*/  SHF.R.U32.HI R4, RZ, 0x11, R4 ;  /* 0x00000011ff047819 */ /* 0x000fe20000011604 */
[----:B------:R-:W-:Y:S01]  /*fa00*/  @P0 STS [UR22+0x1c], R26 ;  /* 0x00001c1aff000988 */ /* 0x000fe20008000816 */
[----:B------:R-:W-:Y:S03]  /*fa10*/  NOP ;  /* 0x0000000000007918 */ /* 0x000fe60000000000 */
[----:B------:R-:W1:Y:S01]  /*fa20*/  LDS R6, [R20+UR23] ;  /* 0x0000001714067984 */ /* 0x000e620008000800 */
[----:B------:R-:W-:Y:S02]  /*fa30*/  IADD3 R8, P0, PT, R20, UR30, RZ ;  /* 0x0000001e14087c10 */ /* 0x000fe4000ff1e0ff */
[----:B------:R-:W-:Y:S01]  /*fa40*/  PRMT R4, R4, 0x9910, RZ ;  /* 0x0000991004047816 */ /* 0x000fe200000000ff */
[----:B------:R-:W2:Y:S02]  /*fa50*/  LDS R5, [R20+UR23+0x80] ;  /* 0x0000801714057984 */ /* 0x000ea40008000800 */
[----:B------:R-:W-:Y:S02]  /*fa60*/  IMAD.X R9, RZ, RZ, UR29, P0 ;  /* 0x0000001dff097e24 */ /* 0x000fe400080e06ff */
[----:B------:R-:W-:Y:S04]  /*fa70*/  IMAD R4, R4, 0xe, RZ ;  /* 0x0000000e04047824 */ /* 0x000fe800078e02ff */
[----:B------:R-:W-:Y:S05]  /*fa80*/  IMAD.MOV R4, RZ, RZ, -R4 ;  /* 0x000000ffff047224 */ /* 0x000fea00078e0a04 */
[----:B------:R-:W-:Y:S05]  /*fa90*/  PRMT R4, R4, 0x7710, RZ ;  /* 0x0000771004047816 */ /* 0x000fea00000000ff */
[----:B------:R-:W-:Y:S05]  /*faa0*/  IMAD.IADD R4, R21, 0x1, R4 ;  /* 0x0000000115047824 */ /* 0x000fea00078e0204 */
[----:B------:R-:W-:Y:S01]  /*fab0*/  R2UR UR25, R4 ;  /* 0x00000000041972ca */ /* 0x000fe200000e0000 */
[----:B-1----:R1:W3:Y:S04]  /*fac0*/  ATOMG.E.EXCH.STRONG.GPU PT, RZ, [R22], R6 ;  /* 0x0000000616ff73a8 */ /* 0x0022e800041ee100 */
[----:B--2---:R1:W3:Y:S02]  /*fad0*/  ATOMG.E.EXCH.STRONG.GPU PT, RZ, [R8], R5 ;  /* 0x0000000508ff73a8 */ /* 0x0042e400041ee100 */
[----:B---3--:R-:W-:Y:S11]  /*fae0*/  ELECT P0, URZ, PT ;  /* 0x0000000000ff782f */ /* 0x008ff60003800000 */
[----:B------:R-:W-:Y:S02]  /*faf0*/  @!UPT UIADD3 URZ, UPT, UPT, URZ, URZ, URZ ;  /* 0x000000fffffff290 */ /* 0x000fe4000fffe0ff */
[----:B------:R-:W-:Y:S05]  /*fb00*/  @!P0 BRA `(.L_x_199) ;  /* 0x0000000000b48947 */ /* 0x000fea0003800000 */
[----:B------:R-:W-:Y:S01]  /*fb10*/  STS [UR21+0x30], RZ ;  /* 0x000030ffff007988 */ /* 0x000fe20008000815 */
[----:B------:R-:W-:Y:S01]  /*fb20*/  ISETP.NE.U32.AND P0, PT, R2, RZ, PT ;  /* 0x000000ff0200720c */ /* 0x000fe20003f05070 */
[----:B-1----:R-:W-:Y:S01]  /*fb30*/  IMAD.WIDE R8, R14, 0xc, R18 ;  /* 0x0000000c0e087825 */ /* 0x002fe200078e0212 */
[----:B------:R-:W-:Y:S02]  /*fb40*/  ISETP.NE.U32.AND P1, PT, R12, RZ, PT ;  /* 0x000000ff0c00720c */ /* 0x000fe40003f25070 */
[----:B------:R-:W-:Y:S02]  /*fb50*/  ISETP.NE.AND.EX P0, PT, R3, RZ, PT, P0 ;  /* 0x000000ff0300720c */ /* 0x000fe40003f05300 */
[----:B------:R-:W2:Y:S01]  /*fb60*/  LDG.E R28, desc[UR50][R8.64] ;  /* 0x00000032081c7981 */ /* 0x000ea2000c1e1900 */
[----:B------:R-:W-:Y:S10]  /*fb70*/  ISETP.NE.AND.EX P1, PT, R13, RZ, PT, P1 ;  /* 0x000000ff0d00720c */ /* 0x000ff40003f25310 */
[----:B------:R-:W1:Y:S08]  /*fb80*/  @P0 LDC.64 R4, c[0x0][0xb10] ;  /* 0x0002c400ff040b82 */ /* 0x000e700000000a00 */
[----:B------:R-:W3:Y:S01]  /*fb90*/  @P1 LDC.64 R6, c[0x0][0xb08] ;  /* 0x0002c200ff061b82 */ /* 0x000ee20000000a00 */
[----:B--2---:R-:W-:Y:S01]  /*fba0*/  SHF.R.S32.HI R29, RZ, 0x1f, R28 ;  /* 0x0000001fff1d7819 */ /* 0x004fe2000001141c */
[C---:B-1----:R-:W-:Y:S04]  /*fbb0*/  @P0 IMAD.WIDE R4, R14.reuse, 0x8, R4 ;  /* 0x000000080e040825 */ /* 0x042fe800078e0204 */
[----:B---3--:R-:W-:Y:S01]  /*fbc0*/  @P1 IMAD.WIDE R6, R14, 0x8, R6 ;  /* 0x000000080e061825 */ /* 0x008fe200078e0206 */
[----:B------:R-:W2:Y:S04]  /*fbd0*/  @P0 LDG.E.64 R24, desc[UR50][R4.64] ;  /* 0x0000003204180981 */ /* 0x000ea8000c1e1b00 */
[----:B------:R1:W3:Y:S04]  /*fbe0*/  @P1 LDG.E.64 R26, desc[UR50][R6.64] ;  /* 0x00000032061a1981 */ /* 0x0002e8000c1e1b00 */
[----:B------:R4:W5:Y:S04]  /*fbf0*/  LDG.E R5, desc[UR50][R8.64+0x4] ;  /* 0x0000043208057981 */ /* 0x000968000c1e1900 */
[----:B-1----:R-:W1:Y:S01]  /*fc00*/  LDS R7, [UR21+0x1c] ;  /* 0x00001c15ff077984 */ /* 0x002e620008000800 */
[----:B------:R-:W-:Y:S05]  /*fc10*/  IMAD.U32 R6, RZ, RZ, UR21 ;  /* 0x00000015ff067e24 */ /* 0x000fea000f8e00ff */
[----:B----4-:R-:W-:Y:S05]  /*fc20*/  SHF.R.U64 R8, R6, 0x4, RZ ;  /* 0x0000000406087819 */ /* 0x010fea00000012ff */
[----:B------:R-:W-:Y:S04]  /*fc30*/  STS [UR21+0x10], R8 ;  /* 0x00001008ff007988 */ /* 0x000fe80008000815 */
[----:B------:R-:W-:Y:S01]  /*fc40*/  STS [UR21+0x14], R8 ;  /* 0x00001408ff007988 */ /* 0x000fe20008000815 */
[----:B------:R-:W-:Y:S02]  /*fc50*/  @!P0 IMAD.MOV.U32 R24, RZ, RZ, R28 ;  /* 0x000000ffff188224 */ /* 0x000fe400078e001c */
[----:B------:R-:W-:Y:S01]  /*fc60*/  @!P0 IMAD.MOV.U32 R25, RZ, RZ, R29 ;  /* 0x000000ffff198224 */ /* 0x000fe200078e001d */
[----:B---3--:R-:W-:Y:S04]  /*fc70*/  @P1 STS.64 [UR21], R26 ;  /* 0x0000001aff001988 */ /* 0x008fe80008000a15 */
[C---:B--2---:R-:W-:Y:S01]  /*fc80*/  SHF.L.U64.HI R21, R24.reuse, 0x1, R25 ;  /* 0x0000000118157819 */ /* 0x044fe20000010219 */
[----:B------:R-:W-:Y:S03]  /*fc90*/  IMAD.SHL.U32 R24, R24, 0x2, RZ ;  /* 0x0000000218187824 */ /* 0x000fe600078e00ff */
[----:B------:R-:W-:Y:S02]  /*fca0*/  LOP3.LUT R21, R21, 0x1fffffff, RZ, 0xc0, !PT ;  /* 0x1fffffff15157812 */ /* 0x000fe400078ec0ff */
[----:B------:R-:W-:Y:S02]  /*fcb0*/  LOP3.LUT R24, R24, 0xfffffffe, RZ, 0xc0, !PT ;  /* 0xfffffffe18187812 */ /* 0x000fe400078ec0ff */
[--C-:B------:R-:W-:Y:S02]  /*fcc0*/  SHF.R.U32.HI R4, RZ, 0x4, R21.reuse ;  /* 0x00000004ff047819 */ /* 0x100fe40000011615 */
[----:B------:R-:W-:Y:S02]  /*fcd0*/  SHF.R.U64 R21, R24, 0x4, R21 ;  /* 0x0000000418157819 */ /* 0x000fe40000001215 */
[----:B-1----:R-:W-:Y:S02]  /*fce0*/  LOP3.LUT R30, R7, 0xf, R4, 0xb8, !PT ;  /* 0x0000000f071e7812 */ /* 0x002fe400078eb804 */
[----:B------:R-:W-:Y:S01]  /*fcf0*/  CS2R R6, SRZ ;  /* 0x0000000000067805 */ /* 0x000fe2000001ff00 */
[----:B------:R-:W-:Y:S01]  /*fd00*/  STS [UR21+0xc], R21 ;  /* 0x00000c15ff007988 */ /* 0x000fe20008000815 */
[----:B-----5:R-:W-:Y:S03]  /*fd10*/  VIADD R5, R5, 0xffffffff ;  /* 0xffffffff05057836 */ /* 0x020fe60000000000 */
[----:B------:R-:W-:Y:S04]  /*fd20*/  STS [UR21+0x1c], R30 ;  /* 0x00001c1eff007988 */ /* 0x000fe80008000815 */
[----:B------:R-:W1:Y:S02]  /*fd30*/  LDS R4, [UR21+0x1c] ;  /* 0x00001c15ff047984 */ /* 0x000e640008000800 */
[----:B-1----:R-:W-:Y:S05]  /*fd40*/  LOP3.LUT R23, R4, 0xf0, RZ, 0xb8, !PT ;  /* 0x000000f004177812 */ /* 0x002fea00078eb8ff */
        /* <DEDUP_REMOVED lines=9> */
.L_x_199:
[----:B------:R-:W-:Y:S05]  /*fde0*/  BSYNC.RECONVERGENT B0 ;  /* 0x0000000000007941 */ /* 0x000fea0003800200 */
.L_x_198:
[----:B------:R-:W-:Y:S01]  /*fdf0*/  ULOP3.LUT UR25, UR25, 0xffff, URZ, 0xc0, !UPT ;  /* 0x0000ffff19197892 */ /* 0x000fe2000f8ec0ff */
[----:B------:R-:W-:Y:S03]  /*fe00*/  NOP ;  /* 0x0000000000007918 */ /* 0x000fe60000000000 */
[----:B------:R-:W-:Y:S01]  /*fe10*/  UIADD3 UR6, UP0, UPT, UR9, UR25, URZ ;  /* 0x0000001909067290 */ /* 0x000fe2000ff1e0ff */
[----:B--2---:R-:W2:Y:S01]  /*fe20*/  LDS R4, [R20+UR21] ;  /* 0x0000001514047984 */ /* 0x004ea20008000800 */
[----:B------:R-:W-:Y:S02]  /*fe30*/  BSSY.RECONVERGENT B0, `(.L_x_200) ;  /* 0x0000039000007945 */ /* 0x000fe40003800200 */
[----:B------:R-:W-:Y:S02]  /*fe40*/  UIADD3.X UR27, UPT, UPT, URZ, URZ, URZ, UP0, !UPT ;  /* 0x000000ffff1b7290 */ /* 0x000fe400087fe4ff */
[----:B------:R-:W-:Y:S04]  /*fe50*/  ULEA UR26, UP0, UR6, UR14, 0x7 ;  /* 0x0000000e061a7291 */ /* 0x000fe8000f8038ff */
[----:B------:R-:W-:Y:S02]  /*fe60*/  ULEA.HI.X UR27, UR6, UR15, UR27, 0x7, UP0 ;  /* 0x0000000f061b7291 */ /* 0x000fe400080f3c1b */
[----:B------:R-:W-:Y:S01]  /*fe70*/  UIADD3 UR25, UP0, UPT, UR19, UR25, URZ ;  /* 0x0000001913197290 */ /* 0x000fe2000ff1e0ff */
[----:B-1----:R-:W-:Y:S03]  /*fe80*/  IADD3 R6, P0, PT, R20, UR26, RZ ;  /* 0x0000001a14067c10 */ /* 0x002fe6000ff1e0ff */
[----:B------:R-:W-:Y:S02]  /*fe90*/  UIADD3.X UR6, UPT, UPT, URZ, URZ, URZ, UP0, !UPT ;  /* 0x000000ffff067290 */ /* 0x000fe400087fe4ff */
[----:B------:R-:W-:Y:S05]  /*fea0*/  IMAD.X R7, RZ, RZ, UR27, P0 ;  /* 0x0000001bff077e24 */ /* 0x000fea00080e06ff */
[----:B--2---:R1:W2:Y:S02]  /*feb0*/  ATOMG.E.EXCH.STRONG.GPU PT, RZ, [R6], R4 ;  /* 0x0000000406ff73a8 */ /* 0x0042a400041ee100 */
[----:B--2---:R-:W-:Y:S11]  /*fec0*/  ELECT P0, URZ, PT ;  /* 0x0000000000ff782f */ /* 0x004ff60003800000 */
[----:B------:R-:W-:Y:S02]  /*fed0*/  @!UPT UIADD3 URZ, UPT, UPT, URZ, URZ, URZ ;  /* 0x000000fffffff290 */ /* 0x000fe4000fffe0ff */
[----:B------:R-:W-:Y:S05]  /*fee0*/  @!P0 BRA `(.L_x_201) ;  /* 0x0000000000b48947 */ /* 0x000fea0003800000 */
[----:B------:R-:W-:Y:S01]  /*fef0*/  STS [UR20+0x30], RZ ;  /* 0x000030ffff007988 */ /* 0x000fe20008000814 */
[----:B------:R-:W-:Y:S01]  /*ff00*/  ISETP.NE.U32.AND P0, PT, RZ, UR12, PT ;  /* 0x0000000cff007c0c */ /* 0x000fe2000bf05070 */
[C---:B------:R-:W-:Y:S03]  /*ff10*/  IMAD.WIDE R8, R14.reuse, 0xc, R18 ;  /* 0x0000000c0e087825 */ /* 0x040fe600078e0212 */
[----:B------:R-:W-:Y:S02]  /*ff20*/  ISETP.NE.AND.EX P1, PT, RZ, UR13, PT, P0 ;  /* 0x0000000dff007c0c */ /* 0x000fe4000bf25300 */
[----:B------:R-:W2:Y:S01]  /*ff30*/  LDG.E R28, desc[UR50][R8.64] ;  /* 0x00000032081c7981 */ /* 0x000ea2000c1e1900 */
[C---:B-1----:R-:W-:Y:S03]  /*ff40*/  LEA R6, P0, R14.reuse, RZ, 0x3 ;  /* 0x000000ff0e067211 */ /* 0x042fe600078018ff */
[----:B------:R1:W3:Y:S01]  /*ff50*/  LDG.E R5, desc[UR50][R8.64+0x4] ;  /* 0x0000043208057981 */ /* 0x0002e2000c1e1900 */
[----:B------:R-:W-:Y:S06]  /*ff60*/  LEA.HI.X.SX32 R7, R14, RZ, 0x3, P0 ;  /* 0x000000ff0e077211 */ /* 0x000fec00000f1eff */
[C---:B------:R-:W-:Y:S04]  /*ff70*/  @P1 IADD3 R22, P0, PT, R6.reuse, UR12, RZ ;  /* 0x0000000c06161c10 */ /* 0x040fe8000ff1e0ff */
[C---:B------:R-:W-:Y:S02]  /*ff80*/  @P1 IADD3.X R23, PT, PT, R7.reuse, UR13, RZ, P0, !PT ;  /* 0x0000000d07171c10 */ /* 0x040fe400087fe4ff */
[----:B------:R-:W-:Y:S01]  /*ff90*/  IADD3 R26, P0, PT, R6, UR10, RZ ;  /* 0x0000000a061a7c10 */ /* 0x000fe2000ff1e0ff */
[----:B------:R-:W-:Y:S02]  /*ffa0*/  IMAD.U32 R6, RZ, RZ, UR20 ;  /* 0x00000014ff067e24 */ /* 0x000fe4000f8e00ff */
[----:B------:R-:W4:Y:S01]  /*ffb0*/  @P1 LDG.E.64 R24, desc[UR50][R22.64] ;  /* 0x0000003216181981 */ /* 0x000f22000c1e1b00 */
[----:B------:R-:W-:Y:S03]  /*ffc0*/  IADD3.X R27, PT, PT, R7, UR11, RZ, P0, !PT ;  /* 0x0000000b071b7c10 */ /* 0x000fe600087fe4ff */
[----:B------:R-:W5:Y:S04]  /*ffd0*/  LDS R7, [UR20+0x1c] ;  /* 0x00001c14ff077984 */ /* 0x000f680008000800 */
[----:B------:R-:W5:Y:S01]  /*ffe0*/  LDG.E.64 R26, desc[UR50][R26.64] ;  /* 0x000000321a1a7981 */ /* 0x000f62000c1e1b00 */
[----:B-1----:R-:W-:Y:S05]  /*fff0*/  SHF.R.U64 R8, R6, 0x4, RZ ;  /* 0x0000000406087819 */ /* 0x002fea00000012ff */
[----:B------:R-:W-:Y:S04]  /*10000*/  STS [UR20+0x10], R8 ;  /* 0x00001008ff007988 */ /* 0x000fe80008000814 */
[----:B------:R-:W-:Y:S04]  /*10010*/  STS [UR20+0x14], R8 ;  /* 0x00001408ff007988 */ /* 0x000fe80008000814 */
[----:B-----5:R-:W-:Y:S01]  /*10020*/  STS.64 [UR20], R26 ;  /* 0x0000001aff007988 */ /* 0x020fe20008000a14 */
[--C-:B--2---:R-:W-:Y:S01]  /*10030*/  SHF.R.S32.HI R29, RZ, 0x1f, R28.reuse ;  /* 0x0000001fff1d7819 */ /* 0x104fe2000001141c */
[----:B------:R-:W-:Y:S02]  /*10040*/  @!P1 IMAD.MOV.U32 R24, RZ, RZ, R28 ;  /* 0x000000ffff189224 */ /* 0x000fe400078e001c */
[----:B---3--:R-:W-:Y:S02]  /*10050*/  VIADD R5, R5, 0xffffffff ;  /* 0xffffffff05057836 */ /* 0x008fe40000000000 */
[----:B------:R-:W-:Y:S05]  /*10060*/  @!P1 IMAD.MOV.U32 R25, RZ, RZ, R29 ;  /* 0x000000ffff199224 */ /* 0x000fea00078e001d */
[C---:B----4-:R-:W-:Y:S01]  /*10070*/  SHF.L.U64.HI R21, R24.reuse, 0x1, R25 ;  /* 0x0000000118157819 */ /* 0x050fe20000010219 */
[----:B------:R-:W-:Y:S03]  /*10080*/  IMAD.SHL.U32 R24, R24, 0x2, RZ ;  /* 0x0000000218187824 */ /* 0x000fe600078e00ff */
[----:B------:R-:W-:Y:S02]  /*10090*/  LOP3.LUT R21, R21, 0x1fffffff, RZ, 0xc0, !PT ;  /* 0x1fffffff15157812 */ /* 0x000fe400078ec0ff */
[----:B------:R-:W-:Y:S02]  /*100a0*/  LOP3.LUT R24, R24, 0xfffffffe, RZ, 0xc0, !PT ;  /* 0xfffffffe18187812 */ /* 0x000fe400078ec0ff */
[--C-:B------:R-:W-:Y:S02]  /*100b0*/  SHF.R.U32.HI R4, RZ, 0x4, R21.reuse ;  /* 0x00000004ff047819 */ /* 0x100fe40000011615 */
[----:B------:R-:W-:Y:S02]  /*100c0*/  SHF.R.U64 R21, R24, 0x4, R21 ;  /* 0x0000000418157819 */ /* 0x000fe40000001215 */
[----:B------:R-:W-:Y:S02]  /*100d0*/  LOP3.LUT R30, R7, 0xf, R4, 0xb8, !PT ;  /* 0x0000000f071e7812 */ /* 0x000fe400078eb804 */
[----:B------:R-:W-:Y:S01]  /*100e0*/  CS2R R6, SRZ ;  /* 0x0000000000067805 */ /* 0x000fe2000001ff00 */
[----:B------:R-:W-:Y:S04]  /*100f0*/  STS [UR20+0xc], R21 ;  /* 0x00000c15ff007988 */ /* 0x000fe80008000814 */
        /* <DEDUP_REMOVED lines=12> */
.L_x_201:
[----:B------:R-:W-:Y:S05]  /*101c0*/  BSYNC.RECONVERGENT B0 ;  /* 0x0000000000007941 */ /* 0x000fea0003800200 */
.L_x_200:
[----:B------:R-:W-:Y:S01]  /*101d0*/  NOP ;  /* 0x0000000000007918 */ /* 0x000fe20000000000 */
[----:B-12---:R-:W1:Y:S01]  /*101e0*/  LDS R4, [R20+UR20] ;  /* 0x0000001414047984 */ /* 0x006e620008000800 */
[----:B------:R-:W-:Y:S01]  /*101f0*/  ULEA UR34, UP0, UR25, UR14, 0x7 ;  /* 0x0000000e19227291 */ /* 0x000fe2000f8038ff */
[----:B------:R-:W-:Y:S01]  /*10200*/  UMOV UR33, UR31 ;  /* 0x0000001f00217c82 */ /* 0x000fe20008000000 */
[----:B------:R-:W-:Y:S02]  /*10210*/  UMOV UR31, UR29 ;  /* 0x0000001d001f7c82 */ /* 0x000fe40008000000 */
[----:B------:R-:W-:Y:S02]  /*10220*/  ULEA.HI.X UR35, UR25, UR15, UR6, 0x7, UP0 ;  /* 0x0000000f19237291 */ /* 0x000fe400080f3c06 */
[----:B------:R-:W-:Y:S04]  /*10230*/  IADD3 R6, P0, PT, R20, UR34, RZ ;  /* 0x0000002214067c10 */ /* 0x000fe8000ff1e0ff */
[----:B------:R-:W-:Y:S05]  /*10240*/  IADD3.X R7, PT, PT, RZ, UR35, RZ, P0, !PT ;  /* 0x00000023ff077c10 */ /* 0x000fea00087fe4ff */
[----:B-1----:R2:W5:Y:S01]  /*10250*/  ATOMG.E.EXCH.STRONG.GPU PT, RZ, [R6], R4 ;  /* 0x0000000406ff73a8 */ /* 0x00256200041ee100 */
[----:B------:R-:W-:Y:S04]  /*10260*/  DEPBAR {5,4,3,2,1,0} ;  /* 0x0000003f0000791a */ /* 0x000fe80000000000 */
[----:B------:R-:W1:Y:S02]  /*10270*/  CCTL.E.C.LDCU.IV.DEEP [UR32] ;  /* 0x0000000020007540 */ /* 0x000e640009c08000 */
[----:B-1----:R2:W-:Y:S01]  /*10280*/  UTMACCTL.IV [UR32] ;  /* 0x00000000200079b9 */ /* 0x0025e20008000000 */
        /* <DEDUP_REMOVED lines=9> */
[----:B------:R-:W-:Y:S01]  /*10320*/  NOP ;  /* 0x0000000000007918 */ /* 0x000fe20000000000 */
.L_x_197:
[----:B-----5:R-:W-:Y:S01]  /*10330*/  ELECT P0, URZ, PT ;  /* 0x0000000000ff782f */ /* 0x020fe20003800000 */
[----:B------:R-:W-:Y:S11]  /*10340*/  BSSY.RECONVERGENT B0, `(.L_x_202) ;  /* 0x0000011000007945 */ /* 0x000ff60003800200 */
[----:B------:R-:W-:Y:S01]  /*10350*/  @!UPT UIADD3 URZ, UPT, UPT, URZ, URZ, URZ ;  /* 0x000000fffffff290 */ /* 0x000fe2000fffe0ff */
[----:B------:R-:W-:Y:S05]  /*10360*/  @!P0 BRA `(.L_x_203) ;  /* 0x0000000000388947 */ /* 0x000fea0003800000 */
[----:B------:R0:W-:Y:S01]  /*10370*/  UTMACMDFLUSH ;  /* 0x00000000000079b7 */ /* 0x0001e20000000000 */
[----:B------:R-:W-:Y:S09]  /*10380*/  UIMAD UR6, UR8, 0x14, UR4 ;  /* 0x00000014080678a4 */ /* 0x000ff2000f8e0204 */
[----:B------:R4:W-:Y:S04]  /*10390*/  STS [UR6+0x2c0], R16 ;  /* 0x0002c010ff007988 */ /* 0x0009e80008000806 */
        /* <DEDUP_REMOVED lines=9> */
[----:B-----5:R-:W1:Y:S01]  /*10430*/  FENCE.VIEW.ASYNC.S ;  /* 0x00000000000073c6 */ /* 0x020e620000000000 */
[----:B------:R-:W-:Y:S04]  /*10440*/  DEPBAR.LE SB0, 0x0 ;  /* 0x000080000000791a */ /* 0x000fe80000000000 */
.L_x_203:
[----:B--2---:R-:W-:Y:S05]  /*10450*/  BSYNC.RECONVERGENT B0 ;  /* 0x0000000000007941 */ /* 0x004fea0003800200 */
.L_x_202:
[----:B------:R-:W-:Y:S09]  /*10460*/  UISETP.NE.AND UP0, UPT, UR37, 0x8, UPT ;  /* 0x000000082500788c */ /* 0x000ff2000bf05270 */
[----:B------:R-:W-:Y:S05]  /*10470*/  BRA.U !UP0, `(.L_x_204) ;  /* 0x0000000108047547 */ /* 0x000fea000b800000 */
[----:B------:R-:W-:Y:S05]  /*10480*/  BPT.TRAP 0x1 ;  /* 0x000000040000795c */ /* 0x000fea0000300000 */
.L_x_204:
[----:B------:R-:W-:Y:S01]  /*10490*/  UIADD3 UR6, UPT, UPT, UR8, -0x4, URZ ;  /* 0xfffffffc08067890 */ /* 0x000fe2000fffe0ff */
[----:B-1----:R-:W-:Y:S01]  /*104a0*/  SYNCS.ARRIVE.TRANS64.A1T0 RZ, [UR24+0x1a0], RZ ;  /* 0x0001a0ffffff79a7 */ /* 0x002fe20008100018 */
[----:B------:R-:W-:Y:S01]  /*104b0*/  UIADD3 UR24, UPT, UPT, UR7, -0x4, URZ ;  /* 0xfffffffc07187890 */ /* 0x000fe2000fffe0ff */
[----:B------:R-:W-:Y:S01]  /*104c0*/  ISETP.NE.AND P0, PT, R11, RZ, PT ;  /* 0x000000ff0b00720c */ /* 0x000fe20003f05270 */
[----:B------:R-:W-:Y:S02]  /*104d0*/  UISETP.GE.U32.AND UP1, UPT, UR6, -0x8, UPT ;  /* 0xfffffff80600788c */ /* 0x000fe4000bf26070 */
[----:B------:R-:W-:Y:S02]  /*104e0*/  UISETP.GE.U32.AND UP0, UPT, UR24, -0x8, UPT ;  /* 0xfffffff81800788c */ /* 0x000fe4000bf06070 */
[----:B------:R-:W-:Y:S02]  /*104f0*/  USEL UR24, URZ, 0x1, UP1 ;  /* 0x00000001ff187887 */ /* 0x000fe40008800000 */
[----:B------:R-:W-:Y:S02]  /*10500*/  USEL UR6, URZ, 0x1, UP0 ;  /* 0x00000001ff067887 */ /* 0x000fe40008000000 */
[----:B------:R-:W-:Y:S02]  /*10510*/  ULOP3.LUT UR26, UR8, 0x7, URZ, 0xc0, !UPT ;  /* 0x00000007081a7892 */ /* 0x000fe4000f8ec0ff */
[----:B------:R-:W-:Y:S01]  /*10520*/  ULOP3.LUT UR25, UR7, 0x7, URZ, 0xc0, !UPT ;  /* 0x0000000707197892 */ /* 0x000fe2000f8ec0ff */
[----:B------:R-:W-:Y:S01]  /*10530*/  LOP3.LUT R0, R0, UR24, RZ, 0x3c, !PT ;  /* 0x0000001800007c12 */ /* 0x000fe2000f8e3cff */
[----:B------:R-:W-:Y:S01]  /*10540*/  ULOP3.LUT UR8, UR26, 0x4, URZ, 0x3c, !UPT ;  /* 0x000000041a087892 */ /* 0x000fe2000f8e3cff */
[----:B------:R-:W-:Y:S01]  /*10550*/  LOP3.LUT R17, R17, UR6, RZ, 0x3c, !PT ;  /* 0x0000000611117c12 */ /* 0x000fe2000f8e3cff */
[----:B------:R-:W-:Y:S01]  /*10560*/  ULOP3.LUT UR7, UR25, 0x4, URZ, 0x3c, !UPT ;  /* 0x0000000419077892 */ /* 0x000fe2000f8e3cff */
[----:B------:R-:W-:Y:S11]  /*10570*/  @!P0 EXIT ;  /* 0x000000000000894d */ /* 0x000ff60003800000 */
[----:B------:R-:W-:Y:S05]  /*10580*/  BRA `(.L_x_205) ;  /* 0xffffffec00087947 */ /* 0x000fea000383ffff */
.L_x_304:
[----:B------:R-:W-:Y:S01]  /*10590*/  UMOV UR6, 0x40 ;  /* 0x0000004000067882 */ /* 0x000fe20000000000 */
[----:B------:R-:W-:Y:S01]  /*105a0*/  NOP ;  /* 0x0000000000007918 */ /* 0x000fe20000000000 */
[----:B------:R-:W-:Y:S01]  /*105b0*/  ULEA UR6, UR5, UR6, 0x18 ;  /* 0x0000000605067291 */ /* 0x000fe2000f8ec0ff */
[----:B------:R-:W-:Y:S02]  /*105c0*/  UMOV UR4, 0x400 ;  /* 0x0000040000047882 */ /* 0x000fe40000000000 */
[----:B------:R-:W-:-:S06]  /*105d0*/  ULEA UR4, UR5, UR4, 0x18 ;  /* 0x0000000405047291 */ /* 0x000fcc000f8ec0ff */
[----:B------:R-:W2:Y:S02]  /*105e0*/  LDS.U8 R0, [UR6+0x1c] ;  /* 0x00001c06ff007984 */ /* 0x000ea40008000000 */
[----:B--2---:R-:W-:-:S13]  /*105f0*/  ISETP.NE.AND P0, PT, R0, RZ, PT ;  /* 0x000000ff0000720c */ /* 0x004fda0003f05270 */
[----:B------:R-:W-:Y:S05]  /*10600*/  @P0 BRA `(.L_x_206) ;  /* 0x0000000400100947 */ /* 0x000fea0003800000 */
[----:B------:R-:W-:Y:S02]  /*10610*/  ULOP3.LUT UR44, UR5, 0x1, URZ, 0xc0, !UPT ;  /* 0x00000001052c7892 */ /* 0x000fe4000f8ec0ff */
[----:B------:R-:W-:Y:S02]  /*10620*/  ULOP3.LUT UR43, UR5, 0x1, URZ, 0x3c, !UPT ;  /* 0x00000001052b7892 */ /* 0x000fe4000f8e3cff */
[----:B------:R-:W-:Y:S02]  /*10630*/  UISETP.NE.U32.AND UP0, UPT, UR44, 0x1, UPT ;  /* 0x000000012c00788c */ /* 0x000fe4000bf05070 */
[----:B------:R-:W-:-:S07]  /*10640*/  UIADD3 UR7, UPT, UPT, UR6, 0x8, URZ ;  /* 0x0000000806077890 */ /* 0x000fce000fffe0ff */
[----:B------:R-:W-:Y:S05]  /*10650*/  BRA.U !UP0, `(.L_x_207) ;  /* 0x00000001089c7547 */ /* 0x000fea000b800000 */
[----:B------:R-:W-:Y:S01]  /*10660*/  ELECT P0, URZ, PT ;  /* 0x0000000000ff782f */ /* 0x000fe20003800000 */
[----:B------:R-:W-:-:S12]  /*10670*/  BSSY B0, `(.L_x_207) ;  /* 0x0000025000007945 */ /* 0x000fd80003800000 */
[----:B------:R-:W-:Y:S05]  /*10680*/  @!P0 BRA `(.L_x_208) ;  /* 0x00000000008c8947 */ /* 0x000fea0003800000 */
[----:B------:R-:W-:-:S05]  /*10690*/  UMOV UR5, 0x10 ;  /* 0x0000001000057882 */ /* 0x000fca0000000000 */
[----:B------:R-:W-:Y:S04]  /*106a0*/  DEPBAR.LE SB2, 0x36 ;  /* 0x0000ad800000791a */ /* 0x000fe80000000000 */
[----:B------:R-:W2:Y:S02]  /*106b0*/  UTCATOMSWS.2CTA.FIND_AND_SET.ALIGN UP1, UR5, UR5 ;  /* 0x00000005000575e3 */ /* 0x000ea40008220800 */
[----:B--2---:R-:W-:Y:S01]  /*106c0*/  MOV R11, UR5 ;  /* 0x00000005000b7c02 */ /* 0x004fe20008000f00 */
[----:B------:R-:W-:Y:S06]  /*106d0*/  BRA.U UP1, `(.L_x_209) ;  /* 0x0000000101187547 */ /* 0x000fec000b800000 */
.L_x_210:
[----:B------:R-:W-:Y:S05]  /*106e0*/  NANOSLEEP 0x64 ;  /* 0x000000640000795d */ /* 0x000fea0003800000 */
[----:B------:R-:W-:-:S05]  /*106f0*/  UMOV UR5, 0x10 ;  /* 0x0000001000057882 */ /* 0x000fca0000000000 */
[----:B------:R-:W-:Y:S04]  /*10700*/  DEPBAR.LE SB2, 0x36 ;  /* 0x0000ad800000791a */ /* 0x000fe80000000000 */
[----:B------:R-:W2:Y:S02]  /*10710*/  UTCATOMSWS.2CTA.FIND_AND_SET.ALIGN UP1, UR5, UR5 ;  /* 0x00000005000575e3 */ /* 0x000ea40008220800 */
[----:B--2---:R-:W-:Y:S01]  /*10720*/  MOV R11, UR5 ;  /* 0x00000005000b7c02 */ /* 0x004fe20008000f00 */
[----:B------:R-:W-:Y:S05]  /*10730*/  BRA.U !UP1, `(.L_x_210) ;  /* 0xfffffffd09e87547 */ /* 0x000fea000b83ffff */
.L_x_209:
[----:B------:R-:W2:Y:S01]  /*10740*/  LDS R5, [UR6+0x10] ;  /* 0x00001006ff057984 */ /* 0x000ea20008000800 */
[----:B------:R-:W-:Y:S01]  /*10750*/  IMAD.U32 R3, RZ, RZ, UR4 ;  /* 0x00000004ff037e24 */ /* 0x000fe2000f8e00ff */
[----:B------:R-:W-:-:S03]  /*10760*/  MOV R2, UR43 ;  /* 0x0000002b00027c02 */ /* 0x000fc60008000f00 */
[----:B------:R-:W-:Y:S01]  /*10770*/  VIADD R3, R3, 0x360 ;  /* 0x0000036003037836 */ /* 0x000fe20000000000 */
[----:B--2---:R-:W-:-:S04]  /*10780*/  SHF.L.U32 R5, R5, 0x1f, RZ ;  /* 0x0000001f05057819 */ /* 0x004fc800000006ff */
[----:B------:R-:W2:Y:S02]  /*10790*/  SYNCS.PHASECHK.TRANS64.TRYWAIT P0, [UR6+0x8], R5 ;  /* 0x00000805ff0075a7 */ /* 0x000ea40008001106 */
[----:B--2---:R-:W-:Y:S05]  /*107a0*/  @P0 BRA `(.L_x_211) ;  /* 0x0000000000080947 */ /* 0x004fea0003800000 */
[----:B------:R-:W2:Y:S02]  /*107b0*/  SYNCS.PHASECHK.TRANS64.TRYWAIT P0, [UR6+0x8], R5 ;  /* 0x00000805ff0075a7 */ /* 0x000ea40008001106 */
[----:B--2---:R-:W-:Y:S05]  /*107c0*/  @!P0 BRA `(.L_x_212) ;  /* 0x0000001c00748947 */ /* 0x004fea0003800000 */
.L_x_211:
[----:B------:R-:W-:Y:S01]  /*107d0*/  HFMA2 R4, -RZ, RZ, 0, 5.9604644775390625e-08 ;  /* 0x00000001ff047431 */ /* 0x000fe200000001ff */
[----:B------:R-:W-:Y:S01]  /*107e0*/  UPRMT UR5, UR43, 0x654, UR7 ;  /* 0x000006542b057896 */ /* 0x000fe20008000007 */
[----:B-----5:R-:W-:Y:S01]  /*107f0*/  IMAD.MOV.U32 R6, RZ, RZ, 0xffff ;  /* 0x0000ffffff067424 */ /* 0x020fe200078e00ff */
[----:B------:R-:W-:Y:S01]  /*10800*/  PRMT R2, R2, 0x654, R3 ;  /* 0x0000065402027816 */ /* 0x000fe20000000003 */
[----:B--2---:R-:W-:Y:S02]  /*10810*/  IMAD.MOV.U32 R0, RZ, RZ, 0x4 ;  /* 0x00000004ff007424 */ /* 0x004fe400078e00ff */
[----:B------:R-:W-:Y:S01]  /*10820*/  IMAD.SHL.U32 R7, R11, 0x20, RZ ;  /* 0x000000200b077824 */ /* 0x000fe200078e00ff */
[----:B------:R-:W-:Y:S02]  /*10830*/  MOV R3, UR5 ;  /* 0x0000000500037c02 */ /* 0x000fe40008000f00 */
[-C--:B------:R-:W-:Y:S01]  /*10840*/  SHF.L.U32 R6, R6, R11.reuse, RZ ;  /* 0x0000000b06067219 */ /* 0x080fe200000006ff */
[----:B------:R2:W-:Y:S01]  /*10850*/  SYNCS.ARRIVE.TRANS64.RED RZ, [UR5], R0 ;  /* 0x00000000ffff79a7 */ /* 0x0005e20008000405 */
[----:B------:R-:W-:Y:S01]  /*10860*/  SHF.L.U32 R5, R4, R11, RZ ;  /* 0x0000000b04057219 */ /* 0x000fe200000006ff */
[----:B------:R2:W-:Y:S04]  /*10870*/  STS [UR4+0x360], R7 ;  /* 0x00036007ff007988 */ /* 0x0005e80008000804 */
[----:B------:R2:W-:Y:S04]  /*10880*/  STAS [R2.64], R11 ;  /* 0x0000000b02007dbd */ /* 0x0005e8000c0008ff */
[----:B------:R2:W-:Y:S04]  /*10890*/  ATOMS.OR RZ, [UR6+0x14], R6 ;  /* 0x00001406ffff798c */ /* 0x0005e8000b000006 */
[----:B------:R2:W-:Y:S04]  /*108a0*/  ATOMS.OR RZ, [UR6+0x18], R5 ;  /* 0x00001805ffff798c */ /* 0x0005e8000b000006 */
[----:B------:R2:W-:Y:S02]  /*108b0*/  ATOMS.XOR RZ, [UR6+0x10], R4 ;  /* 0x00001004ffff798c */ /* 0x0005e4000b800006 */
.L_x_208:
[----:B------:R-:W-:Y:S05]  /*108c0*/  BSYNC B0 ;  /* 0x0000000000007941 */ /* 0x000fea0003800000 */
.L_x_207:
[----:B------:R-:W-:Y:S05]  /*108d0*/  BRA.U UP0, `(.L_x_213) ;  /* 0x00000001006c7547 */ /* 0x000fea000b800000 */
[----:B------:R-:W-:-:S03]  /*108e0*/  UMOV UR5, 0xffffffff ;  /* 0xffffffff00057882 */ /* 0x000fc60000000000 */
[----:B------:R-:W-:Y:S05]  /*108f0*/  BRA.DIV UR5, `(.L_x_214) ;  /* 0x0000001e05407947 */ /* 0x000fea000b800000 */
[----:B------:R-:W-:-:S13]  /*10900*/  ELECT P6, URZ, PT ;  /* 0x0000000000ff782f */ /* 0x000fda00038c0000 */
.L_x_288:
[----:B------:R-:W-:Y:S05]  /*10910*/  @!P6 BRA `(.L_x_213) ;  /* 0x00000000005ce947 */ /* 0x000fea0003800000 */
[----:B--2---:R-:W2:Y:S02]  /*10920*/  LDS R3, [UR6+0x10] ;  /* 0x00001006ff037984 */ /* 0x004ea40008000800 */
[----:B--2---:R-:W-:-:S04]  /*10930*/  SHF.L.U32 R3, R3, 0x1f, RZ ;  /* 0x0000001f03037819 */ /* 0x004fc800000006ff */
[----:B------:R-:W2:Y:S02]  /*10940*/  SYNCS.PHASECHK.TRANS64.TRYWAIT P0, [UR6+0x8], R3 ;  /* 0x00000803ff0075a7 */ /* 0x000ea40008001106 */
[----:B--2---:R-:W-:Y:S05]  /*10950*/  @P0 BRA `(.L_x_215) ;  /* 0x0000000000080947 */ /* 0x004fea0003800000 */
[----:B------:R-:W2:Y:S02]  /*10960*/  SYNCS.PHASECHK.TRANS64.TRYWAIT P0, [UR6+0x8], R3 ;  /* 0x00000803ff0075a7 */ /* 0x000ea40008001106 */
[----:B--2---:R-:W-:Y:S05]  /*10970*/  @!P0 BRA `(.L_x_216) ;  /* 0x0000001c00408947 */ /* 0x004fea0003800000 */
.L_x_215:
[----:B------:R-:W3:Y:S01]  /*10980*/  LDS R5, [UR4+0x360] ;  /* 0x00036004ff057984 */ /* 0x000ee20008000800 */
[----:B--2---:R-:W-:Y:S02]  /*10990*/  HFMA2 R0, -RZ, RZ, 0, 5.9604644775390625e-08 ;  /* 0x00000001ff007431 */ /* 0x004fe400000001ff */
[----:B------:R-:W-:Y:S01]  /*109a0*/  IMAD.MOV.U32 R2, RZ, RZ, 0xffff ;  /* 0x0000ffffff027424 */ /* 0x000fe200078e00ff */
[----:B------:R-:W-:Y:S01]  /*109b0*/  UPRMT UR5, UR43, 0x654, UR7 ;  /* 0x000006542b057896 */ /* 0x000fe20008000007 */
[----:B---3--:R-:W-:-:S03]  /*109c0*/  IMAD.SHL.U32 R3, R5, 0x20, RZ ;  /* 0x0000002005037824 */ /* 0x008fc600078e00ff */
[-C--:B------:R-:W-:Y:S02]  /*109d0*/  SHF.L.U32 R2, R2, R5.reuse, RZ ;  /* 0x0000000502027219 */ /* 0x080fe400000006ff */
[----:B------:R-:W-:Y:S01]  /*109e0*/  SHF.L.U32 R5, R0, R5, RZ ;  /* 0x0000000500057219 */ /* 0x000fe200000006ff */
[----:B------:R3:W-:Y:S04]  /*109f0*/  STS [UR4+0x360], R3 ;  /* 0x00036003ff007988 */ /* 0x0007e80008000804 */
[----:B------:R3:W-:Y:S04]  /*10a00*/  ATOMS.OR RZ, [UR6+0x14], R2 ;  /* 0x00001402ffff798c */ /* 0x0007e8000b000006 */
[----:B------:R3:W-:Y:S01]  /*10a10*/  ATOMS.OR RZ, [UR6+0x18], R5 ;  /* 0x00001805ffff798c */ /* 0x0007e2000b000006 */
[----:B------:R-:W-:Y:S03]  /*10a20*/  SYNCS.ARRIVE.TRANS64.RED.A1T0 RZ, [UR5], RZ ;  /* 0x000000ffffff79a7 */ /* 0x000fe60008100405 */
[----:B------:R3:W-:Y:S01]  /*10a30*/  ATOMS.XOR RZ, [UR6+0x10], R0 ;  /* 0x00001000ffff798c */ /* 0x0007e2000b800006 */
[----:B------:R-:W-:Y:S05]  /*10a40*/  BRA `(.L_x_213) ;  /* 0x0000000000107947 */ /* 0x000fea0003800000 */
.L_x_206:
[----:B------:R-:W-:Y:S02]  /*10a50*/  MOV R0, 0xffffffff ;  /* 0xffffffff00007802 */ /* 0x000fe40000000f00 */
[----:B------:R-:W-:-:S03]  /*10a60*/  MOV R2, 0x10a90 ;  /* 0x00010a9000027802 */ /* 0x000fc60000000f00 */
[----:B------:R2:W-:Y:S04]  /*10a70*/  STS [UR4+0x360], R0 ;  /* 0x00036000ff007988 */ /* 0x0005e80008000804 */
[----:B-12-45:R-:W-:Y:S05]  /*10a80*/  CALL.REL.NOINC `($__internal_1_$__cuda_sm10x_tcgen05_guardrail_trap_phase_invalid_during_alloc) ;  /* 0x0000001c00c87944 */ /* 0x036fea0003c00000 */
.L_x_213:
[----:B------:R-:W-:Y:S05]  /*10a90*/  WARPSYNC.ALL ;  /* 0x0000000000007948 */ /* 0x000fea0003800000 */
[----:B------:R-:W1:Y:S01]  /*10aa0*/  S2UR UR5, SR_CgaCtaId ;  /* 0x00000000000579c3 */ /* 0x000e620000008800 */
[----:B------:R-:W-:Y:S01]  /*10ab0*/  UMOV UR4, 0x400 ;  /* 0x0000040000047882 */ /* 0x000fe20000000000 */
[----:B------:R-:W-:-:S06]  /*10ac0*/  NOP ;  /* 0x0000000000007918 */ /* 0x000fcc0000000000 */
[----:B------:R-:W-:Y:S06]  /*10ad0*/  BAR.ARV 0x6, 0xa0 ;  /* 0x0182800000007b1d */ /* 0x000fec0000002000 */
[----:B-1----:R-:W-:-:S04]  /*10ae0*/  ULEA UR4, UR5, UR4, 0x18 ;  /* 0x0000000405047291 */ /* 0x002fc8000f8ec0ff */
[----:B------:R-:W-:Y:S02]  /*10af0*/  UIADD3 UR12, UPT, UPT, UR4, 0x9400, URZ ;  /* 0x00009400040c7890 */ /* 0x000fe4000fffe0ff */
[----:B------:R-:W-:Y:S02]  /*10b00*/  UIADD3 UR13, UPT, UPT, UR4, 0x17400, URZ ;  /* 0x00017400040d7890 */ /* 0x000fe4000fffe0ff */
[----:B------:R-:W-:Y:S01]  /*10b10*/  USHF.R.U32.HI UR12, URZ, 0x4, UR12 ;  /* 0x00000004ff0c7899 */ /* 0x000fe2000801160c */
[----:B--23--:R-:W1:Y:S01]  /*10b20*/  LDS R0, [UR4+0x360] ;  /* 0x00036004ff007984 */ /* 0x00ce620008000800 */
[----:B------:R-:W-:Y:S02]  /*10b30*/  USHF.R.U32.HI UR13, URZ, 0x4, UR13 ;  /* 0x00000004ff0d7899 */ /* 0x000fe4000801160d */
[----:B------:R-:W-:Y:S02]  /*10b40*/  ULOP3.LUT UR12, UR12, 0x3fff, URZ, 0xc0, !UPT ;  /* 0x00003fff0c0c7892 */ /* 0x000fe4000f8ec0ff */
[----:B------:R-:W-:-:S02]  /*10b50*/  ULOP3.LUT UR13, UR13, 0x3fff, URZ, 0xc0, !UPT ;  /* 0x00003fff0d0d7892 */ /* 0x000fc4000f8ec0ff */
[----:B------:R-:W-:Y:S02]  /*10b60*/  ULOP3.LUT UR12, UR12, 0x10000, URZ, 0xfc, !UPT ;  /* 0x000100000c0c7892 */ /* 0x000fe4000f8efcff */
[----:B------:R-:W-:Y:S01]  /*10b70*/  ULOP3.LUT UR13, UR13, 0x10000, URZ, 0xfc, !UPT ;  /* 0x000100000d0d7892 */ /* 0x000fe2000f8efcff */
[----:B-1----:R-:W-:Y:S01]  /*10b80*/  R2UR UR20, R0 ;  /* 0x00000000001472ca */ /* 0x002fe200000e0000 */
[----:B----45:R-:W1:-:S00]  /*10b90*/  USETMAXREG.DEALLOC.CTAPOOL 0x88 ;  /* 0x00000088000079c8 */ /* 0x030e4000080e0500 */
[----:B-1----:R-:W-:Y:S01]  /*10ba0*/  HFMA2 R2, -RZ, RZ, 0, 0 ;  /* 0x00000000ff027431 */ /* 0x002fe200000001ff */
[----:B------:R-:W-:Y:S01]  /*10bb0*/  MOV R0, RZ ;  /* 0x000000ff00007202 */ /* 0x000fe20000000f00 */
[----:B------:R-:W-:Y:S01]  /*10bc0*/  UMOV UR19, 0x1 ;  /* 0x0000000100137882 */ /* 0x000fe20000000000 */
[----:B------:R-:W-:Y:S01]  /*10bd0*/  UMOV UR18, URZ ;  /* 0x000000ff00127c82 */ /* 0x000fe20008000000 */
[----:B------:R-:W-:Y:S01]  /*10be0*/  UMOV UR17, URZ ;  /* 0x000000ff00117c82 */ /* 0x000fe20008000000 */
[----:B------:R-:W-:Y:S01]  /*10bf0*/  UMOV UR16, URZ ;  /* 0x000000ff00107c82 */ /* 0x000fe20008000000 */
[----:B------:R-:W-:-:S06]  /*10c00*/  UMOV UR15, URZ ;  /* 0x000000ff000f7c82 */ /* 0x000fcc0008000000 */
.L_x_227:
[----:B------:R-:W1:Y:S02]  /*10c10*/  LDC.64 R4, c[0x0][0x390] ;  /* 0x0000e400ff047b82 */ /* 0x000e640000000a00 */
[----:B-12---:R-:W-:-:S05]  /*10c20*/  IMAD.WIDE R4, R17, 0xc, R4 ;  /* 0x0000000c11047825 */ /* 0x006fca00078e0204 */
[----:B------:R-:W2:Y:S02]  /*10c30*/  LDG.E R3, desc[UR50][R4.64+0x8] ;  /* 0x0000083204037981 */ /* 0x000ea4000c1e1900 */
[----:B--2---:R-:W-:-:S13]  /*10c40*/  R2UR UR11, R3 ;  /* 0x00000000030b72ca */ /* 0x004fda00000e0000 */
[----:B------:R-:W-:Y:S02]  /*10c50*/  UISETP.GE.AND UP0, UPT, UR11, 0x1, UPT ;  /* 0x000000010b00788c */ /* 0x000fe4000bf06270 */
[----:B------:R-:W-:Y:S02]  /*10c60*/  UIADD3 UR6, UPT, UPT, UR11, 0x7f, URZ ;  /* 0x0000007f0b067890 */ /* 0x000fe4000fffe0ff */
[----:B------:R-:W-:Y:S02]  /*10c70*/  UISETP.NE.OR UP0, UPT, UR44, URZ, !UP0 ;  /* 0x000000ff2c00728c */ /* 0x000fe4000c705670 */
[----:B------:R-:W-:-:S04]  /*10c80*/  USHF.R.S32.HI UR14, URZ, 0x1f, UR6 ;  /* 0x0000001fff0e7899 */ /* 0x000fc80008011406 */
[----:B------:R-:W-:-:S03]  /*10c90*/  ULEA.HI UR14, UR14, UR6, URZ, 0x7 ;  /* 0x000000060e0e7291 */ /* 0x000fc6000f8f38ff */
[----:B------:R-:W-:Y:S09]  /*10ca0*/  BRA.U UP0, `(.L_x_217) ;  /* 0x0000000500507547 */ /* 0x000ff2000b800000 */
[----:B------:R-:W-:Y:S01]  /*10cb0*/  ULEA UR6, UR16, UR4, 0x3 ;  /* 0x0000000410067291 */ /* 0x000fe2000f8e18ff */
[----:B------:R-:W-:Y:S01]  /*10cc0*/  SHF.L.U32 R3, R0, 0x1f, RZ ;  /* 0x0000001f00037819 */ /* 0x000fe200000006ff */
[----:B------:R-:W-:Y:S02]  /*10cd0*/  UISETP.NE.AND UP0, UPT, UR37, URZ, UPT ;  /* 0x000000ff2500728c */ /* 0x000fe4000bf05270 */
[----:B------:R-:W-:Y:S02]  /*10ce0*/  USHF.R.S32.HI UR14, URZ, 0x7, UR14 ;  /* 0x00000007ff0e7899 */ /* 0x000fe4000801140e */
[----:B------:R-:W-:Y:S02]  /*10cf0*/  UISETP.NE.AND UP0, UPT, UR21, 0x4, !UP0 ;  /* 0x000000041500788c */ /* 0x000fe4000c705270 */
[----:B------:R-:W-:Y:S01]  /*10d00*/  ULEA UR10, UR18, UR20, 0x7 ;  /* 0x00000014120a7291 */ /* 0x000fe2000f8e38ff */
[----:B------:R1:W2:Y:S06]  /*10d10*/  SYNCS.PHASECHK.TRANS64.TRYWAIT P1, [UR6], R3 ;  /* 0x00000003ff0075a7 */ /* 0x0002ac0008021106 */
[----:B------:R-:W-:Y:S05]  /*10d20*/  BRA.U UP0, `(.L_x_218) ;  /* 0x0000000100047547 */ /* 0x000fea000b800000 */
[----:B------:R-:W-:Y:S05]  /*10d30*/  BPT.TRAP 0x1 ;  /* 0x000000040000795c */ /* 0x000fea0000300000 */
.L_x_218:
[----:B------:R-:W-:Y:S01]  /*10d40*/  ULEA UR9, UR18, UR4, 0x3 ;  /* 0x0000000412097291 */ /* 0x000fe2000f8e18ff */
[----:B------:R-:W-:-:S04]  /*10d50*/  MOV R4, UR19 ;  /* 0x0000001300047c02 */ /* 0x000fc80008000f00 */
[----:B------:R-:W-:-:S04]  /*10d60*/  SHF.L.U32 R4, R4, 0x1f, RZ ;  /* 0x0000001f04047819 */ /* 0x000fc800000006ff */
[----:B------:R-:W3:Y:S02]  /*10d70*/  SYNCS.PHASECHK.TRANS64.TRYWAIT P0, [UR9+0x160], R4 ;  /* 0x00016004ff0075a7 */ /* 0x000ee40008001109 */
[----:B---3--:R-:W-:Y:S05]  /*10d80*/  @!P0 BRA `(.L_x_219) ;  /* 0x0000001800548947 */ /* 0x008fea0003800000 */
.L_x_290:
[----:B-1----:R-:W-:Y:S01]  /*10d90*/  LOP3.LUT R3, R10, 0xffff, RZ, 0xc0, !PT ;  /* 0x0000ffff0a037812 */ /* 0x002fe200078ec0ff */
[----:B------:R-:W-:Y:S01]  /*10da0*/  UISETP.LT.AND UP1, UPT, UR14, 0x1, UPT ;  /* 0x000000010e00788c */ /* 0x000fe2000bf21270 */
[----:B--2---:R-:W-:Y:S01]  /*10db0*/  PLOP3.LUT P0, PT, P1, PT, PT, 0x80, 0x8 ;  /* 0x000000000008781c */ /* 0x004fe20000f0f070 */
[----:B------:R-:W-:Y:S01]  /*10dc0*/  UPLOP3.LUT UP3, UPT, UPT, UPT, UPT, 0x40, 0x4 ;  /* 0x000000000004789c */ /* 0x000fe20003f6e870 */
[----:B------:R-:W-:Y:S01]  /*10dd0*/  R2UR UR7, R3 ;  /* 0x00000000030772ca */ /* 0x000fe200000e0000 */
[----:B------:R-:W-:Y:S01]  /*10de0*/  USEL UR8, UR14, 0x1, UP1 ;  /* 0x000000010e087887 */ /* 0x000fe20008800000 */
[----:B------:R-:W-:Y:S01]  /*10df0*/  UMOV UR42, UR16 ;  /* 0x00000010002a7c82 */ /* 0x000fe20008000000 */
[----:B------:R-:W-:Y:S02]  /*10e00*/  UMOV UR28, 0x0 ;  /* 0x00000000001c7882 */ /* 0x000fe40000000000 */
[----:B------:R-:W-:Y:S01]  /*10e10*/  UIADD3 UR8, UPT, UPT, -UR8, UR15, UR14 ;  /* 0x0000000f08087290 */ /* 0x000fe2000fffe10e */
[----:B------:R-:W-:Y:S01]  /*10e20*/  UMOV UR29, 0x8400010 ;  /* 0x08400010001d7882 */ /* 0x000fe20000000000 */
[----:B------:R-:W-:-:S02]  /*10e30*/  UMOV UR26, 0x0 ;  /* 0x00000000001a7882 */ /* 0x000fc40000000000 */
[----:B------:R-:W-:Y:S01]  /*10e40*/  UIADD3 UR8, UPT, UPT, UR8, 0x1, URZ ;  /* 0x0000000108087890 */ /* 0x000fe2000fffe0ff */
[----:B------:R-:W-:Y:S01]  /*10e50*/  UMOV UR27, 0x8400010 ;  /* 0x08400010001b7882 */ /* 0x000fe20000000000 */
[----:B------:R-:W-:Y:S01]  /*10e60*/  UMOV UR24, 0x0 ;  /* 0x0000000000187882 */ /* 0x000fe20000000000 */
[----:B------:R-:W-:Y:S01]  /*10e70*/  UMOV UR25, 0x8400010 ;  /* 0x0840001000197882 */ /* 0x000fe20000000000 */
[----:B------:R-:W-:Y:S01]  /*10e80*/  UMOV UR22, 0x0 ;  /* 0x0000000000167882 */ /* 0x000fe20000000000 */
[----:B------:R-:W-:-:S07]  /*10e90*/  UMOV UR23, 0x8400010 ;  /* 0x0840001000177882 */ /* 0x000fce0000000000 */
.L_x_222:
[----:B-1----:R-:W-:Y:S01]  /*10ea0*/  ULEA UR6, UR42, UR4, 0x3 ;  /* 0x000000042a067291 */ /* 0x002fe2000f8e18ff */
[----:B--2---:R-:W-:Y:S11]  /*10eb0*/  @P0 BRA `(.L_x_220) ;  /* 0x00000000000c0947 */ /* 0x004ff60003800000 */
[----:B------:R-:W-:Y:S04]  /*10ec0*/  SHF.L.U32 R4, R0, 0x1f, RZ ;  /* 0x0000001f00047819 */ /* 0x000fe800000006ff */
[----:B------:R-:W1:Y:S02]  /*10ed0*/  SYNCS.PHASECHK.TRANS64.TRYWAIT P0, [UR6], R4 ;  /* 0x00000004ff0075a7 */ /* 0x000e640008001106 */
[----:B-1----:R-:W-:Y:S05]  /*10ee0*/  @!P0 BRA `(.L_x_221) ;  /* 0x0000001800148947 */ /* 0x002fea0003800000 */
.L_x_220:
[----:B------:R-:W-:Y:S01]  /*10ef0*/  UISETP.NE.AND UP1, UPT, UR14, 0x1, UPT ;  /* 0x000000010e00788c */ /* 0x000fe2000bf25270 */
[----:B------:R-:W-:Y:S01]  /*10f00*/  PLOP3.LUT P0, PT, PT, PT, PT, 0x80, 0x8 ;  /* 0x000000000008781c */ /* 0x000fe20003f0f070 */
[----:B------:R-:W-:Y:S02]  /*10f10*/  UIADD3 UR16, UPT, UPT, UR42, 0x1, URZ ;  /* 0x000000012a107890 */ /* 0x000fe4000fffe0ff */
[----:B------:R-:W-:Y:S02]  /*10f20*/  ULEA UR32, UR42, UR13, 0xa ;  /* 0x0000000d2a207291 */ /* 0x000fe4000f8e50ff */
[----:B------:R-:W-:Y:S01]  /*10f30*/  UISETP.NE.AND UP2, UPT, UR16, 0x7, UPT ;  /* 0x000000071000788c */ /* 0x000fe2000bf45270 */
[----:B------:R-:W-:Y:S01]  /*10f40*/  PLOP3.LUT P1, PT, PT, PT, UP1, 0x80, 0x8 ;  /* 0x000000000008781c */ /* 0x000fe20003f2f018 */
[----:B------:R-:W-:Y:S02]  /*10f50*/  UIADD3 UR52, UPT, UPT, UR32, 0x2, URZ ;  /* 0x0000000220347890 */ /* 0x000fe4000fffe0ff */
[----:B------:R-:W-:Y:S02]  /*10f60*/  USEL UR31, URZ, 0x1, UP2 ;  /* 0x00000001ff1f7887 */ /* 0x000fe40009000000 */
[----:B------:R-:W-:Y:S02]  /*10f70*/  USEL UR16, UR16, URZ, UP2 ;  /* 0x000000ff10107287 */ /* 0x000fe40009000000 */
[----:B------:R-:W-:Y:S02]  /*10f80*/  UIADD3 UR46, UPT, UPT, UR32, 0x4, URZ ;  /* 0x00000004202e7890 */ /* 0x000fe4000fffe0ff */
[----:B------:R-:W-:Y:S01]  /*10f90*/  @UP1 ULEA UR30, UR16, UR4, 0x3 ;  /* 0x00000004101e1291 */ /* 0x000fe2000f8e18ff */
[----:B------:R-:W-:Y:S01]  /*10fa0*/  LOP3.LUT R0, R0, UR31, RZ, 0x3c, !PT ;  /* 0x0000001f00007c12 */ /* 0x000fe2000f8e3cff */
[----:B------:R-:W-:Y:S02]  /*10fb0*/  UIADD3 UR38, UPT, UPT, UR32, 0x6, URZ ;  /* 0x0000000620267890 */ /* 0x000fe4000fffe0ff */
[----:B------:R-:W-:Y:S01]  /*10fc0*/  UIADD3 UR6, UPT, UPT, UR6, 0x38, URZ ;  /* 0x0000003806067890 */ /* 0x000fe2000fffe0ff */
[----:B-1----:R-:W-:Y:S01]  /*10fd0*/  @P1 SHF.L.U32 R3, R0, 0x1f, RZ ;  /* 0x0000001f00031819 */ /* 0x002fe200000006ff */
[----:B------:R-:W-:Y:S02]  /*10fe0*/  UIADD3 UR15, UPT, UPT, UR15, 0x1, URZ ;  /* 0x000000010f0f7890 */ /* 0x000fe4000fffe0ff */
[----:B------:R-:W-:Y:S01]  /*10ff0*/  UIADD3 UR14, UPT, UPT, UR14, -0x1, URZ ;  /* 0xffffffff0e0e7890 */ /* 0x000fe2000fffe0ff */
[----:B------:R1:W2:Y:S01]  /*11000*/  @P1 SYNCS.PHASECHK.TRANS64.TRYWAIT P0, [UR30], R3 ;  /* 0x00000003ff0015a7 */ /* 0x0002a2000800111e */
[----:B------:R-:W-:Y:S02]  /*11010*/  ULEA UR30, UR42, UR12, 0x9 ;  /* 0x0000000c2a1e7291 */ /* 0x000fe4000f8e48ff */
[----:B------:R-:W-:Y:S02]  /*11020*/  UISETP.NE.AND UP1, UPT, UR15, UR8, UPT ;  /* 0x000000080f00728c */ /* 0x000fe4000bf25270 */
[----:B------:R-:W-:Y:S02]  /*11030*/  UIADD3 UR48, UPT, UPT, UR30, 0x2, URZ ;  /* 0x000000021e307890 */ /* 0x000fe4000fffe0ff */
[----:B------:R-:W-:Y:S02]  /*11040*/  UIADD3 UR40, UPT, UPT, UR30, 0x4, URZ ;  /* 0x000000041e287890 */ /* 0x000fe4000fffe0ff */
[----:B------:R-:W-:Y:S01]  /*11050*/  UIADD3 UR34, UPT, UPT, UR30, 0x6, URZ ;  /* 0x000000061e227890 */ /* 0x000fe2000fffe0ff */
[----:B------:R-:W-:Y:S01]  /*11060*/  UMOV UR33, 0x40004040 ;  /* 0x4000404000217882 */ /* 0x000fe20000000000 */
[----:B------:R-:W-:Y:S01]  /*11070*/  UMOV UR31, 0x40004040 ;  /* 0x40004040001f7882 */ /* 0x000fe20000000000 */
[----:B------:R-:W-:Y:S01]  /*11080*/  UMOV UR53, 0x40004040 ;  /* 0x4000404000357882 */ /* 0x000fe20000000000 */
[----:B------:R1:W-:Y:S01]  /*11090*/  UTCQMMA.2CTA gdesc[UR30], gdesc[UR32], tmem[UR10], tmem[UR28], idesc[UR29], UP3 ;  /* 0x00ff1c201e0075ea */ /* 0x0003e20009a0030a */
[----:B------:R-:W-:Y:S01]  /*110a0*/  UPLOP3.LUT UP3, UPT, UPT, UPT, UPT, 0x80, 0x8 ;  /* 0x000000000008789c */ /* 0x000fe20003f6f070 */
[----:B------:R-:W-:Y:S01]  /*110b0*/  UMOV UR49, 0x40004040 ;  /* 0x4000404000317882 */ /* 0x000fe20000000000 */
[----:B------:R-:W-:Y:S01]  /*110c0*/  UMOV UR47, 0x40004040 ;  /* 0x40004040002f7882 */ /* 0x000fe20000000000 */
[----:B------:R1:W-:Y:S01]  /*110d0*/  UTCQMMA.2CTA gdesc[UR48], gdesc[UR52], tmem[UR10], tmem[UR26], idesc[UR27], UPT ;  /* 0x00ff1a34300075ea */ /* 0x0003e2000ba0030a */
[----:B------:R-:W-:Y:S01]  /*110e0*/  UMOV UR41, 0x40004040 ;  /* 0x4000404000297882 */ /* 0x000fe20000000000 */
[----:B------:R-:W-:Y:S01]  /*110f0*/  UMOV UR39, 0x40004040 ;  /* 0x4000404000277882 */ /* 0x000fe20000000000 */
[----:B------:R-:W-:Y:S01]  /*11100*/  UMOV UR35, 0x40004040 ;  /* 0x4000404000237882 */ /* 0x000fe20000000000 */
[----:B------:R1:W-:Y:S01]  /*11110*/  UTCQMMA.2CTA gdesc[UR40], gdesc[UR46], tmem[UR10], tmem[UR24], idesc[UR25], UPT ;  /* 0x00ff182e280075ea */ /* 0x0003e2000ba0030a */
[----:B------:R1:W-:Y:S01]  /*11120*/  UTCQMMA.2CTA gdesc[UR34], gdesc[UR38], tmem[UR10], tmem[UR22], idesc[UR23], UPT ;  /* 0x00ff1626220075ea */ /* 0x0003e2000ba0030a */
[----:B------:R1:W-:Y:S01]  /*11130*/  UTCBAR.2CTA.MULTICAST [UR6], URZ, UR7 ;  /* 0x000000ff060073e9 */ /* 0x0003e20008200807 */
[----:B------:R-:W-:Y:S01]  /*11140*/  UMOV UR42, UR16 ;  /* 0x00000010002a7c82 */ /* 0x000fe20008000000 */
[----:B------:R-:W-:Y:S05]  /*11150*/  BRA.U UP1, `(.L_x_222) ;  /* 0xfffffffd01507547 */ /* 0x000fea000b83ffff */
[----:B------:R-:W-:Y:S05]  /*11160*/  BRA.U UP0, `(.L_x_223) ;  /* 0x0000000100047547 */ /* 0x000fea000b800000 */
[----:B-1----:R-:W-:Y:S05]  /*11170*/  BPT.TRAP 0x1 ;  /* 0x000000040000795c */ /* 0x002fea0000300000 */
.L_x_223:
[----:B--2---:R-:W-:Y:S01]  /*11180*/  ELECT P0, URZ, PT ;  /* 0x0000000000ff782f */ /* 0x004fe20003800000 */
[----:B------:R-:W-:Y:S01]  /*11190*/  UIADD3 UR9, UPT, UPT, UR9, 0x140, URZ ;  /* 0x0000014009097890 */ /* 0x000fe2000fffe0ff */
[----:B------:R-:W-:-:S11]  /*111a0*/  UMOV UR15, UR8 ;  /* 0x00000008000f7c82 */ /* 0x000fd60008000000 */
[----:B-1----:R-:W-:-:S04]  /*111b0*/  @P0 LOP3.LUT R3, R9, 0xffff, RZ, 0xc0, !PT ;  /* 0x0000ffff09030812 */ /* 0x002fc800078ec0ff */
[----:B------:R-:W-:-:S13]  /*111c0*/  @P0 R2UR UR6, R3 ;  /* 0x00000000030602ca */ /* 0x000fda00000e0000 */
[----:B------:R1:W-:Y:S01]  /*111d0*/  UTCBAR.2CTA.MULTICAST [UR9], URZ, UR6 ;  /* 0x000000ff090073e9 */ /* 0x0003e20008200806 */
[----:B------:R-:W-:Y:S01]  /*111e0*/  NOP ;  /* 0x0000000000007918 */ /* 0x000fe20000000000 */
.L_x_217:
[----:B------:R-:W-:-:S11]  /*111f0*/  UISETP.GE.AND UP0, UPT, UR11, 0x1, UPT ;  /* 0x000000010b00788c */ /* 0x000fd6000bf06270 */
[----:B------:R-:W-:-:S04]  /*11200*/  @UP0 UIADD3 UR7, UPT, UPT, UR18, 0x1, URZ ;  /* 0x0000000112070890 */ /* 0x000fc8000fffe0ff */
[----:B------:R-:W-:-:S04]  /*11210*/  @UP0 UISETP.NE.AND UP1, UPT, UR7, 0x4, UPT ;  /* 0x000000040700088c */ /* 0x000fc8000bf25270 */
[----:B-1----:R-:W-:Y:S02]  /*11220*/  @UP0 USEL UR6, URZ, 0x1, UP1 ;  /* 0x00000001ff060887 */ /* 0x002fe40008800000 */
[----:B------:R-:W-:Y:S02]  /*11230*/  @UP0 USEL UR18, UR7, URZ, UP1 ;  /* 0x000000ff07120287 */ /* 0x000fe40008800000 */
[----:B------:R-:W-:Y:S02]  /*11240*/  @UP0 ULOP3.LUT UR19, UR19, UR6, URZ, 0x3c, !UPT ;  /* 0x0000000613130292 */ /* 0x000fe4000f8e3cff */
[----:B------:R-:W-:-:S09]  /*11250*/  UISETP.NE.AND UP0, UPT, UR37, 0x8, UPT ;  /* 0x000000082500788c */ /* 0x000fd2000bf05270 */
[----:B------:R-:W-:Y:S05]  /*11260*/  BRA.U UP0, `(.L_x_224) ;  /* 0x0000000100047547 */ /* 0x000fea000b800000 */
[----:B------:R-:W-:Y:S05]  /*11270*/  BPT.TRAP 0x1 ;  /* 0x000000040000795c */ /* 0x000fea0000300000 */
.L_x_224:
[----:B------:R-:W-:Y:S01]  /*11280*/  ULEA UR6, UR17, UR4, 0x3 ;  /* 0x0000000411067291 */ /* 0x000fe2000f8e18ff */
[----:B------:R-:W-:-:S08]  /*11290*/  SHF.L.U32 R4, R2, 0x1f, RZ ;  /* 0x0000001f02047819 */ /* 0x000fd000000006ff */
[----:B------:R-:W1:Y:S02]  /*112a0*/  SYNCS.PHASECHK.TRANS64.TRYWAIT P0, [UR6+0x1a0], R4 ;  /* 0x0001a004ff0075a7 */ /* 0x000e640008001106 */
[----:B-1----:R-:W-:Y:S05]  /*112b0*/  @!P0 BRA `(.L_x_225) ;  /* 0x0000001400388947 */ /* 0x002fea0003800000 */
.L_x_293:
[----:B------:R-:W-:-:S09]  /*112c0*/  UIMAD UR7, UR17, 0x14, UR36 ;  /* 0x00000014110778a4 */ /* 0x000fd2000f8e0224 */
[----:B------:R-:W2:Y:S04]  /*112d0*/  LDS R17, [UR7+0x8] ;  /* 0x00000807ff117984 */ /* 0x000ea80008000800 */
[----:B-1----:R-:W1:Y:S01]  /*112e0*/  LDS R3, [UR7+0xc] ;  /* 0x00000c07ff037984 */ /* 0x002e620008000800 */
[----:B------:R-:W-:Y:S01]  /*112f0*/  @!PT LDS RZ, [RZ] ;  /* 0x00000000fffff984 */ /* 0x000fe20000000800 */
[----:B------:R-:W-:Y:S01]  /*11300*/  @!PT LDS RZ, [RZ] ;  /* 0x00000000fffff984 */ /* 0x000fe20000000800 */
[----:B------:R-:W-:Y:S01]  /*11310*/  @!PT LDS RZ, [RZ] ;  /* 0x00000000fffff984 */ /* 0x000fe20000000800 */
[----:B------:R-:W-:Y:S01]  /*11320*/  @!PT LDS RZ, [RZ] ;  /* 0x00000000fffff984 */ /* 0x000fe20000000800 */
[----:B------:R3:W-:Y:S06]  /*11330*/  MEMBAR.ALL.CTA ;  /* 0x0000000000007992 */ /* 0x0007ec0000008000 */
[----:B---3--:R-:W3:Y:S01]  /*11340*/  FENCE.VIEW.ASYNC.S ;  /* 0x00000000000073c6 */ /* 0x008ee20000000000 */
[----:B------:R-:W-:Y:S05]  /*11350*/  BRA.U UP0, `(.L_x_226) ;  /* 0x0000000100047547 */ /* 0x000fea000b800000 */
[----:B------:R-:W-:Y:S05]  /*11360*/  BPT.TRAP 0x1 ;  /* 0x000000040000795c */ /* 0x000fea0000300000 */
.L_x_226:
[----:B------:R-:W-:Y:S01]  /*11370*/  UIADD3 UR6, UPT, UPT, UR6, 0x1e0, URZ ;  /* 0x000001e006067890 */ /* 0x000fe2000fffe0ff */
[----:B-1----:R-:W-:Y:S01]  /*11380*/  ISETP.NE.AND P0, PT, R3, RZ, PT ;  /* 0x000000ff0300720c */ /* 0x002fe20003f05270 */
[----:B------:R-:W-:Y:S02]  /*11390*/  UIADD3 UR17, UPT, UPT, UR17, 0x1, URZ ;  /* 0x0000000111117890 */ /* 0x000fe4000fffe0ff */
[----:B------:R-:W-:Y:S02]  /*113a0*/  UPRMT UR6, UR5, 0x654, UR6 ;  /* 0x0000065405067896 */ /* 0x000fe40008000006 */
[----:B------:R-:W-:-:S04]  /*113b0*/  UISETP.NE.AND UP0, UPT, UR17, 0x8, UPT ;  /* 0x000000081100788c */ /* 0x000fc8000bf05270 */
[----:B------:R-:W-:-:S03]  /*113c0*/  USEL UR17, UR17, URZ, UP0 ;  /* 0x000000ff11117287 */ /* 0x000fc60008000000 */
[----:B---3--:R-:W-:Y:S01]  /*113d0*/  SYNCS.ARRIVE.TRANS64.RED.A1T0 RZ, [UR6], RZ ;  /* 0x000000ffffff79a7 */ /* 0x008fe20008100406 */
[----:B------:R-:W-:-:S06]  /*113e0*/  USEL UR6, URZ, 0x1, UP0 ;  /* 0x00000001ff067887 */ /* 0x000fcc0008000000 */
[----:B------:R-:W-:Y:S01]  /*113f0*/  LOP3.LUT R2, R2, UR6, RZ, 0x3c, !PT ;  /* 0x0000000602027c12 */ /* 0x000fe2000f8e3cff */
[----:B------:R-:W-:Y:S06]  /*11400*/  @P0 BRA `(.L_x_227) ;  /* 0xfffffff800000947 */ /* 0x000fec000383ffff */
[----:B------:R-:W1:Y:S01]  /*11410*/  S2UR UR5, SR_CgaCtaId ;  /* 0x00000000000579c3 */ /* 0x000e620000008800 */
[----:B------:R-:W-:Y:S01]  /*11420*/  ELECT P0, URZ, PT ;  /* 0x0000000000ff782f */ /* 0x000fe20003800000 */
[----:B------:R-:W-:Y:S01]  /*11430*/  HFMA2 R0, -RZ, RZ, 0, 5.9604644775390625e-08 ;  /* 0x00000001ff007431 */ /* 0x000fe200000001ff */
[----:B------:R-:W-:-:S05]  /*11440*/  UMOV UR6, 0x40 ;  /* 0x0000004000067882 */ /* 0x000fca0000000000 */
[----:B------:R-:W-:Y:S01]  /*11450*/  UVIRTCOUNT.DEALLOC.SMPOOL 0x80 ;  /* 0x000000800000784c */ /* 0x000fe20000000000 */
[----:B------:R-:W-:Y:S02]  /*11460*/  UISETP.NE.AND UP2, UPT, UR44, URZ, UPT ;  /* 0x000000ff2c00728c */ /* 0x000fe4000bf45270 */
[----:B-1----:R-:W-:-:S09]  /*11470*/  ULEA UR5, UR5, UR6, 0x18 ;  /* 0x0000000605057291 */ /* 0x002fd2000f8ec0ff */
[----:B------:R1:W-:Y:S01]  /*11480*/  @P0 STS.U8 [UR5+0x1c], R0 ;  /* 0x00001c00ff000988 */ /* 0x0003e20008000005 */
[----:B------:R-:W-:Y:S05]  /*11490*/  BRA.U UP2, `(.L_x_228) ;  /* 0x0000000102d47547 */ /* 0x000fea000b800000 */
[----:B------:R-:W-:-:S04]  /*114a0*/  UISETP.NE.AND UP0, UPT, UR37, URZ, UPT ;  /* 0x000000ff2500728c */ /* 0x000fc8000bf05270 */
[----:B------:R-:W-:-:S09]  /*114b0*/  UISETP.NE.AND UP0, UPT, UR21, 0x4, !UP0 ;  /* 0x000000041500788c */ /* 0x000fd2000c705270 */
[----:B------:R-:W-:Y:S05]  /*114c0*/  BRA.U UP0, `(.L_x_229) ;  /* 0x0000000100047547 */ /* 0x000fea000b800000 */
[----:B------:R-:W-:Y:S05]  /*114d0*/  BPT.TRAP 0x1 ;  /* 0x000000040000795c */ /* 0x000fea0000300000 */
.L_x_229:
[----:B------:R-:W-:Y:S01]  /*114e0*/  ULEA UR6, UR18, UR4, 0x3 ;  /* 0x0000000412067291 */ /* 0x000fe2000f8e18ff */
[----:B------:R-:W-:Y:S01]  /*114f0*/  MOV R3, UR19 ;  /* 0x0000001300037c02 */ /* 0x000fe20008000f00 */
[----:B------:R-:W-:-:S03]  /*11500*/  UIADD3 UR18, UPT, UPT, UR18, 0x1, URZ ;  /* 0x0000000112127890 */ /* 0x000fc6000fffe0ff */
[----:B------:R-:W-:-:S04]  /*11510*/  SHF.L.U32 R3, R3, 0x1f, RZ ;  /* 0x0000001f03037819 */ /* 0x000fc800000006ff */
[----:B------:R-:W3:Y:S02]  /*11520*/  SYNCS.PHASECHK.TRANS64.TRYWAIT P0, [UR6+0x160], R3 ;  /* 0x00016003ff0075a7 */ /* 0x000ee40008001106 */
[----:B---3--:R-:W-:Y:S05]  /*11530*/  @!P0 BRA `(.L_x_230) ;  /* 0x0000001000b08947 */ /* 0x008fea0003800000 */
.L_x_295:
[----:B------:R-:W-:Y:S05]  /*11540*/  BRA.U UP0, `(.L_x_231) ;  /* 0x0000000100047547 */ /* 0x000fea000b800000 */
[----:B------:R-:W-:Y:S05]  /*11550*/  BPT.TRAP 0x1 ;  /* 0x000000040000795c */ /* 0x000fea0000300000 */
.L_x_231:
[----:B------:R-:W-:-:S04]  /*11560*/  UISETP.NE.AND UP1, UPT, UR18, 0x4, UPT ;  /* 0x000000041200788c */ /* 0x000fc8000bf25270 */
[----:B------:R-:W-:Y:S02]  /*11570*/  USEL UR8, URZ, 0x1, UP1 ;  /* 0x00000001ff087887 */ /* 0x000fe40008800000 */
[----:B------:R-:W-:Y:S02]  /*11580*/  USEL UR6, UR18, URZ, UP1 ;  /* 0x000000ff12067287 */ /* 0x000fe40008800000 */
[----:B------:R-:W-:Y:S02]  /*11590*/  ULOP3.LUT UR8, UR19, UR8, URZ, 0x3c, !UPT ;  /* 0x0000000813087292 */ /* 0x000fe4000f8e3cff */
[----:B------:R-:W-:Y:S02]  /*115a0*/  ULEA UR7, UR6, UR4, 0x3 ;  /* 0x0000000406077291 */ /* 0x000fe4000f8e18ff */
[----:B------:R-:W-:Y:S02]  /*115b0*/  UIADD3 UR6, UPT, UPT, UR6, 0x1, URZ ;  /* 0x0000000106067890 */ /* 0x000fe4000fffe0ff */
[----:B-1----:R-:W-:-:S04]  /*115c0*/  MOV R3, UR8 ;  /* 0x0000000800037c02 */ /* 0x002fc80008000f00 */
[----:B------:R-:W-:-:S04]  /*115d0*/  SHF.L.U32 R3, R3, 0x1f, RZ ;  /* 0x0000001f03037819 */ /* 0x000fc800000006ff */
[----:B------:R-:W1:Y:S02]  /*115e0*/  SYNCS.PHASECHK.TRANS64.TRYWAIT P0, [UR7+0x160], R3 ;  /* 0x00016003ff0075a7 */ /* 0x000e640008001107 */
[----:B-1----:R-:W-:Y:S05]  /*115f0*/  @!P0 BRA `(.L_x_232) ;  /* 0x0000001000988947 */ /* 0x002fea0003800000 */
.L_x_297:
[----:B------:R-:W-:Y:S05]  /*11600*/  BRA.U UP0, `(.L_x_233) ;  /* 0x0000000100047547 */ /* 0x000fea000b800000 */
[----:B------:R-:W-:Y:S05]  /*11610*/  BPT.TRAP 0x1 ;  /* 0x000000040000795c */ /* 0x000fea0000300000 */
.L_x_233:
        /* <DEDUP_REMOVED lines=10> */
.L_x_299:
[----:B------:R-:W-:Y:S05]  /*116c0*/  BRA.U UP0, `(.L_x_235) ;  /* 0x0000000100047547 */ /* 0x000fea000b800000 */
[----:B------:R-:W-:Y:S05]  /*116d0*/  BPT.TRAP 0x1 ;  /* 0x000000040000795c */ /* 0x000fea0000300000 */
.L_x_235:
[----:B------:R-:W-:-:S04]  /*116e0*/  UISETP.NE.AND UP0, UPT, UR6, 0x4, UPT ;  /* 0x000000040600788c */ /* 0x000fc8000bf05270 */
[----:B------:R-:W-:Y:S02]  /*116f0*/  USEL UR7, URZ, 0x1, UP0 ;  /* 0x00000001ff077887 */ /* 0x000fe40008000000 */
[----:B------:R-:W-:Y:S02]  /*11700*/  USEL UR6, UR6, URZ, UP0 ;  /* 0x000000ff06067287 */ /* 0x000fe40008000000 */
[----:B------:R-:W-:Y:S02]  /*11710*/  ULOP3.LUT UR7, UR8, UR7, URZ, 0x3c, !UPT ;  /* 0x0000000708077292 */ /* 0x000fe4000f8e3cff */
[----:B------:R-:W-:-:S04]  /*11720*/  ULEA UR6, UR6, UR4, 0x3 ;  /* 0x0000000406067291 */ /* 0x000fc8000f8e18ff */
[----:B------:R-:W-:Y:S02]  /*11730*/  IMAD.U32 R2, RZ, RZ, UR7 ;  /* 0x00000007ff027e24 */ /* 0x000fe4000f8e00ff */
[----:B-1----:R-:W-:-:S03]  /*11740*/  MOV R0, UR6 ;  /* 0x0000000600007c02 */ /* 0x002fc60008000f00 */
[----:B------:R-:W-:-:S04]  /*11750*/  SHF.L.U32 R3, R2, 0x1f, RZ ;  /* 0x0000001f02037819 */ /* 0x000fc800000006ff */
[----:B------:R1:W3:Y:S03]  /*11760*/  SYNCS.PHASECHK.TRANS64.TRYWAIT P0, [R0+URZ+0x160], R3 ;  /* 0x00016003000075a7 */ /* 0x0002e600080011ff */
[----:B---3--:R-:W-:Y:S05]  /*11770*/  @!P0 NANOSLEEP.SYNCS 0x989680 ;  /* 0x009896800000895d */ /* 0x008fea0003900000 */
[----:B------:R-:W3:Y:S02]  /*11780*/  @!P0 SYNCS.PHASECHK.TRANS64 P0, [R0+URZ+0x160], R3 ;  /* 0x00016003000085a7 */ /* 0x000ee400080010ff */
[----:B---3--:R-:W-:Y:S05]  /*11790*/  @P0 BRA `(.L_x_236) ;  /* 0x0000000000200947 */ /* 0x008fea0003800000 */
.L_x_237:
[----:B---3--:R3:W4:Y:S02]  /*117a0*/  SYNCS.PHASECHK.TRANS64.TRYWAIT P0, [R0+URZ+0x160], R3 ;  /* 0x00016003000075a7 */ /* 0x00872400080011ff */
[----:B----4-:R-:W-:Y:S05]  /*117b0*/  @!P0 NANOSLEEP.SYNCS 0x989680 ;  /* 0x009896800000895d */ /* 0x010fea0003900000 */
[----:B------:R-:W4:Y:S02]  /*117c0*/  @!P0 SYNCS.PHASECHK.TRANS64 P0, [R0+URZ+0x160], R3 ;  /* 0x00016003000085a7 */ /* 0x000f2400080010ff */
[----:B----4-:R-:W-:Y:S05]  /*117d0*/  @!P0 BRA `(.L_x_237) ;  /* 0xfffffffc00f08947 */ /* 0x010fea000383ffff */
[----:B------:R-:W-:Y:S05]  /*117e0*/  BRA `(.L_x_236) ;  /* 0x00000000000c7947 */ /* 0x000fea0003800000 */
.L_x_228:
[----:B------:R-:W-:-:S04]  /*117f0*/  UIADD3 UR6, UPT, UPT, UR4, 0x190, URZ ;  /* 0x0000019004067890 */ /* 0x000fc8000fffe0ff */
[----:B------:R-:W-:-:S09]  /*11800*/  UPRMT UR6, UR43, 0x654, UR6 ;  /* 0x000006542b067896 */ /* 0x000fd20008000006 */
[----:B------:R-:W-:Y:S03]  /*11810*/  SYNCS.ARRIVE.TRANS64.RED.A1T0 RZ, [UR6], RZ ;  /* 0x000000ffffff79a7 */ /* 0x000fe60008100406 */
.L_x_236:
[----:B-1-3--:R-:W-:Y:S01]  /*11820*/  SHF.L.U32 R3, RZ, 0x1f, RZ ;  /* 0x0000001fff037819 */ /* 0x00afe200000006ff */
[----:B------:R-:W-:Y:S01]  /*11830*/  UIADD3 UR6, UPT, UPT, UR4, 0x190, URZ ;  /* 0x0000019004067890 */ /* 0x000fe2000fffe0ff */
[----:B------:R-:W-:Y:S02]  /*11840*/  PLOP3.LUT P0, PT, PT, PT, UP2, 0x80, 0x8 ;  /* 0x000000000008781c */ /* 0x000fe40003f0f028 */
[----:B------:R-:W1:Y:S02]  /*11850*/  SYNCS.PHASECHK.TRANS64.TRYWAIT P1, [UR4+0x190], R3 ;  /* 0x00019003ff0075a7 */ /* 0x000e640008021104 */
[----:B-1----:R-:W-:Y:S09]  /*11860*/  @!P1 BRA `(.L_x_238) ;  /* 0x00000010002c9947 */ /* 0x002ff20003800000 */
.L_x_301:
[----:B------:R-:W-:Y:S01]  /*11870*/  @!UP2 UPRMT UR6, UR43, 0x654, UR6 ;  /* 0x000006542b06a896 */ /* 0x000fe20008000006 */
[----:B------:R-:W-:Y:S01]  /*11880*/  UMOV UR8, 0xffff ;  /* 0x0000ffff00087882 */ /* 0x000fe20000000000 */
[----:B------:R-:W-:-:S07]  /*11890*/  UMOV UR4, 0x1 ;  /* 0x0000000100047882 */ /* 0x000fce0000000000 */
[----:B------:R-:W-:Y:S01]  /*118a0*/  @!P0 SYNCS.ARRIVE.TRANS64.RED.A1T0 RZ, [UR6], RZ ;  /* 0x000000ffffff89a7 */ /* 0x000fe20008100406 */
[----:B------:R-:W-:Y:S01]  /*118b0*/  NOP ;  /* 0x0000000000007918 */ /* 0x000fe20000000000 */
[----:B-1----:R-:W1:Y:S01]  /*118c0*/  LDS R0, [UR5+0x14] ;  /* 0x00001405ff007984 */ /* 0x002e620008000800 */
[----:B------:R-:W-:-:S04]  /*118d0*/  ULOP3.LUT UR6, UR20, 0xffff, URZ, 0xc0, !UPT ;  /* 0x0000ffff14067892 */ /* 0x000fc8000f8ec0ff */
[----:B------:R-:W-:-:S04]  /*118e0*/  USHF.R.U32.HI UR6, URZ, 0x5, UR6 ;  /* 0x00000005ff067899 */ /* 0x000fc80008011606 */
[----:B------:R-:W-:Y:S02]  /*118f0*/  USHF.L.U32 UR8, UR8, UR6, URZ ;  /* 0x0000000608087299 */ /* 0x000fe400080006ff */
[----:B------:R-:W-:-:S04]  /*11900*/  USHF.L.U32 UR4, UR4, UR6, URZ ;  /* 0x0000000604047299 */ /* 0x000fc800080006ff */
[----:B-1----:R-:W-:-:S04]  /*11910*/  LOP3.LUT R0, R0, UR8, RZ, 0xc0, !PT ;  /* 0x0000000800007c12 */ /* 0x002fc8000f8ec0ff */
[----:B------:R-:W-:-:S13]  /*11920*/  ISETP.NE.AND P0, PT, R0, UR8, PT ;  /* 0x0000000800007c0c */ /* 0x000fda000bf05270 */
[----:B------:R-:W-:Y:S05]  /*11930*/  @P0 BRA `(.L_x_239) ;  /* 0x0000000000580947 */ /* 0x000fea0003800000 */
[----:B------:R-:W1:Y:S02]  /*11940*/  LDS R0, [UR5+0x18] ;  /* 0x00001805ff007984 */ /* 0x000e640008000800 */
[----:B-1----:R-:W-:-:S04]  /*11950*/  LOP3.LUT R0, R0, UR4, RZ, 0xc0, !PT ;  /* 0x0000000400007c12 */ /* 0x002fc8000f8ec0ff */
[----:B------:R-:W-:-:S13]  /*11960*/  ISETP.NE.AND P0, PT, R0, UR4, PT ;  /* 0x0000000400007c0c */ /* 0x000fda000bf05270 */
[----:B------:R-:W-:Y:S05]  /*11970*/  @P0 BRA `(.L_x_240) ;  /* 0x00000000003c0947 */ /* 0x000fea0003800000 */
[----:B------:R-:W1:Y:S01]  /*11980*/  S2R R2, SR_LANEID ;  /* 0x0000000000027919 */ /* 0x000e620000000000 */
[----:B------:R-:W-:Y:S01]  /*11990*/  ULOP3.LUT UR8, URZ, UR8, URZ, 0x33, !UPT ;  /* 0x00000008ff087292 */ /* 0x000fe2000f8e33ff */
[----:B------:R-:W-:Y:S01]  /*119a0*/  LOP3.LUT R4, RZ, UR4, RZ, 0x33, !PT ;  /* 0x00000004ff047c12 */ /* 0x000fe2000f8e33ff */
[----:B------:R-:W-:Y:S02]  /*119b0*/  VOTEU.ANY UR7, UPT, PT ;  /* 0x0000000000077886 */ /* 0x000fe400038e0100 */
[----:B------:R-:W-:Y:S01]  /*119c0*/  UFLO.U32 UR7, UR7 ;  /* 0x00000007000772bd */ /* 0x000fe200080e0000 */
[----:B------:R-:W3:Y:S01]  /*119d0*/  REDUX UR4, R4 ;  /* 0x00000000040473c4 */ /* 0x000ee20000000000 */
[----:B------:R-:W-:-:S06]  /*119e0*/  IMAD.U32 R0, RZ, RZ, UR8 ;  /* 0x00000008ff007e24 */ /* 0x000fcc000f8e00ff */
[----:B------:R4:W-:Y:S01]  /*119f0*/  UTCATOMSWS.AND URZ, UR8 ;  /* 0x0000000800ff79e3 */ /* 0x0009e20008000000 */
[----:B------:R-:W5:Y:S01]  /*11a00*/  REDUX UR6, R0 ;  /* 0x00000000000673c4 */ /* 0x000f620000000000 */
[----:B-1----:R-:W-:Y:S01]  /*11a10*/  ISETP.EQ.U32.AND P0, PT, R2, UR7, PT ;  /* 0x0000000702007c0c */ /* 0x002fe2000bf02070 */
[----:B---3--:R-:W-:Y:S01]  /*11a20*/  IMAD.U32 R2, RZ, RZ, UR4 ;  /* 0x00000004ff027e24 */ /* 0x008fe2000f8e00ff */
[----:B-----5:R-:W-:-:S11]  /*11a30*/  MOV R3, UR6 ;  /* 0x0000000600037c02 */ /* 0x020fd60008000f00 */
[----:B------:R4:W-:Y:S04]  /*11a40*/  @P0 ATOMS.AND RZ, [UR5+0x14], R3 ;  /* 0x00001403ffff098c */ /* 0x0009e8000a800005 */
[----:B------:R4:W-:Y:S01]  /*11a50*/  @P0 ATOMS.AND RZ, [UR5+0x18], R2 ;  /* 0x00001802ffff098c */ /* 0x0009e2000a800005 */
[----:B------:R-:W-:Y:S05]  /*11a60*/  BRA `(.L_x_241) ;  /* 0x0000000000147947 */ /* 0x000fea0003800000 */
.L_x_240:
[----:B------:R-:W-:Y:S02]  /*11a70*/  MOV R2, 0x11a90 ;  /* 0x00011a9000027802 */ /* 0x000fe40000000f00 */
[----:B--2---:R-:W-:Y:S05]  /*11a80*/  CALL.REL.NOINC `($__internal_0_$__cuda_sm10x_tcgen05_guardrail_trap_col_being_dealloced_not_returned_by_alloc) ;  /* 0x0000000c00bc7944 */ /* 0x004fea0003c00000 */
[----:B------:R-:W-:Y:S05]  /*11a90*/  BRA `(.L_x_241) ;  /* 0x0000000000087947 */ /* 0x000fea0003800000 */
.L_x_239:
[----:B------:R-:W-:Y:S02]  /*11aa0*/  MOV R2, 0x11ac0 ;  /* 0x00011ac000027802 */ /* 0x000fe40000000f00 */
[----:B--2---:R-:W-:Y:S05]  /*11ab0*/  CALL.REL.NOINC `($__internal_2_$__cuda_sm10x_tcgen05_guardrail_trap_unallocated_columns_being_dealloced) ;  /* 0x0000000c00c87944 */ /* 0x004fea0003c00000 */
.L_x_241:
[----:B------:R-:W-:Y:S01]  /*11ac0*/  NOP ;  /* 0x0000000000007918 */ /* 0x000fe20000000000 */
[----:B----4-:R-:W-:Y:S05]  /*11ad0*/  EXIT ;  /* 0x000000000000794d */ /* 0x010fea0003800000 */
.L_x_34:
[----:B------:R-:W-:-:S07]  /*11ae0*/  MOV R0, UR9 ;  /* 0x0000000900007c02 */ /* 0x000fce0008000f00 */
.L_x_242:
[----:B--2---:R2:W3:Y:S02]  /*11af0*/  SYNCS.PHASECHK.TRANS64.TRYWAIT P0, [R0+URZ+0x38], R3 ;  /* 0x00003803000075a7 */ /* 0x0044e400080011ff */
[----:B---3--:R-:W-:Y:S05]  /*11b00*/  @!P0 NANOSLEEP.SYNCS 0x989680 ;  /* 0x009896800000895d */ /* 0x008fea0003900000 */
[----:B------:R-:W3:Y:S02]  /*11b10*/  @!P0 SYNCS.PHASECHK.TRANS64 P0, [R0+URZ+0x38], R3 ;  /* 0x00003803000085a7 */ /* 0x000ee400080010ff */
[----:B---3--:R-:W-:Y:S05]  /*11b20*/  @!P0 BRA `(.L_x_242) ;  /* 0xfffffffc00f08947 */ /* 0x008fea000383ffff */
[----:B------:R-:W-:Y:S05]  /*11b30*/  BRA `(.L_x_33) ;  /* 0xffffff2800187947 */ /* 0x000fea000383ffff */
.L_x_41:
[----:B--2---:R-:W-:-:S07]  /*11b40*/  MOV R0, UR9 ;  /* 0x0000000900007c02 */ /* 0x004fce0008000f00 */
.L_x_243:
[----:B--2---:R2:W3:Y:S02]  /*11b50*/  SYNCS.PHASECHK.TRANS64.TRYWAIT P0, [R0+URZ+0x38], R3 ;  /* 0x00003803000075a7 */ /* 0x0044e400080011ff */
[----:B---3--:R-:W-:Y:S05]  /*11b60*/  @!P0 NANOSLEEP.SYNCS 0x989680 ;  /* 0x009896800000895d */ /* 0x008fea0003900000 */
[----:B------:R-:W3:Y:S02]  /*11b70*/  @!P0 SYNCS.PHASECHK.TRANS64 P0, [R0+URZ+0x38], R3 ;  /* 0x00003803000085a7 */ /* 0x000ee400080010ff */
[----:B---3--:R-:W-:Y:S05]  /*11b80*/  @!P0 BRA `(.L_x_243) ;  /* 0xfffffffc00f08947 */ /* 0x008fea000383ffff */
[----:B------:R-:W-:Y:S05]  /*11b90*/  BRA `(.L_x_40) ;  /* 0xffffff2800b87947 */ /* 0x000fea000383ffff */
.L_x_47:
[----:B--2---:R-:W-:-:S07]  /*11ba0*/  MOV R0, UR4 ;  /* 0x0000000400007c02 */ /* 0x004fce0008000f00 */
.L_x_244:
[----:B-1----:R1:W2:Y:S02]  /*11bb0*/  SYNCS.PHASECHK.TRANS64.TRYWAIT P0, [R0+URZ+0x1a0], R3 ;  /* 0x0001a003000075a7 */ /* 0x0022a400080011ff */
[----:B--2---:R-:W-:Y:S05]  /*11bc0*/  @!P0 NANOSLEEP.SYNCS 0x989680 ;  /* 0x009896800000895d */ /* 0x004fea0003900000 */
[----:B------:R-:W2:Y:S02]  /*11bd0*/  @!P0 SYNCS.PHASECHK.TRANS64 P0, [R0+URZ+0x1a0], R3 ;  /* 0x0001a003000085a7 */ /* 0x000ea400080010ff */
[----:B--2---:R-:W-:Y:S05]  /*11be0*/  @!P0 BRA `(.L_x_244) ;  /* 0xfffffffc00f08947 */ /* 0x004fea000383ffff */
[----:B------:R-:W-:Y:S05]  /*11bf0*/  BRA `(.L_x_245) ;  /* 0xffffff2c00447947 */ /* 0x000fea000383ffff */
.L_x_50:
[----:B------:R-:W-:-:S07]  /*11c00*/  MOV R0, UR4 ;  /* 0x0000000400007c02 */ /* 0x000fce0008000f00 */
.L_x_246:
[----:B-1----:R1:W2:Y:S02]  /*11c10*/  SYNCS.PHASECHK.TRANS64.TRYWAIT P0, [R0+URZ], R3 ;  /* 0x00000003000075a7 */ /* 0x0022a400080011ff */
[----:B--2---:R-:W-:Y:S05]  /*11c20*/  @!P0 NANOSLEEP.SYNCS 0x989680 ;  /* 0x009896800000895d */ /* 0x004fea0003900000 */
[----:B------:R-:W2:Y:S02]  /*11c30*/  @!P0 SYNCS.PHASECHK.TRANS64 P0, [R0+URZ], R3 ;  /* 0x00000003000085a7 */ /* 0x000ea400080010ff */
[----:B--2---:R-:W-:Y:S05]  /*11c40*/  @!P0 BRA `(.L_x_246) ;  /* 0xfffffffc00f08947 */ /* 0x004fea000383ffff */
[----:B------:R-:W-:Y:S05]  /*11c50*/  BRA `(.L_x_247) ;  /* 0xffffff2c00ac7947 */ /* 0x000fea000383ffff */
.L_x_51:
[----:B------:R-:W-:-:S07]  /*11c60*/  MOV R0, UR4 ;  /* 0x0000000400007c02 */ /* 0x000fce0008000f00 */
.L_x_248:
[----:B-1----:R1:W2:Y:S02]  /*11c70*/  SYNCS.PHASECHK.TRANS64.TRYWAIT P0, [R0+URZ], R3 ;  /* 0x00000003000075a7 */ /* 0x0022a400080011ff */
[----:B--2---:R-:W-:Y:S05]  /*11c80*/  @!P0 NANOSLEEP.SYNCS 0x989680 ;  /* 0x009896800000895d */ /* 0x004fea0003900000 */
[----:B------:R-:W2:Y:S02]  /*11c90*/  @!P0 SYNCS.PHASECHK.TRANS64 P0, [R0+URZ], R3 ;  /* 0x00000003000085a7 */ /* 0x000ea400080010ff */
[----:B--2---:R-:W-:Y:S05]  /*11ca0*/  @!P0 BRA `(.L_x_248) ;  /* 0xfffffffc00f08947 */ /* 0x004fea000383ffff */
[----:B------:R-:W-:Y:S05]  /*11cb0*/  BRA `(.L_x_249) ;  /* 0xffffff2c00b87947 */ /* 0x000fea000383ffff */
.L_x_52:
[----:B------:R-:W-:-:S07]  /*11cc0*/  MOV R0, UR4 ;  /* 0x0000000400007c02 */ /* 0x000fce0008000f00 */
.L_x_250:
[----:B-1----:R1:W2:Y:S02]  /*11cd0*/  SYNCS.PHASECHK.TRANS64.TRYWAIT P0, [R0+URZ], R3 ;  /* 0x00000003000075a7 */ /* 0x0022a400080011ff */
[----:B--2---:R-:W-:Y:S05]  /*11ce0*/  @!P0 NANOSLEEP.SYNCS 0x989680 ;  /* 0x009896800000895d */ /* 0x004fea0003900000 */
[----:B------:R-:W2:Y:S02]  /*11cf0*/  @!P0 SYNCS.PHASECHK.TRANS64 P0, [R0+URZ], R3 ;  /* 0x00000003000085a7 */ /* 0x000ea400080010ff */
[----:B--2---:R-:W-:Y:S05]  /*11d00*/  @!P0 BRA `(.L_x_250) ;  /* 0xfffffffc00f08947 */ /* 0x004fea000383ffff */
[----:B------:R-:W-:Y:S05]  /*11d10*/  BRA `(.L_x_251) ;  /* 0xffffff2c00c47947 */ /* 0x000fea000383ffff */
.L_x_53:
[----:B------:R-:W-:-:S07]  /*11d20*/  MOV R0, UR4 ;  /* 0x0000000400007c02 */ /* 0x000fce0008000f00 */
.L_x_252:
[----:B-1----:R1:W2:Y:S02]  /*11d30*/  SYNCS.PHASECHK.TRANS64.TRYWAIT P0, [R0+URZ], R3 ;  /* 0x00000003000075a7 */ /* 0x0022a400080011ff */
[----:B--2---:R-:W-:Y:S05]  /*11d40*/  @!P0 NANOSLEEP.SYNCS 0x989680 ;  /* 0x009896800000895d */ /* 0x004fea0003900000 */
[----:B------:R-:W2:Y:S02]  /*11d50*/  @!P0 SYNCS.PHASECHK.TRANS64 P0, [R0+URZ], R3 ;  /* 0x00000003000085a7 */ /* 0x000ea400080010ff */
[----:B--2---:R-:W-:Y:S05]  /*11d60*/  @!P0 BRA `(.L_x_252) ;  /* 0xfffffffc00f08947 */ /* 0x004fea000383ffff */
[----:B------:R-:W-:Y:S05]  /*11d70*/  BRA `(.L_x_253) ;  /* 0xffffff2c00d07947 */ /* 0x000fea000383ffff */
.L_x_54:
[----:B------:R-:W-:-:S07]  /*11d80*/  MOV R0, UR4 ;  /* 0x0000000400007c02 */ /* 0x000fce0008000f00 */
.L_x_254:
[----:B-1----:R1:W2:Y:S02]  /*11d90*/  SYNCS.PHASECHK.TRANS64.TRYWAIT P0, [R0+URZ], R3 ;  /* 0x00000003000075a7 */ /* 0x0022a400080011ff */
[----:B--2---:R-:W-:Y:S05]  /*11da0*/  @!P0 NANOSLEEP.SYNCS 0x989680 ;  /* 0x009896800000895d */ /* 0x004fea0003900000 */
[----:B------:R-:W2:Y:S02]  /*11db0*/  @!P0 SYNCS.PHASECHK.TRANS64 P0, [R0+URZ], R3 ;  /* 0x00000003000085a7 */ /* 0x000ea400080010ff */
[----:B--2---:R-:W-:Y:S05]  /*11dc0*/  @!P0 BRA `(.L_x_254) ;  /* 0xfffffffc00f08947 */ /* 0x004fea000383ffff */
[----:B------:R-:W-:Y:S05]  /*11dd0*/  BRA `(.L_x_255) ;  /* 0xffffff2c00dc7947 */ /* 0x000fea000383ffff */
.L_x_55:
[----:B------:R-:W-:-:S07]  /*11de0*/  MOV R0, UR4 ;  /* 0x0000000400007c02 */ /* 0x000fce0008000f00 */
.L_x_256:
[----:B-1----:R1:W2:Y:S02]  /*11df0*/  SYNCS.PHASECHK.TRANS64.TRYWAIT P0, [R0+URZ], R3 ;  /* 0x00000003000075a7 */ /* 0x0022a400080011ff */
[----:B--2---:R-:W-:Y:S05]  /*11e00*/  @!P0 NANOSLEEP.SYNCS 0x989680 ;  /* 0x009896800000895d */ /* 0x004fea0003900000 */
[----:B------:R-:W2:Y:S02]  /*11e10*/  @!P0 SYNCS.PHASECHK.TRANS64 P0, [R0+URZ], R3 ;  /* 0x00000003000085a7 */ /* 0x000ea400080010ff */
[----:B--2---:R-:W-:Y:S05]  /*11e20*/  @!P0 BRA `(.L_x_256) ;  /* 0xfffffffc00f08947 */ /* 0x004fea000383ffff */
[----:B------:R-:W-:Y:S05]  /*11e30*/  BRA `(.L_x_257) ;  /* 0xffffff2c00e87947 */ /* 0x000fea000383ffff */
.L_x_70:
[----:B------:R-:W-:-:S07]  /*11e40*/  MOV R17, UR4 ;  /* 0x0000000400117c02 */ /* 0x000fce0008000f00 */
.L_x_258:
[----:B--2---:R2:W3:Y:S02]  /*11e50*/  SYNCS.PHASECHK.TRANS64.TRYWAIT P0, [R17+URZ+0x100], R16 ;  /* 0x00010010110075a7 */ /* 0x0044e400080011ff */
[----:B---3--:R-:W-:Y:S05]  /*11e60*/  @!P0 NANOSLEEP.SYNCS 0x989680 ;  /* 0x009896800000895d */ /* 0x008fea0003900000 */
[----:B------:R-:W3:Y:S02]  /*11e70*/  @!P0 SYNCS.PHASECHK.TRANS64 P0, [R17+URZ+0x100], R16 ;  /* 0x00010010110085a7 */ /* 0x000ee400080010ff */
[----:B---3--:R-:W-:Y:S05]  /*11e80*/  @!P0 BRA `(.L_x_258) ;  /* 0xfffffffc00f08947 */ /* 0x008fea000383ffff */
[----:B------:R-:W-:Y:S05]  /*11e90*/  BRA `(.L_x_259) ;  /* 0xffffff4800dc7947 */ /* 0x000fea000383ffff */
.L_x_86:
[----:B------:R-:W-:-:S07]  /*11ea0*/  MOV R11, UR4 ;  /* 0x00000004000b7c02 */ /* 0x000fce0008000f00 */
.L_x_260:
[----:B--2---:R2:W3:Y:S02]  /*11eb0*/  SYNCS.PHASECHK.TRANS64.TRYWAIT P0, [R11+URZ+0x100], R2 ;  /* 0x000100020b0075a7 */ /* 0x0044e400080011ff */
[----:B---3--:R-:W-:Y:S05]  /*11ec0*/  @!P0 NANOSLEEP.SYNCS 0x989680 ;  /* 0x009896800000895d */ /* 0x008fea0003900000 */
[----:B------:R-:W3:Y:S02]  /*11ed0*/  @!P0 SYNCS.PHASECHK.TRANS64 P0, [R11+URZ+0x100], R2 ;  /* 0x000100020b0085a7 */ /* 0x000ee400080010ff */
[----:B---3--:R-:W-:Y:S05]  /*11ee0*/  @!P0 BRA `(.L_x_260) ;  /* 0xfffffffc00f08947 */ /* 0x008fea000383ffff */
[----:B------:R-:W-:Y:S05]  /*11ef0*/  BRA `(.L_x_261) ;  /* 0xffffff6400cc7947 */ /* 0x000fea000383ffff */
.L_x_95:
[----:B--2---:R2:W4:Y:S02]  /*11f00*/  SYNCS.PHASECHK.TRANS64.TRYWAIT P0, [R15+URZ+0xb8], R6 ;  /* 0x0000b8060f0075a7 */ /* 0x00452400080011ff */
[----:B----4-:R-:W-:Y:S05]  /*11f10*/  @!P0 NANOSLEEP.SYNCS 0x989680 ;  /* 0x009896800000895d */ /* 0x010fea0003900000 */
[----:B------:R-:W4:Y:S02]  /*11f20*/  @!P0 SYNCS.PHASECHK.TRANS64 P0, [R15+URZ+0xb8], R6 ;  /* 0x0000b8060f0085a7 */ /* 0x000f2400080010ff */
[----:B----4-:R-:W-:Y:S05]  /*11f30*/  @!P0 BRA `(.L_x_95) ;  /* 0xfffffffc00f08947 */ /* 0x010fea000383ffff */
[----:B------:R-:W-:Y:S05]  /*11f40*/  BRA `(.L_x_92) ;  /* 0xffffff6c00e07947 */ /* 0x000fea000383ffff */
.L_x_99:
[----:B------:R-:W-:Y:S07]  /*11f50*/  MOV R0, UR24 ;  /* 0x0000001800007c02 */ /* 0x000fee0008000f00 */
.L_x_262:
[----:B------:R1:W1:Y:S02]  /*11f60*/  SYNCS.PHASECHK.TRANS64.TRYWAIT P0, [R0+URZ+0x90], R5 ;  /* 0x00009005000075a7 */ /* 0x00026400080011ff */
[----:B-1----:R-:W-:Y:S05]  /*11f70*/  @!P0 NANOSLEEP.SYNCS 0x989680 ;  /* 0x009896800000895d */ /* 0x002fea0003900000 */
[----:B------:R-:W1:Y:S02]  /*11f80*/  @!P0 SYNCS.PHASECHK.TRANS64 P0, [R0+URZ+0x90], R5 ;  /* 0x00009005000085a7 */ /* 0x000e6400080010ff */
[----:B-1----:R-:W-:Y:S05]  /*11f90*/  @!P0 BRA `(.L_x_262) ;  /* 0xfffffffc00f08947 */ /* 0x002fea000383ffff */
[----:B------:R-:W-:Y:S05]  /*11fa0*/  BRA `(.L_x_263) ;  /* 0xffffff7000647947 */ /* 0x000fea000383ffff */
.L_x_105:
[----:B------:R-:W-:Y:S07]  /*11fb0*/  MOV R0, UR24 ;  /* 0x0000001800007c02 */ /* 0x000fee0008000f00 */
.L_x_264:
[----:B-1----:R1:W4:Y:S02]  /*11fc0*/  SYNCS.PHASECHK.TRANS64.TRYWAIT P0, [R0+URZ+0x98], R5 ;  /* 0x00009805000075a7 */ /* 0x00232400080011ff */
[----:B----4-:R-:W-:Y:S05]  /*11fd0*/  @!P0 NANOSLEEP.SYNCS 0x989680 ;  /* 0x009896800000895d */ /* 0x010fea0003900000 */
[----:B------:R-:W4:Y:S02]  /*11fe0*/  @!P0 SYNCS.PHASECHK.TRANS64 P0, [R0+URZ+0x98], R5 ;  /* 0x00009805000085a7 */ /* 0x000f2400080010ff */
[----:B----4-:R-:W-:Y:S05]  /*11ff0*/  @!P0 BRA `(.L_x_264) ;  /* 0xfffffffc00f08947 */ /* 0x010fea000383ffff */
[----:B------:R-:W-:Y:S05]  /*12000*/  BRA `(.L_x_265) ;  /* 0xffffff7000bc7947 */ /* 0x000fea000383ffff */
.L_x_111:
[----:B-1--4-:R-:W-:Y:S07]  /*12010*/  MOV R0, UR24 ;  /* 0x0000001800007c02 */ /* 0x012fee0008000f00 */
.L_x_266:
[----:B-1----:R1:W4:Y:S02]  /*12020*/  SYNCS.PHASECHK.TRANS64.TRYWAIT P0, [R0+URZ+0xa0], R5 ;  /* 0x0000a005000075a7 */ /* 0x00232400080011ff */
[----:B----4-:R-:W-:Y:S05]  /*12030*/  @!P0 NANOSLEEP.SYNCS 0x989680 ;  /* 0x009896800000895d */ /* 0x010fea0003900000 */
[----:B------:R-:W4:Y:S02]  /*12040*/  @!P0 SYNCS.PHASECHK.TRANS64 P0, [R0+URZ+0xa0], R5 ;  /* 0x0000a005000085a7 */ /* 0x000f2400080010ff */
[----:B----4-:R-:W-:Y:S05]  /*12050*/  @!P0 BRA `(.L_x_266) ;  /* 0xfffffffc00f08947 */ /* 0x010fea000383ffff */
[----:B------:R-:W-:Y:S05]  /*12060*/  BRA `(.L_x_267) ;  /* 0xffffff7400147947 */ /* 0x000fea000383ffff */
.L_x_117:
[----:B-1--4-:R-:W-:Y:S07]  /*12070*/  MOV R0, UR24 ;  /* 0x0000001800007c02 */ /* 0x012fee0008000f00 */
.L_x_268:
[----:B-1----:R1:W4:Y:S02]  /*12080*/  SYNCS.PHASECHK.TRANS64.TRYWAIT P0, [R0+URZ+0xa8], R5 ;  /* 0x0000a805000075a7 */ /* 0x00232400080011ff */
[----:B----4-:R-:W-:Y:S05]  /*12090*/  @!P0 NANOSLEEP.SYNCS 0x989680 ;  /* 0x009896800000895d */ /* 0x010fea0003900000 */
[----:B------:R-:W4:Y:S02]  /*120a0*/  @!P0 SYNCS.PHASECHK.TRANS64 P0, [R0+URZ+0xa8], R5 ;  /* 0x0000a805000085a7 */ /* 0x000f2400080010ff */
[----:B----4-:R-:W-:Y:S05]  /*120b0*/  @!P0 BRA `(.L_x_268) ;  /* 0xfffffffc00f08947 */ /* 0x010fea000383ffff */
[----:B------:R-:W-:Y:S05]  /*120c0*/  BRA `(.L_x_269) ;  /* 0xffffff74006c7947 */ /* 0x000fea000383ffff */
.L_x_123:
[----:B----4-:R-:W-:Y:S07]  /*120d0*/  MOV R0, UR8 ;  /* 0x0000000800007c02 */ /* 0x010fee0008000f00 */
.L_x_270:
[----:B-1----:R1:W4:Y:S02]  /*120e0*/  SYNCS.PHASECHK.TRANS64.TRYWAIT P0, [R0+URZ+0x1a0], R5 ;  /* 0x0001a005000075a7 */ /* 0x00232400080011ff */
[----:B----4-:R-:W-:Y:S05]  /*120f0*/  @!P0 NANOSLEEP.SYNCS 0x989680 ;  /* 0x009896800000895d */ /* 0x010fea0003900000 */
[----:B------:R-:W4:Y:S02]  /*12100*/  @!P0 SYNCS.PHASECHK.TRANS64 P0, [R0+URZ+0x1a0], R5 ;  /* 0x0001a005000085a7 */ /* 0x000f2400080010ff */
[----:B----4-:R-:W-:Y:S05]  /*12110*/  @!P0 BRA `(.L_x_270) ;  /* 0xfffffffc00f08947 */ /* 0x010fea000383ffff */
[----:B------:R-:W-:Y:S05]  /*12120*/  BRA `(.L_x_271) ;  /* 0xffffff7400d47947 */ /* 0x000fea000383ffff */
.L_x_127:
[----:B------:R-:W-:-:S07]  /*12130*/  MOV R0, UR24 ;  /* 0x0000001800007c02 */ /* 0x000fce0008000f00 */
.L_x_272:
[----:B-1----:R1:W2:Y:S02]  /*12140*/  SYNCS.PHASECHK.TRANS64.TRYWAIT P0, [R0+URZ+0x90], R3 ;  /* 0x00009003000075a7 */ /* 0x0022a400080011ff */
[----:B--2---:R-:W-:Y:S05]  /*12150*/  @!P0 NANOSLEEP.SYNCS 0x989680 ;  /* 0x009896800000895d */ /* 0x004fea0003900000 */
[----:B------:R-:W2:Y:S02]  /*12160*/  @!P0 SYNCS.PHASECHK.TRANS64 P0, [R0+URZ+0x90], R3 ;  /* 0x00009003000085a7 */ /* 0x000ea400080010ff */
[----:B--2---:R-:W-:Y:S05]  /*12170*/  @!P0 BRA `(.L_x_272) ;  /* 0xfffffffc00f08947 */ /* 0x004fea000383ffff */
[----:B------:R-:W-:Y:S05]  /*12180*/  BRA `(.L_x_273) ;  /* 0xffffff7800407947 */ /* 0x000fea000383ffff */
.L_x_129:
[----:B-1----:R-:W-:-:S07]  /*12190*/  MOV R0, UR24 ;  /* 0x0000001800007c02 */ /* 0x002fce0008000f00 */
.L_x_274:
[----:B-1----:R1:W2:Y:S02]  /*121a0*/  SYNCS.PHASECHK.TRANS64.TRYWAIT P0, [R0+URZ+0x98], R3 ;  /* 0x00009803000075a7 */ /* 0x0022a400080011ff */
[----:B--2---:R-:W-:Y:S05]  /*121b0*/  @!P0 NANOSLEEP.SYNCS 0x989680 ;  /* 0x009896800000895d */ /* 0x004fea0003900000 */
[----:B------:R-:W2:Y:S02]  /*121c0*/  @!P0 SYNCS.PHASECHK.TRANS64 P0, [R0+URZ+0x98], R3 ;  /* 0x00009803000085a7 */ /* 0x000ea400080010ff */
[----:B--2---:R-:W-:Y:S05]  /*121d0*/  @!P0 BRA `(.L_x_274) ;  /* 0xfffffffc00f08947 */ /* 0x004fea000383ffff */
[----:B------:R-:W-:Y:S05]  /*121e0*/  BRA `(.L_x_275) ;  /* 0xffffff7800387947 */ /* 0x000fea000383ffff */
.L_x_131:
[----:B-1----:R-:W-:-:S07]  /*121f0*/  MOV R0, UR24 ;  /* 0x0000001800007c02 */ /* 0x002fce0008000f00 */
.L_x_276:
[----:B-1----:R1:W2:Y:S02]  /*12200*/  SYNCS.PHASECHK.TRANS64.TRYWAIT P0, [R0+URZ+0xa0], R3 ;  /* 0x0000a003000075a7 */ /* 0x0022a400080011ff */
[----:B--2---:R-:W-:Y:S05]  /*12210*/  @!P0 NANOSLEEP.SYNCS 0x989680 ;  /* 0x009896800000895d */ /* 0x004fea0003900000 */
[----:B------:R-:W2:Y:S02]  /*12220*/  @!P0 SYNCS.PHASECHK.TRANS64 P0, [R0+URZ+0xa0], R3 ;  /* 0x0000a003000085a7 */ /* 0x000ea400080010ff */
[----:B--2---:R-:W-:Y:S05]  /*12230*/  @!P0 BRA `(.L_x_276) ;  /* 0xfffffffc00f08947 */ /* 0x004fea000383ffff */
[----:B------:R-:W-:Y:S05]  /*12240*/  BRA `(.L_x_277) ;  /* 0xffffff7800307947 */ /* 0x000fea000383ffff */
.L_x_140:
[----:B------:R-:W-:Y:S07]  /*12250*/  MOV R0, UR6 ;  /* 0x0000000600007c02 */ /* 0x000fee0008000f00 */
.L_x_278:
[----:B---3--:R3:W1:Y:S02]  /*12260*/  SYNCS.PHASECHK.TRANS64.TRYWAIT P0, [R0+URZ+0x1a0], R3 ;  /* 0x0001a003000075a7 */ /* 0x00866400080011ff */
[----:B-1----:R-:W-:Y:S05]  /*12270*/  @!P0 NANOSLEEP.SYNCS 0x989680 ;  /* 0x009896800000895d */ /* 0x002fea0003900000 */
[----:B------:R-:W1:Y:S02]  /*12280*/  @!P0 SYNCS.PHASECHK.TRANS64 P0, [R0+URZ+0x1a0], R3 ;  /* 0x0001a003000085a7 */ /* 0x000e6400080010ff */
[----:B-1----:R-:W-:Y:S05]  /*12290*/  @!P0 BRA `(.L_x_278) ;  /* 0xfffffffc00f08947 */ /* 0x002fea000383ffff */
[----:B------:R-:W-:Y:S05]  /*122a0*/  BRA `(.L_x_279) ;  /* 0xffffff8000dc7947 */ /* 0x000fea000383ffff */
.L_x_149:
[----:B------:R-:W-:Y:S07]  /*122b0*/  MOV R15, 0xffffffff ;  /* 0xffffffff000f7802 */ /* 0x000fee0000000f00 */
[----:B---345:R-:W-:Y:S05]  /*122c0*/  WARPSYNC.COLLECTIVE R15, `(.L_x_280) ;  /* 0x000000000f0c7348 */ /* 0x038fea0003c00000 */
[----:B------:R-:W-:Y:S02]  /*122d0*/  ELECT P6, UR79, PT ;  /* 0x00000000004f782f */ /* 0x000fe400038c0000 */
[----:B----4-:R-:W-:Y:S01]  /*122e0*/  MOV R14, UR79 ;  /* 0x0000004f000e7c02 */ /* 0x010fe20008000f00 */
[----:B---3-5:R-:W-:Y:S10]  /*122f0*/  ENDCOLLECTIVE ;  /* 0x000000000000791b */ /* 0x028ff40003800000 */
.L_x_280:
[----:B------:R-:W-:Y:S05]  /*12300*/  BRA `(.L_x_281) ;  /* 0xffffff8400ec7947 */ /* 0x000fea000383ffff */
.L_x_154:
[----:B--2---:R-:W-:Y:S04]  /*12310*/  MOV R3, UR43 ;  /* 0x0000002b00037c02 */ /* 0x004fe80008000f00 */
[----:B------:R2:W1:Y:S03]  /*12320*/  SYNCS.PHASECHK.TRANS64.TRYWAIT P0, [R3+URZ+0x70], R2 ;  /* 0x00007002030075a7 */ /* 0x00046600080011ff */
[----:B-1----:R-:W-:Y:S05]  /*12330*/  @!P0 NANOSLEEP.SYNCS 0x989680 ;  /* 0x009896800000895d */ /* 0x002fea0003900000 */
[----:B------:R-:W1:Y:S02]  /*12340*/  @!P0 SYNCS.PHASECHK.TRANS64 P0, [R3+URZ+0x70], R2 ;  /* 0x00007002030085a7 */ /* 0x000e6400080010ff */
[----:B-1----:R-:W-:Y:S05]  /*12350*/  @!P0 BRA `(.L_x_154) ;  /* 0xfffffffc00ec8947 */ /* 0x002fea000383ffff */
[----:B------:R-:W-:Y:S05]  /*12360*/  BRA `(.L_x_153) ;  /* 0xffffff88008c7947 */ /* 0x000fea000383ffff */
.L_x_158:
[----:B------:R1:W1:Y:S02]  /*12370*/  SYNCS.PHASECHK.TRANS64.TRYWAIT P1, [R97+URZ+0x140], R0 ;  /* 0x00014000610075a7 */ /* 0x00026400080211ff */
[----:B-1----:R-:W-:Y:S05]  /*12380*/  @!P1 NANOSLEEP.SYNCS 0x989680 ;  /* 0x009896800000995d */ /* 0x002fea0003900000 */
[----:B------:R-:W1:Y:S02]  /*12390*/  @!P1 SYNCS.PHASECHK.TRANS64 P1, [R97+URZ+0x140], R0 ;  /* 0x00014000610095a7 */ /* 0x000e6400080210ff */
[----:B-1----:R-:W-:Y:S05]  /*123a0*/  @!P1 BRA `(.L_x_158) ;  /* 0xfffffffc00f09947 */ /* 0x002fea000383ffff */
[----:B------:R-:W-:Y:S05]  /*123b0*/  BRA `(.L_x_157) ;  /* 0xffffff8c00247947 */ /* 0x000fea000383ffff */
.L_x_165:
[----:B--2---:R-:W-:Y:S04]  /*123c0*/  MOV R3, UR43 ;  /* 0x0000002b00037c02 */ /* 0x004fe80008000f00 */
[----:B------:R2:W3:Y:S03]  /*123d0*/  SYNCS.PHASECHK.TRANS64.TRYWAIT P1, [R3+URZ+0x78], R0 ;  /* 0x00007800030075a7 */ /* 0x0004e600080211ff */
[----:B---3--:R-:W-:Y:S05]  /*123e0*/  @!P1 NANOSLEEP.SYNCS 0x989680 ;  /* 0x009896800000995d */ /* 0x008fea0003900000 */
[----:B------:R-:W3:Y:S02]  /*123f0*/  @!P1 SYNCS.PHASECHK.TRANS64 P1, [R3+URZ+0x78], R0 ;  /* 0x00007800030095a7 */ /* 0x000ee400080210ff */
[----:B---3--:R-:W-:Y:S05]  /*12400*/  @!P1 BRA `(.L_x_165) ;  /* 0xfffffffc00ec9947 */ /* 0x008fea000383ffff */
[----:B------:R-:W-:Y:S05]  /*12410*/  BRA `(.L_x_164) ;  /* 0xffffff98003c7947 */ /* 0x000fea000383ffff */
.L_x_173:
[----:B--2---:R-:W-:Y:S04]  /*12420*/  MOV R0, UR43 ;  /* 0x0000002b00007c02 */ /* 0x004fe80008000f00 */
[----:B------:R2:W1:Y:S03]  /*12430*/  SYNCS.PHASECHK.TRANS64.TRYWAIT P1, [R0+URZ+0x80], R3 ;  /* 0x00008003000075a7 */ /* 0x00046600080211ff */
[----:B-1----:R-:W-:Y:S05]  /*12440*/  @!P1 NANOSLEEP.SYNCS 0x989680 ;  /* 0x009896800000995d */ /* 0x002fea0003900000 */
[----:B------:R-:W1:Y:S02]  /*12450*/  @!P1 SYNCS.PHASECHK.TRANS64 P1, [R0+URZ+0x80], R3 ;  /* 0x00008003000095a7 */ /* 0x000e6400080210ff */
[----:B-1----:R-:W-:Y:S05]  /*12460*/  @!P1 BRA `(.L_x_173) ;  /* 0xfffffffc00ec9947 */ /* 0x002fea000383ffff */
[----:B------:R-:W-:Y:S05]  /*12470*/  BRA `(.L_x_172) ;  /* 0xffffffa400a47947 */ /* 0x000fea000383ffff */
.L_x_181:
[----:B--2---:R-:W-:Y:S04]  /*12480*/  MOV R0, UR43 ;  /* 0x0000002b00007c02 */ /* 0x004fe80008000f00 */
[----:B------:R2:W1:Y:S03]  /*12490*/  SYNCS.PHASECHK.TRANS64.TRYWAIT P1, [R0+URZ+0x88], R3 ;  /* 0x00008803000075a7 */ /* 0x00046600080211ff */
[----:B-1----:R-:W-:Y:S05]  /*124a0*/  @!P1 NANOSLEEP.SYNCS 0x989680 ;  /* 0x009896800000995d */ /* 0x002fea0003900000 */
[----:B------:R-:W1:Y:S02]  /*124b0*/  @!P1 SYNCS.PHASECHK.TRANS64 P1, [R0+URZ+0x88], R3 ;  /* 0x00008803000095a7 */ /* 0x000e6400080210ff */
[----:B-1----:R-:W-:Y:S05]  /*124c0*/  @!P1 BRA `(.L_x_181) ;  /* 0xfffffffc00ec9947 */ /* 0x002fea000383ffff */
[----:B------:R-:W-:Y:S05]  /*124d0*/  BRA `(.L_x_180) ;  /* 0xffffffb4001c7947 */ /* 0x000fea000383ffff */
.L_x_193:
[----:B------:R-:W-:Y:S07]  /*124e0*/  MOV R4, UR24 ;  /* 0x0000001800047c02 */ /* 0x000fee0008000f00 */
.L_x_282:
[----:B--2---:R2:W4:Y:S02]  /*124f0*/  SYNCS.PHASECHK.TRANS64.TRYWAIT P0, [R4+URZ+0xc0], R5 ;  /* 0x0000c005040075a7 */ /* 0x00452400080011ff */
[----:B----4-:R-:W-:Y:S05]  /*12500*/  @!P0 NANOSLEEP.SYNCS 0x989680 ;  /* 0x009896800000895d */ /* 0x010fea0003900000 */
[----:B------:R-:W4:Y:S02]  /*12510*/  @!P0 SYNCS.PHASECHK.TRANS64 P0, [R4+URZ+0xc0], R5 ;  /* 0x0000c005040085a7 */ /* 0x000f2400080010ff */
[----:B----4-:R-:W-:Y:S05]  /*12520*/  @!P0 BRA `(.L_x_282) ;  /* 0xfffffffc00f08947 */ /* 0x010fea000383ffff */
[----:B------:R-:W-:Y:S05]  /*12530*/  BRA `(.L_x_283) ;  /* 0xffffffcc00387947 */ /* 0x000fea000383ffff */
.L_x_196:
[----:B------:R-:W-:Y:S07]  /*12540*/  MOV R4, UR24 ;  /* 0x0000001800047c02 */ /* 0x000fee0008000f00 */
.L_x_284:
[----:B-1----:R1:W2:Y:S02]  /*12550*/  SYNCS.PHASECHK.TRANS64.TRYWAIT P1, [R4+URZ+0x1e0], R5 ;  /* 0x0001e005040075a7 */ /* 0x0022a400080211ff */
[----:B--2---:R-:W-:Y:S05]  /*12560*/  @!P1 NANOSLEEP.SYNCS 0x989680 ;  /* 0x009896800000995d */ /* 0x004fea0003900000 */
[----:B------:R-:W2:Y:S02]  /*12570*/  @!P1 SYNCS.PHASECHK.TRANS64 P1, [R4+URZ+0x1e0], R5 ;  /* 0x0001e005040095a7 */ /* 0x000ea400080210ff */
[----:B--2---:R-:W-:Y:S05]  /*12580*/  @!P1 BRA `(.L_x_284) ;  /* 0xfffffffc00f09947 */ /* 0x004fea000383ffff */
[----:B------:R-:W-:Y:S05]  /*12590*/  BRA `(.L_x_285) ;  /* 0xffffffcc00947947 */ /* 0x000fea000383ffff */
.L_x_212:
[----:B--2---:R-:W-:-:S04]  /*125a0*/  MOV R0, UR6 ;  /* 0x0000000600007c02 */ /* 0x004fc80008000f00 */
[----:B------:R2:W3:Y:S03]  /*125b0*/  SYNCS.PHASECHK.TRANS64.TRYWAIT P0, [R0+URZ+0x8], R5 ;  /* 0x00000805000075a7 */ /* 0x0004e600080011ff */
[----:B---3--:R-:W-:Y:S05]  /*125c0*/  @!P0 NANOSLEEP.SYNCS 0x989680 ;  /* 0x009896800000895d */ /* 0x008fea0003900000 */
[----:B------:R-:W3:Y:S02]  /*125d0*/  @!P0 SYNCS.PHASECHK.TRANS64 P0, [R0+URZ+0x8], R5 ;  /* 0x00000805000085a7 */ /* 0x000ee400080010ff */
[----:B---3--:R-:W-:Y:S05]  /*125e0*/  @!P0 BRA `(.L_x_212) ;  /* 0xfffffffc00ec8947 */ /* 0x008fea000383ffff */
[----:B------:R-:W-:Y:S05]  /*125f0*/  BRA `(.L_x_211) ;  /* 0xffffffe000747947 */ /* 0x000fea000383ffff */
.L_x_214:
[----:B------:R-:W-:Y:S01]  /*12600*/  BSSY B0, `(.L_x_286) ;  /* 0x0000006000007945 */ /* 0x000fe20003800000 */
[----:B------:R-:W-:-:S07]  /*12610*/  MOV R15, 0xffffffff ;  /* 0xffffffff000f7802 */ /* 0x000fce0000000f00 */
[----:B-12-45:R-:W-:Y:S05]  /*12620*/  WARPSYNC.COLLECTIVE R15, `(.L_x_287) ;  /* 0x000000000f0c7348 */ /* 0x036fea0003c00000 */
[----:B------:R-:W-:Y:S02]  /*12630*/  ELECT P6, UR79, PT ;  /* 0x00000000004f782f */ /* 0x000fe400038c0000 */
[----:B----4-:R-:W-:Y:S01]  /*12640*/  MOV R14, UR79 ;  /* 0x0000004f000e7c02 */ /* 0x010fe20008000f00 */
[----:B-12--5:R-:W-:Y:S10]  /*12650*/  ENDCOLLECTIVE ;  /* 0x000000000000791b */ /* 0x026ff40003800000 */
.L_x_287:
[----:B------:R-:W-:Y:S05]  /*12660*/  BSYNC B0 ;  /* 0x0000000000007941 */ /* 0x000fea0003800000 */
.L_x_286:
[----:B------:R-:W-:Y:S05]  /*12670*/  BRA `(.L_x_288) ;  /* 0xffffffe000a47947 */ /* 0x000fea000383ffff */
.L_x_216:
[----:B--2---:R-:W-:-:S04]  /*12680*/  MOV R0, UR6 ;  /* 0x0000000600007c02 */ /* 0x004fc80008000f00 */
[----:B------:R2:W3:Y:S03]  /*12690*/  SYNCS.PHASECHK.TRANS64.TRYWAIT P0, [R0+URZ+0x8], R3 ;  /* 0x00000803000075a7 */ /* 0x0004e600080011ff */
[----:B---3--:R-:W-:Y:S05]  /*126a0*/  @!P0 NANOSLEEP.SYNCS 0x989680 ;  /* 0x009896800000895d */ /* 0x008fea0003900000 */
[----:B------:R-:W3:Y:S02]  /*126b0*/  @!P0 SYNCS.PHASECHK.TRANS64 P0, [R0+URZ+0x8], R3 ;  /* 0x00000803000085a7 */ /* 0x000ee400080010ff */
[----:B---3--:R-:W-:Y:S05]  /*126c0*/  @!P0 BRA `(.L_x_216) ;  /* 0xfffffffc00ec8947 */ /* 0x008fea000383ffff */
[----:B------:R-:W-:Y:S05]  /*126d0*/  BRA `(.L_x_215) ;  /* 0xffffffe000a87947 */ /* 0x000fea000383ffff */
.L_x_219:
[----:B-1----:R-:W-:-:S07]  /*126e0*/  MOV R3, UR9 ;  /* 0x0000000900037c02 */ /* 0x002fce0008000f00 */
.L_x_289:
[----:B-1----:R1:W3:Y:S02]  /*126f0*/  SYNCS.PHASECHK.TRANS64.TRYWAIT P0, [R3+URZ+0x160], R4 ;  /* 0x00016004030075a7 */ /* 0x0022e400080011ff */
[----:B---3--:R-:W-:Y:S05]  /*12700*/  @!P0 NANOSLEEP.SYNCS 0x989680 ;  /* 0x009896800000895d */ /* 0x008fea0003900000 */
[----:B------:R-:W3:Y:S02]  /*12710*/  @!P0 SYNCS.PHASECHK.TRANS64 P0, [R3+URZ+0x160], R4 ;  /* 0x00016004030085a7 */ /* 0x000ee400080010ff */
[----:B---3--:R-:W-:Y:S05]  /*12720*/  @!P0 BRA `(.L_x_289) ;  /* 0xfffffffc00f08947 */ /* 0x008fea000383ffff */
[----:B------:R-:W-:Y:S05]  /*12730*/  BRA `(.L_x_290) ;  /* 0xffffffe400947947 */ /* 0x000fea000383ffff */
.L_x_221:
[----:B------:R-:W-:Y:S07]  /*12740*/  MOV R3, UR6 ;  /* 0x0000000600037c02 */ /* 0x000fee0008000f00 */
.L_x_291:
[----:B-1----:R1:W2:Y:S02]  /*12750*/  SYNCS.PHASECHK.TRANS64.TRYWAIT P0, [R3+URZ], R4 ;  /* 0x00000004030075a7 */ /* 0x0022a400080011ff */
[----:B--2---:R-:W-:Y:S05]  /*12760*/  @!P0 NANOSLEEP.SYNCS 0x989680 ;  /* 0x009896800000895d */ /* 0x004fea0003900000 */
[----:B------:R-:W2:Y:S02]  /*12770*/  @!P0 SYNCS.PHASECHK.TRANS64 P0, [R3+URZ], R4 ;  /* 0x00000004030085a7 */ /* 0x000ea400080010ff */
[----:B--2---:R-:W-:Y:S05]  /*12780*/  @!P0 BRA `(.L_x_291) ;  /* 0xfffffffc00f08947 */ /* 0x004fea000383ffff */
[----:B------:R-:W-:Y:S05]  /*12790*/  BRA `(.L_x_220) ;  /* 0xffffffe400d47947 */ /* 0x000fea000383ffff */
.L_x_225:
[----:B------:R-:W-:-:S07]  /*127a0*/  MOV R3, UR6 ;  /* 0x0000000600037c02 */ /* 0x000fce0008000f00 */
.L_x_292:
[----:B-1----:R1:W2:Y:S02]  /*127b0*/  SYNCS.PHASECHK.TRANS64.TRYWAIT P0, [R3+URZ+0x1a0], R4 ;  /* 0x0001a004030075a7 */ /* 0x0022a400080011ff */
[----:B--2---:R-:W-:Y:S05]  /*127c0*/  @!P0 NANOSLEEP.SYNCS 0x989680 ;  /* 0x009896800000895d */ /* 0x004fea0003900000 */
[----:B------:R-:W2:Y:S02]  /*127d0*/  @!P0 SYNCS.PHASECHK.TRANS64 P0, [R3+URZ+0x1a0], R4 ;  /* 0x0001a004030085a7 */ /* 0x000ea400080010ff */
[----:B--2---:R-:W-:Y:S05]  /*127e0*/  @!P0 BRA `(.L_x_292) ;  /* 0xfffffffc00f08947 */ /* 0x004fea000383ffff */
[----:B------:R-:W-:Y:S05]  /*127f0*/  BRA `(.L_x_293) ;  /* 0xffffffe800b07947 */ /* 0x000fea000383ffff */
.L_x_230:
[----:B-1----:R-:W-:-:S07]  /*12800*/  MOV R0, UR6 ;  /* 0x0000000600007c02 */ /* 0x002fce0008000f00 */
.L_x_294:
[----:B-1----:R1:W3:Y:S02]  /*12810*/  SYNCS.PHASECHK.TRANS64.TRYWAIT P0, [R0+URZ+0x160], R3 ;  /* 0x00016003000075a7 */ /* 0x0022e400080011ff */
[----:B---3--:R-:W-:Y:S05]  /*12820*/  @!P0 NANOSLEEP.SYNCS 0x989680 ;  /* 0x009896800000895d */ /* 0x008fea0003900000 */
[----:B------:R-:W3:Y:S02]  /*12830*/  @!P0 SYNCS.PHASECHK.TRANS64 P0, [R0+URZ+0x160], R3 ;  /* 0x00016003000085a7 */ /* 0x000ee400080010ff */
[----:B---3--:R-:W-:Y:S05]  /*12840*/  @!P0 BRA `(.L_x_294) ;  /* 0xfffffffc00f08947 */ /* 0x008fea000383ffff */
[----:B------:R-:W-:Y:S05]  /*12850*/  BRA `(.L_x_295) ;  /* 0xffffffec00387947 */ /* 0x000fea000383ffff */
.L_x_232:
[----:B------:R-:W-:-:S07]  /*12860*/  MOV R0, UR7 ;  /* 0x0000000700007c02 */ /* 0x000fce0008000f00 */
.L_x_296:
[----:B-1----:R1:W3:Y:S02]  /*12870*/  SYNCS.PHASECHK.TRANS64.TRYWAIT P0, [R0+URZ+0x160], R3 ;  /* 0x00016003000075a7 */ /* 0x0022e400080011ff */
[----:B---3--:R-:W-:Y:S05]  /*12880*/  @!P0 NANOSLEEP.SYNCS 0x989680 ;  /* 0x009896800000895d */ /* 0x008fea0003900000 */
[----:B------:R-:W3:Y:S02]  /*12890*/  @!P0 SYNCS.PHASECHK.TRANS64 P0, [R0+URZ+0x160], R3 ;  /* 0x00016003000085a7 */ /* 0x000ee400080010ff */
[----:B---3--:R-:W-:Y:S05]  /*128a0*/  @!P0 BRA `(.L_x_296) ;  /* 0xfffffffc00f08947 */ /* 0x008fea000383ffff */
[----:B------:R-:W-:Y:S05]  /*128b0*/  BRA `(.L_x_297) ;  /* 0xffffffec00507947 */ /* 0x000fea000383ffff */
.L_x_234:
[----:B------:R-:W-:-:S07]  /*128c0*/  MOV R0, UR7 ;  /* 0x0000000700007c02 */ /* 0x000fce0008000f00 */
.L_x_298:
[----:B-1----:R1:W3:Y:S02]  /*128d0*/  SYNCS.PHASECHK.TRANS64.TRYWAIT P0, [R0+URZ+0x160], R3 ;  /* 0x00016003000075a7 */ /* 0x0022e400080011ff */
[----:B---3--:R-:W-:Y:S05]  /*128e0*/  @!P0 NANOSLEEP.SYNCS 0x989680 ;  /* 0x009896800000895d */ /* 0x008fea0003900000 */
[----:B------:R-:W3:Y:S02]  /*128f0*/  @!P0 SYNCS.PHASECHK.TRANS64 P0, [R0+URZ+0x160], R3 ;  /* 0x00016003000085a7 */ /* 0x000ee400080010ff */
[----:B---3--:R-:W-:Y:S05]  /*12900*/  @!P0 BRA `(.L_x_298) ;  /* 0xfffffffc00f08947 */ /* 0x008fea000383ffff */
[----:B------:R-:W-:Y:S05]  /*12910*/  BRA `(.L_x_299) ;  /* 0xffffffec00687947 */ /* 0x000fea000383ffff */
.L_x_238:
[----:B------:R-:W-:-:S07]  /*12920*/  MOV R0, UR4 ;  /* 0x0000000400007c02 */ /* 0x000fce0008000f00 */
.L_x_300:
[----:B-1----:R1:W3:Y:S02]  /*12930*/  SYNCS.PHASECHK.TRANS64.TRYWAIT P1, [R0+URZ+0x190], R3 ;  /* 0x00019003000075a7 */ /* 0x0022e400080211ff */
[----:B---3--:R-:W-:Y:S05]  /*12940*/  @!P1 NANOSLEEP.SYNCS 0x989680 ;  /* 0x009896800000995d */ /* 0x008fea0003900000 */
[----:B------:R-:W3:Y:S02]  /*12950*/  @!P1 SYNCS.PHASECHK.TRANS64 P1, [R0+URZ+0x190], R3 ;  /* 0x00019003000095a7 */ /* 0x000ee400080210ff */
[----:B---3--:R-:W-:Y:S05]  /*12960*/  @!P1 BRA `(.L_x_300) ;  /* 0xfffffffc00f09947 */ /* 0x008fea000383ffff */
[----:B------:R-:W-:Y:S05]  /*12970*/  BRA `(.L_x_301) ;  /* 0xffffffec00bc7947 */ /* 0x000fea000383ffff */
        .weak           $__internal_0_$__cuda_sm10x_tcgen05_guardrail_trap_col_being_dealloced_not_returned_by_alloc
        .type           $__internal_0_$__cuda_sm10x_tcgen05_guardrail_trap_col_being_dealloced_not_returned_by_alloc,@function
        .size           $__internal_0_$__cuda_sm10x_tcgen05_guardrail_trap_col_being_dealloced_not_returned_by_alloc,($__internal_1_$__cuda_sm10x_tcgen05_guardrail_trap_phase_invalid_during_alloc - $__internal_0_$__cuda_sm10x_tcgen05_guardrail_trap_col_being_dealloced_not_returned_by_alloc)
$__internal_0_$__cuda_sm10x_tcgen05_guardrail_trap_col_being_dealloced_not_returned_by_alloc:
[----:B------:R-:W-:Y:S05]  /*12980*/  BPT.TRAP 0x1 ;  /* 0x000000040000795c */ /* 0x000fea0000300000 */
[----:B------:R-:W-:-:S04]  /*12990*/  HFMA2 R3, -RZ, RZ, 0, 0 ;  /* 0x00000000ff037431 */ /* 0x000fc800000001ff */
[----:B------:R-:W-:Y:S05]  /*129a0*/  RET.REL.NODEC R2 `(_ZN7cutlass13device_kernelINS_4gemm6kernel13GemmUniversalINS1_17GroupProblemShapeIN4cute5tupleIJiiiEEEEENS1_10collective13CollectiveMmaINS1_40MainloopSm100ArrayTmaUmmaWarpSpecializedILi7ELi8ELi4ENS6_IJNS5_1CILi2EEENSC_ILi1EEESE_EEEEENS6_IJNSC_ILi128EEENSC_ILi256EEESH_EEENS_12float_e4m3_tEPNS6_IJlSE_NSC_ILi0EEEEEESK_SN_NS5_8TiledMMAINS5_8MMA_AtomIJNS5_10MMA_TraitsINS5_25SM100_MMA_F8F6F4_2x1SM_SSEJSK_SK_fSH_SI_NS5_17integral_constantINS5_4UMMA5MajorELSU_0EEESV_NSS_INST_7ScaleInELSW_0EEESX_EEEEEENS5_6LayoutINS6_IJSE_SE_SE_EEENS6_IJSL_SL_SL_EEEEENS6_IJNS5_10UnderscoreES14_S14_EEEEENS5_18SM100_TMA_2SM_LOADENS5_14ComposedLayoutINS5_7SwizzleILi3ELi4ELi3EEENS5_18smem_ptr_flag_bitsILi8EEENS10_INS6_IJNSC_ILi8EEESH_EEENS6_IJSH_SE_EEEEEEEvNS5_8identityES17_S1H_vS1I_EENS_8epilogue10collective18CollectiveEpilogueINS1K_31Sm100PtrArrayTmaWarpSpecializedILi4ELi2ELi32ELb1ELb0EEEJNS6_IJNSC_ILi64EEESI_SH_EEENS6_IJNS10_IS1P_SE_EENS10_INS6_IJNSC_ILi32EEESD_EEENS6_IJSE_SH_EEEEEEEENS_6half_tEPNS6_IJSE_lSL_EEES1X_S1Z_NS1K_6fusion15FusionCallbacksIS1O_NS20_17LinearCombinationIS1X_fS1X_fLNS_15FloatRoundStyleE2EEES1Q_S1W_JEEENS5_5SM1004TMEM4LOAD26SM100_TMEM_LOAD_16dp256b4xENS5_13SM90_TMA_LOADENS18_IS1A_NS1B_ILi16EEENS10_INS6_IJS1P_S1D_EEENS6_IJSE_S1P_EEEEEEENS5_17SM75_U16x8_LDSM_TENS5_14SM90_TMA_STOREES2F_NS5_17SM90_U16x8_STSM_TENS5_39AutoVectorizingCopyWithAssumedAlignmentILi128EEEEEEvvEEEEvNT_6ParamsE) ;  /* 0xfffffed402947950 */ /* 0x000fea0003c3ffff */
        .weak           $__internal_1_$__cuda_sm10x_tcgen05_guardrail_trap_phase_invalid_during_alloc
        .type           $__internal_1_$__cuda_sm10x_tcgen05_guardrail_trap_phase_invalid_during_alloc,@function
        .size           $__internal_1_$__cuda_sm10x_tcgen05_guardrail_trap_phase_invalid_during_alloc,($__internal_2_$__cuda_sm10x_tcgen05_guardrail_trap_unallocated_columns_being_dealloced - $__internal_1_$__cuda_sm10x_tcgen05_guardrail_trap_phase_invalid_during_alloc)
$__internal_1_$__cuda_sm10x_tcgen05_guardrail_trap_phase_invalid_during_alloc:
[----:B------:R-:W-:Y:S05]  /*129b0*/  BPT.TRAP 0x1 ;  /* 0x000000040000795c */ /* 0x000fea0000300000 */
[----:B------:R-:W-:-:S04]  /*129c0*/  MOV R3, 0x0 ;  /* 0x0000000000037802 */ /* 0x000fc80000000f00 */
[----:B------:R-:W-:Y:S05]  /*129d0*/  RET.REL.NODEC R2 `(_ZN7cutlass13device_kernelINS_4gemm6kernel13GemmUniversalINS1_17GroupProblemShapeIN4cute5tupleIJiiiEEEEENS1_10collective13CollectiveMmaINS1_40MainloopSm100ArrayTmaUmmaWarpSpecializedILi7ELi8ELi4ENS6_IJNS5_1CILi2EEENSC_ILi1EEESE_EEEEENS6_IJNSC_ILi128EEENSC_ILi256EEESH_EEENS_12float_e4m3_tEPNS6_IJlSE_NSC_ILi0EEEEEESK_SN_NS5_8TiledMMAINS5_8MMA_AtomIJNS5_10MMA_TraitsINS5_25SM100_MMA_F8F6F4_2x1SM_SSEJSK_SK_fSH_SI_NS5_17integral_constantINS5_4UMMA5MajorELSU_0EEESV_NSS_INST_7ScaleInELSW_0EEESX_EEEEEENS5_6LayoutINS6_IJSE_SE_SE_EEENS6_IJSL_SL_SL_EEEEENS6_IJNS5_10UnderscoreES14_S14_EEEEENS5_18SM100_TMA_2SM_LOADENS5_14ComposedLayoutINS5_7SwizzleILi3ELi4ELi3EEENS5_18smem_ptr_flag_bitsILi8EEENS10_INS6_IJNSC_ILi8EEESH_EEENS6_IJSH_SE_EEEEEEEvNS5_8identityES17_S1H_vS1I_EENS_8epilogue10collective18CollectiveEpilogueINS1K_31Sm100PtrArrayTmaWarpSpecializedILi4ELi2ELi32ELb1ELb0EEEJNS6_IJNSC_ILi64EEESI_SH_EEENS6_IJNS10_IS1P_SE_EENS10_INS6_IJNSC_ILi32EEESD_EEENS6_IJSE_SH_EEEEEEEENS_6half_tEPNS6_IJSE_lSL_EEES1X_S1Z_NS1K_6fusion15FusionCallbacksIS1O_NS20_17LinearCombinationIS1X_fS1X_fLNS_15FloatRoundStyleE2EEES1Q_S1W_JEEENS5_5SM1004TMEM4LOAD26SM100_TMEM_LOAD_16dp256b4xENS5_13SM90_TMA_LOADENS18_IS1A_NS1B_ILi16EEENS10_INS6_IJS1P_S1D_EEENS6_IJSE_S1P_EEEEEEENS5_17SM75_U16x8_LDSM_TENS5_14SM90_TMA_STOREES2F_NS5_17SM90_U16x8_STSM_TENS5_39AutoVectorizingCopyWithAssumedAlignmentILi128EEEEEEvvEEEEvNT_6ParamsE) ;  /* 0xfffffed402887950 */ /* 0x000fea0003c3ffff */
        .weak           $__internal_2_$__cuda_sm10x_tcgen05_guardrail_trap_unallocated_columns_being_dealloced
        .type           $__internal_2_$__cuda_sm10x_tcgen05_guardrail_trap_unallocated_columns_being_dealloced,@function
        .size           $__internal_2_$__cuda_sm10x_tcgen05_guardrail_trap_unallocated_columns_being_dealloced,($__internal_3_$__cuda_sm20_div_u64 - $__internal_2_$__cuda_sm10x_tcgen05_guardrail_trap_unallocated_columns_being_dealloced)
$__internal_2_$__cuda_sm10x_tcgen05_guardrail_trap_unallocated_columns_being_dealloced:
[----:B------:R-:W-:Y:S05]  /*129e0*/  BPT.TRAP 0x1 ;  /* 0x000000040000795c */ /* 0x000fea0000300000 */
[----:B------:R-:W-:-:S04]  /*129f0*/  HFMA2 R3, -RZ, RZ, 0, 0 ;  /* 0x00000000ff037431 */ /* 0x000fc800000001ff */
[----:B------:R-:W-:Y:S05]  /*12a00*/  RET.REL.NODEC R2 `(_ZN7cutlass13device_kernelINS_4gemm6kernel13GemmUniversalINS1_17GroupProblemShapeIN4cute5tupleIJiiiEEEEENS1_10collective13CollectiveMmaINS1_40MainloopSm100ArrayTmaUmmaWarpSpecializedILi7ELi8ELi4ENS6_IJNS5_1CILi2EEENSC_ILi1EEESE_EEEEENS6_IJNSC_ILi128EEENSC_ILi256EEESH_EEENS_12float_e4m3_tEPNS6_IJlSE_NSC_ILi0EEEEEESK_SN_NS5_8TiledMMAINS5_8MMA_AtomIJNS5_10MMA_TraitsINS5_25SM100_MMA_F8F6F4_2x1SM_SSEJSK_SK_fSH_SI_NS5_17integral_constantINS5_4UMMA5MajorELSU_0EEESV_NSS_INST_7ScaleInELSW_0EEESX_EEEEEENS5_6LayoutINS6_IJSE_SE_SE_EEENS6_IJSL_SL_SL_EEEEENS6_IJNS5_10UnderscoreES14_S14_EEEEENS5_18SM100_TMA_2SM_LOADENS5_14ComposedLayoutINS5_7SwizzleILi3ELi4ELi3EEENS5_18smem_ptr_flag_bitsILi8EEENS10_INS6_IJNSC_ILi8EEESH_EEENS6_IJSH_SE_EEEEEEEvNS5_8identityES17_S1H_vS1I_EENS_8epilogue10collective18CollectiveEpilogueINS1K_31Sm100PtrArrayTmaWarpSpecializedILi4ELi2ELi32ELb1ELb0EEEJNS6_IJNSC_ILi64EEESI_SH_EEENS6_IJNS10_IS1P_SE_EENS10_INS6_IJNSC_ILi32EEESD_EEENS6_IJSE_SH_EEEEEEEENS_6half_tEPNS6_IJSE_lSL_EEES1X_S1Z_NS1K_6fusion15FusionCallbacksIS1O_NS20_17LinearCombinationIS1X_fS1X_fLNS_15FloatRoundStyleE2EEES1Q_S1W_JEEENS5_5SM1004TMEM4LOAD26SM100_TMEM_LOAD_16dp256b4xENS5_13SM90_TMA_LOADENS18_IS1A_NS1B_ILi16EEENS10_INS6_IJS1P_S1D_EEENS6_IJSE_S1P_EEEEEEENS5_17SM75_U16x8_LDSM_TENS5_14SM90_TMA_STOREES2F_NS5_17SM90_U16x8_STSM_TENS5_39AutoVectorizingCopyWithAssumedAlignmentILi128EEEEEEvvEEEEvNT_6ParamsE) ;  /* 0xfffffed4027c7950 */ /* 0x000fea0003c3ffff */
        .weak           $__internal_3_$__cuda_sm20_div_u64
        .type           $__internal_3_$__cuda_sm20_div_u64,@function
        .size           $__internal_3_$__cuda_sm20_div_u64,(.L_x_68 - $__internal_3_$__cuda_sm20_div_u64)
$__internal_3_$__cuda_sm20_div_u64:
[----:B------:R-:W1:Y:S08]  /*12a10*/  I2F.U64.RP R16, UR4 ;  /* 0x0000000400107d12 */ /* 0x000e700008309000 */
[----:B-1----:R-:W1:Y:S02]  /*12a20*/  MUFU.RCP R3, R16 ;  /* 0x0000001000037308 */ /* 0x002e640000001000 */
[----:B-1----:R-:W-:-:S06]  /*12a30*/  VIADD R3, R3, 0x1ffffffe ;  /* 0x1ffffffe03037836 */ /* 0x002fcc0000000000 */
[----:B------:R-:W1:Y:S02]  /*12a40*/  F2I.U64.TRUNC R18, R3 ;  /* 0x0000000300127311 */ /* 0x000e64000020d800 */
[----:B-1----:R-:W-:Y:S01]  /*12a50*/  R2UR UR12, R18 ;  /* 0x00000000120c72ca */ /* 0x002fe200000e0000 */
[----:B------:R-:W-:Y:S01]  /*12a60*/  IMAD.MOV.U32 R3, RZ, RZ, 0x0 ;  /* 0x00000000ff037424 */ /* 0x000fe200078e00ff */
[----:B------:R-:W-:-:S11]  /*12a70*/  R2UR UR13, R19 ;  /* 0x00000000130d72ca */ /* 0x000fd600000e0000 */
[----:B------:R-:W-:-:S04]  /*12a80*/  UIMAD.WIDE.U32 UR14, UR12, UR4, URZ ;  /* 0x000000040c0e72a5 */ /* 0x000fc8000f8e00ff */
[----:B------:R-:W-:Y:S02]  /*12a90*/  UIADD3 UR11, UP0, UPT, URZ, -UR14, URZ ;  /* 0x8000000eff0b7290 */ /* 0x000fe4000ff1e0ff */
[----:B------:R-:W-:Y:S02]  /*12aa0*/  UIMAD UR10, UR12, UR5, UR15 ;  /* 0x000000050c0a72a4 */ /* 0x000fe4000f8e020f */
[----:B------:R-:W-:Y:S02]  /*12ab0*/  UIMAD.WIDE.U32 UR14, UR12, UR11, URZ ;  /* 0x0000000b0c0e72a5 */ /* 0x000fe4000f8e00ff */
[----:B------:R-:W-:-:S04]  /*12ac0*/  UIMAD UR10, UR13, UR4, UR10 ;  /* 0x000000040d0a72a4 */ /* 0x000fc8000f8e020a */
[----:B------:R-:W-:Y:S01]  /*12ad0*/  UIADD3.X UR10, UPT, UPT, URZ, ~UR10, URZ, UP0, !UPT ;  /* 0x8000000aff0a7290 */ /* 0x000fe200087fe4ff */
[----:B------:R-:W-:Y:S01]  /*12ae0*/  UMOV UR14, UR15 ;  /* 0x0000000f000e7c82 */ /* 0x000fe20008000000 */
[----:B------:R-:W-:Y:S02]  /*12af0*/  UMOV UR15, UR12 ;  /* 0x0000000c000f7c82 */ /* 0x000fe40008000000 */
[----:B------:R-:W-:Y:S02]  /*12b00*/  UIMAD.WIDE.U32 UR18, UR13, UR10, URZ ;  /* 0x0000000a0d1272a5 */ /* 0x000fe4000f8e00ff */
[----:B------:R-:W-:Y:S02]  /*12b10*/  UIMAD.WIDE.U32 UR14, UP2, UR12, UR10, UR14 ;  /* 0x0000000a0c0e72a5 */ /* 0x000fe4000f84000e */
[----:B------:R-:W-:Y:S02]  /*12b20*/  UIMAD UR10, UR13, UR10, URZ ;  /* 0x0000000a0d0a72a4 */ /* 0x000fe4000f8e02ff */
[----:B------:R-:W-:-:S03]  /*12b30*/  UIMAD.WIDE.U32 UR14, UP1, UR13, UR11, UR14 ;  /* 0x0000000b0d0e72a5 */ /* 0x000fc6000f82000e */
[----:B------:R-:W-:Y:S01]  /*12b40*/  UMOV UR11, UR19 ;  /* 0x00000013000b7c82 */ /* 0x000fe20008000000 */
[----:B------:R-:W-:Y:S02]  /*12b50*/  UIADD3 UR15, UP0, UPT, UR10, UR15, URZ ;  /* 0x0000000f0a0f7290 */ /* 0x000fe4000ff1e0ff */
[----:B------:R-:W-:Y:S02]  /*12b60*/  UIADD3.X UR11, UPT, UPT, UR11, UR13, URZ, UP2, !UPT ;  /* 0x0000000d0b0b7290 */ /* 0x000fe400097fe4ff */
[----:B------:R-:W-:Y:S02]  /*12b70*/  UIMAD.WIDE.U32 UR18, UR15, UR4, URZ ;  /* 0x000000040f1272a5 */ /* 0x000fe4000f8e00ff */
[----:B------:R-:W-:Y:S02]  /*12b80*/  UIADD3.X UR12, UPT, UPT, URZ, URZ, UR11, UP0, UP1 ;  /* 0x000000ffff0c7290 */ /* 0x000fe400087e240b */
[----:B------:R-:W-:Y:S02]  /*12b90*/  UIADD3 UR10, UP0, UPT, URZ, -UR18, URZ ;  /* 0x80000012ff0a7290 */ /* 0x000fe4000ff1e0ff */
[----:B------:R-:W-:-:S02]  /*12ba0*/  UIMAD UR11, UR15, UR5, UR19 ;  /* 0x000000050f0b72a4 */ /* 0x000fc4000f8e0213 */
[----:B------:R-:W-:Y:S02]  /*12bb0*/  UIMAD.WIDE.U32 UR18, UR15, UR10, URZ ;  /* 0x0000000a0f1272a5 */ /* 0x000fe4000f8e00ff */
[----:B------:R-:W-:-:S04]  /*12bc0*/  UIMAD UR11, UR12, UR4, UR11 ;  /* 0x000000040c0b72a4 */ /* 0x000fc8000f8e020b */
[----:B------:R-:W-:Y:S01]  /*12bd0*/  UIADD3.X UR11, UPT, UPT, URZ, ~UR11, URZ, UP0, !UPT ;  /* 0x8000000bff0b7290 */ /* 0x000fe200087fe4ff */
[----:B------:R-:W-:-:S03]  /*12be0*/  UMOV UR14, UR19 ;  /* 0x00000013000e7c82 */ /* 0x000fc60008000000 */
[----:B------:R-:W-:Y:S02]  /*12bf0*/  UIMAD.WIDE.U32 UR18, UP2, UR15, UR11, UR14 ;  /* 0x0000000b0f1272a5 */ /* 0x000fe4000f84000e */
[----:B------:R-:W-:Y:S02]  /*12c00*/  UIMAD.WIDE.U32 UR14, UR12, UR11, URZ ;  /* 0x0000000b0c0e72a5 */ /* 0x000fe4000f8e00ff */
[----:B------:R-:W-:Y:S02]  /*12c10*/  UIMAD.WIDE.U32 UR18, UP1, UR12, UR10, UR18 ;  /* 0x0000000a0c1272a5 */ /* 0x000fe4000f820012 */
[----:B------:R-:W-:-:S05]  /*12c20*/  UIMAD UR10, UR12, UR11, URZ ;  /* 0x0000000b0c0a72a4 */ /* 0x000fca000f8e02ff */
[----:B------:R-:W-:Y:S02]  /*12c30*/  UMOV UR11, UR19 ;  /* 0x00000013000b7c82 */ /* 0x000fe40008000000 */
[----:B------:R-:W-:-:S03]  /*12c40*/  UIADD3 UR10, UP0, UPT, UR10, UR11, URZ ;  /* 0x0000000b0a0a7290 */ /* 0x000fc6000ff1e0ff */
[----:B------:R-:W-:Y:S01]  /*12c50*/  UMOV UR11, UR15 ;  /* 0x0000000f000b7c82 */ /* 0x000fe20008000000 */
[----:B------:R-:W-:Y:S02]  /*12c60*/  UIMAD.WIDE.U32 UR18, UR10, UR6, URZ ;  /* 0x000000060a1272a5 */ /* 0x000fe4000f8e00ff */
[----:B------:R-:W-:-:S04]  /*12c70*/  UIADD3.X UR11, UPT, UPT, UR11, UR12, URZ, UP2, !UPT ;  /* 0x0000000c0b0b7290 */ /* 0x000fc800097fe4ff */
[----:B------:R-:W-:Y:S01]  /*12c80*/  UIADD3.X UR14, UPT, UPT, URZ, URZ, UR11, UP0, UP1 ;  /* 0x000000ffff0e7290 */ /* 0x000fe200087e240b */
[----:B------:R-:W-:Y:S01]  /*12c90*/  UMOV UR18, UR19 ;  /* 0x0000001300127c82 */ /* 0x000fe20008000000 */
[----:B------:R-:W-:Y:S02]  /*12ca0*/  UMOV UR19, URZ ;  /* 0x000000ff00137c82 */ /* 0x000fe40008000000 */
[----:B------:R-:W-:Y:S02]  /*12cb0*/  UIMAD.WIDE.U32 UR12, UR14, UR9, URZ ;  /* 0x000000090e0c72a5 */ /* 0x000fe4000f8e00ff */
[----:B------:R-:W-:-:S04]  /*12cc0*/  UIMAD.WIDE.U32 UR10, UR10, UR9, UR18 ;  /* 0x000000090a0a72a5 */ /* 0x000fc8000f8e0012 */
[----:B------:R-:W-:Y:S02]  /*12cd0*/  UIMAD.WIDE.U32 UR10, UP1, UR14, UR6, UR10 ;  /* 0x000000060e0a72a5 */ /* 0x000fe4000f82000a */
[----:B------:R-:W-:-:S04]  /*12ce0*/  UIMAD UR14, UR14, UR9, URZ ;  /* 0x000000090e0e72a4 */ /* 0x000fc8000f8e02ff */
[----:B------:R-:W-:-:S03]  /*12cf0*/  UIADD3 UR14, UP0, UPT, UR14, UR11, URZ ;  /* 0x0000000b0e0e7290 */ /* 0x000fc6000ff1e0ff */
[----:B------:R-:W-:Y:S01]  /*12d00*/  UMOV UR11, UR13 ;  /* 0x0000000d000b7c82 */ /* 0x000fe20008000000 */
[----:B------:R-:W-:Y:S02]  /*12d10*/  UIMAD.WIDE.U32 UR18, UR14, UR4, URZ ;  /* 0x000000040e1272a5 */ /* 0x000fe4000f8e00ff */
[----:B------:R-:W-:Y:S02]  /*12d20*/  UIADD3.X UR11, UPT, UPT, UR11, URZ, URZ, UP1, !UPT ;  /* 0x000000ff0b0b7290 */ /* 0x000fe40008ffe4ff */
[----:B------:R-:W-:Y:S02]  /*12d30*/  UIADD3 UR13, UPT, UPT, UR14, 0x1, URZ ;  /* 0x000000010e0d7890 */ /* 0x000fe4000fffe0ff */
[----:B------:R-:W-:Y:S02]  /*12d40*/  UIADD3.X UR12, UPT, UPT, URZ, UR11, URZ, UP0, !UPT ;  /* 0x0000000bff0c7290 */ /* 0x000fe400087fe4ff */
[----:B------:R-:W-:Y:S02]  /*12d50*/  UIMAD UR11, UR14, UR5, UR19 ;  /* 0x000000050e0b72a4 */ /* 0x000fe4000f8e0213 */
[----:B------:R-:W-:-:S02]  /*12d60*/  UIADD3 UR10, UP0, UPT, -UR18, UR6, URZ ;  /* 0x00000006120a7290 */ /* 0x000fc4000ff1e1ff */
[----:B------:R-:W-:Y:S02]  /*12d70*/  UIMAD UR11, UR12, UR4, UR11 ;  /* 0x000000040c0b72a4 */ /* 0x000fe4000f8e020b */
[----:B------:R-:W-:Y:S02]  /*12d80*/  UISETP.GE.U32.AND UP1, UPT, UR10, UR4, UPT ;  /* 0x000000040a00728c */ /* 0x000fe4000bf26070 */
[----:B------:R-:W-:Y:S02]  /*12d90*/  UIADD3.X UR9, UPT, UPT, ~UR11, UR9, URZ, UP0, !UPT ;  /* 0x000000090b097290 */ /* 0x000fe400087fe5ff */
[----:B------:R-:W-:Y:S02]  /*12da0*/  UIADD3 UR12, UP0, UPT, -UR4, UR10, URZ ;  /* 0x0000000a040c7290 */ /* 0x000fe4000ff1e1ff */
[----:B------:R-:W-:Y:S02]  /*12db0*/  UISETP.GE.U32.AND.EX UP1, UPT, UR9, UR5, UPT, UP1 ;  /* 0x000000050900728c */ /* 0x000fe4000bf26110 */
[----:B------:R-:W-:-:S02]  /*12dc0*/  UIADD3.X UR11, UPT, UPT, ~UR5, UR9, URZ, UP0, !UPT ;  /* 0x00000009050b7290 */ /* 0x000fc400087fe5ff */
[----:B------:R-:W-:Y:S02]  /*12dd0*/  USEL UR12, UR12, UR10, UP1 ;  /* 0x0000000a0c0c7287 */ /* 0x000fe40008800000 */
[----:B------:R-:W-:Y:S02]  /*12de0*/  USEL UR11, UR11, UR9, UP1 ;  /* 0x000000090b0b7287 */ /* 0x000fe40008800000 */
[----:B------:R-:W-:Y:S02]  /*12df0*/  USEL UR13, UR13, UR14, UP1 ;  /* 0x0000000e0d0d7287 */ /* 0x000fe40008800000 */
[----:B------:R-:W-:Y:S02]  /*12e00*/  UISETP.GE.U32.AND UP1, UPT, UR12, UR4, UPT ;  /* 0x000000040c00728c */ /* 0x000fe4000bf26070 */
[----:B------:R-:W-:Y:S02]  /*12e10*/  UISETP.NE.U32.AND UP0, UPT, UR4, URZ, UPT ;  /* 0x000000ff0400728c */ /* 0x000fe4000bf05070 */
[----:B------:R-:W-:-:S02]  /*12e20*/  UIADD3 UR9, UPT, UPT, UR13, 0x1, URZ ;  /* 0x000000010d097890 */ /* 0x000fc4000fffe0ff */
[----:B------:R-:W-:Y:S02]  /*12e30*/  UISETP.GE.U32.AND.EX UP1, UPT, UR11, UR5, UPT, UP1 ;  /* 0x000000050b00728c */ /* 0x000fe4000bf26110 */
[----:B------:R-:W-:Y:S02]  /*12e40*/  UISETP.NE.AND.EX UP0, UPT, UR5, URZ, UPT, UP0 ;  /* 0x000000ff0500728c */ /* 0x000fe4000bf05300 */
[----:B------:R-:W-:-:S04]  /*12e50*/  USEL UR9, UR9, UR13, UP1 ;  /* 0x0000000d09097287 */ /* 0x000fc80008800000 */
[----:B------:R-:W-:Y:S01]  /*12e60*/  USEL UR12, UR9, 0xffffffff, UP0 ;  /* 0xffffffff090c7887 */ /* 0x000fe20008000000 */
[----:B------:R-:W-:Y:S11]  /*12e70*/  RET.REL.NODEC R2 `(_ZN7cutlass13device_kernelINS_4gemm6kernel13GemmUniversalINS1_17GroupProblemShapeIN4cute5tupleIJiiiEEEEENS1_10collective13CollectiveMmaINS1_40MainloopSm100ArrayTmaUmmaWarpSpecializedILi7ELi8ELi4ENS6_IJNS5_1CILi2EEENSC_ILi1EEESE_EEEEENS6_IJNSC_ILi128EEENSC_ILi256EEESH_EEENS_12float_e4m3_tEPNS6_IJlSE_NSC_ILi0EEEEEESK_SN_NS5_8TiledMMAINS5_8MMA_AtomIJNS5_10MMA_TraitsINS5_25SM100_MMA_F8F6F4_2x1SM_SSEJSK_SK_fSH_SI_NS5_17integral_constantINS5_4UMMA5MajorELSU_0EEESV_NSS_INST_7ScaleInELSW_0EEESX_EEEEEENS5_6LayoutINS6_IJSE_SE_SE_EEENS6_IJSL_SL_SL_EEEEENS6_IJNS5_10UnderscoreES14_S14_EEEEENS5_18SM100_TMA_2SM_LOADENS5_14ComposedLayoutINS5_7SwizzleILi3ELi4ELi3EEENS5_18smem_ptr_flag_bitsILi8EEENS10_INS6_IJNSC_ILi8EEESH_EEENS6_IJSH_SE_EEEEEEEvNS5_8identityES17_S1H_vS1I_EENS_8epilogue10collective18CollectiveEpilogueINS1K_31Sm100PtrArrayTmaWarpSpecializedILi4ELi2ELi32ELb1ELb0EEEJNS6_IJNSC_ILi64EEESI_SH_EEENS6_IJNS10_IS1P_SE_EENS10_INS6_IJNSC_ILi32EEESD_EEENS6_IJSE_SH_EEEEEEEENS_6half_tEPNS6_IJSE_lSL_EEES1X_S1Z_NS1K_6fusion15FusionCallbacksIS1O_NS20_17LinearCombinationIS1X_fS1X_fLNS_15FloatRoundStyleE2EEES1Q_S1W_JEEENS5_5SM1004TMEM4LOAD26SM100_TMEM_LOAD_16dp256b4xENS5_13SM90_TMA_LOADENS18_IS1A_NS1B_ILi16EEENS10_INS6_IJS1P_S1D_EEENS6_IJSE_S1P_EEEEEEENS5_17SM75_U16x8_LDSM_TENS5_14SM90_TMA_STOREES2F_NS5_17SM90_U16x8_STSM_TENS5_39AutoVectorizingCopyWithAssumedAlignmentILi128EEEEEEvvEEEEvNT_6ParamsE) ;  /* 0xfffffed002607950 */ /* 0x000ff60003c3ffff */
.L_x_68:
[----:B------:R-:W-:Y:S01]  /*12e80*/  MOV R28, R16 ;  /* 0x00000010001c7202 */ /* 0x000fe20000000f00 */
[----:B------:R-:W-:-:S05]  /*12e90*/  IMAD.MOV.U32 R29, RZ, RZ, R3 ;  /* 0x000000ffff1d7224 */ /* 0x000fca00078e0003 */
[----:B------:R-:W1:Y:S08]  /*12ea0*/  I2F.U64.RP R28, R28 ;  /* 0x0000001c001c7312 */ /* 0x000e700000309000 */
[----:B-1----:R-:W1:Y:S02]  /*12eb0*/  MUFU.RCP R22, R28 ;  /* 0x0000001c00167308 */ /* 0x002e640000001000 */
[----:B-1----:R-:W-:-:S06]  /*12ec0*/  IADD3 R22, PT, PT, R22, 0x1ffffffe, RZ ;  /* 0x1ffffffe16167810 */ /* 0x002fcc0007ffe0ff */
[----:B------:R-:W1:Y:S02]  /*12ed0*/  F2I.U64.TRUNC R22, R22 ;  /* 0x0000001600167311 */ /* 0x000e64000020d800 */
[----:B-1----:R-:W-:-:S04]  /*12ee0*/  IMAD.WIDE.U32 R24, R22, R16, RZ ;  /* 0x0000001016187225 */ /* 0x002fc800078e00ff */
[----:B------:R-:W-:Y:S01]  /*12ef0*/  IMAD R27, R22, R3, R25 ;  /* 0x00000003161b7224 */ /* 0x000fe200078e0219 */
[----:B------:R-:W-:-:S03]  /*12f00*/  IADD3 R25, P0, PT, RZ, -R24, RZ ;  /* 0x80000018ff197210 */ /* 0x000fc60007f1e0ff */
[----:B------:R-:W-:Y:S01]  /*12f10*/  IMAD R20, R23, R16, R27 ;  /* 0x0000001017147224 */ /* 0x000fe200078e021b */
[----:B------:R-:W-:Y:S01]  /*12f20*/  MOV R27, R22 ;  /* 0x00000016001b7202 */ /* 0x000fe20000000f00 */
[----:B------:R-:W-:-:S04]  /*12f30*/  IMAD.HI.U32 R26, R22, R25, RZ ;  /* 0x00000019161a7227 */ /* 0x000fc800078e00ff */
[----:B------:R-:W-:-:S04]  /*12f40*/  IMAD.X R20, RZ, RZ, ~R20, P0 ;  /* 0x000000ffff147224 */ /* 0x000fc800000e0e14 */
[----:B------:R-:W-:-:S04]  /*12f50*/  IMAD.WIDE.U32 R26, P2, R22, R20, R26 ;  /* 0x00000014161a7225 */ /* 0x000fc8000784001a */
[C---:B------:R-:W-:Y:S02]  /*12f60*/  IMAD R24, R23.reuse, R20, RZ ;  /* 0x0000001417187224 */ /* 0x040fe400078e02ff */
[----:B------:R-:W-:-:S04]  /*12f70*/  IMAD.HI.U32 R25, P1, R23, R25, R26 ;  /* 0x0000001917197227 */ /* 0x000fc8000782001a */
[----:B------:R-:W-:Y:S01]  /*12f80*/  IMAD.HI.U32 R20, R23, R20, RZ ;  /* 0x0000001417147227 */ /* 0x000fe200078e00ff */
[----:B------:R-:W-:-:S03]  /*12f90*/  IADD3 R25, P0, PT, R24, R25, RZ ;  /* 0x0000001918197210 */ /* 0x000fc60007f1e0ff */
[----:B------:R-:W-:Y:S02]  /*12fa0*/  IMAD.X R23, R20, 0x1, R23, P2 ;  /* 0x0000000114177824 */ /* 0x000fe400010e0617 */
[----:B------:R-:W-:-:S03]  /*12fb0*/  IMAD.WIDE.U32 R26, R25, R16, RZ ;  /* 0x00000010191a7225 */ /* 0x000fc600078e00ff */
[----:B------:R-:W-:Y:S01]  /*12fc0*/  IADD3.X R23, PT, PT, RZ, RZ, R23, P0, P1 ;  /* 0x000000ffff177210 */ /* 0x000fe200007e2417 */
[----:B------:R-:W-:Y:S01]  /*12fd0*/  IMAD R20, R25, R3, R27 ;  /* 0x0000000319147224 */ /* 0x000fe200078e021b */
[----:B------:R-:W-:-:S03]  /*12fe0*/  IADD3 R22, P0, PT, RZ, -R26, RZ ;  /* 0x8000001aff167210 */ /* 0x000fc60007f1e0ff */
[----:B------:R-:W-:Y:S02]  /*12ff0*/  IMAD R20, R23, R16, R20 ;  /* 0x0000001017147224 */ /* 0x000fe400078e0214 */
[----:B------:R-:W-:-:S03]  /*13000*/  IMAD.HI.U32 R24, R25, R22, RZ ;  /* 0x0000001619187227 */ /* 0x000fc600078e00ff */
[----:B------:R-:W-:-:S05]  /*13010*/  IADD3.X R20, PT, PT, RZ, ~R20, RZ, P0, !PT ;  /* 0x80000014ff147210 */ /* 0x000fca00007fe4ff */
[----:B------:R-:W-:-:S04]  /*13020*/  IMAD.WIDE.U32 R26, P2, R25, R20, R24 ;  /* 0x00000014191a7225 */ /* 0x000fc80007840018 */
[C---:B------:R-:W-:Y:S02]  /*13030*/  IMAD R24, R23.reuse, R20, RZ ;  /* 0x0000001417187224 */ /* 0x040fe400078e02ff */
[----:B------:R-:W-:-:S04]  /*13040*/  IMAD.HI.U32 R25, P1, R23, R22, R26 ;  /* 0x0000001617197227 */ /* 0x000fc8000782001a */
[----:B------:R-:W-:Y:S01]  /*13050*/  IMAD.HI.U32 R20, R23, R20, RZ ;  /* 0x0000001417147227 */ /* 0x000fe200078e00ff */
[----:B------:R-:W-:-:S03]  /*13060*/  IADD3 R24, P0, PT, R24, R25, RZ ;  /* 0x0000001918187210 */ /* 0x000fc60007f1e0ff */
[----:B------:R-:W-:Y:S02]  /*13070*/  IMAD.X R20, R20, 0x1, R23, P2 ;  /* 0x0000000114147824 */ /* 0x000fe400010e0617 */
[----:B------:R-:W-:Y:S02]  /*13080*/  HFMA2 R23, -RZ, RZ, 0, 0 ;  /* 0x00000000ff177431 */ /* 0x000fe400000001ff */
[----:B------:R-:W-:Y:S01]  /*13090*/  IMAD.HI.U32 R22, R24, R19, RZ ;  /* 0x0000001318167227 */ /* 0x000fe200078e00ff */
[----:B------:R-:W-:-:S05]  /*130a0*/  IADD3.X R25, PT, PT, RZ, RZ, R20, P0, P1 ;  /* 0x000000ffff197210 */ /* 0x000fca00007e2414 */
[-C--:B------:R-:W-:Y:S02]  /*130b0*/  IMAD R20, R25, R18.reuse, RZ ;  /* 0x0000001219147224 */ /* 0x080fe400078e02ff */
[----:B------:R-:W-:-:S04]  /*130c0*/  IMAD.WIDE.U32 R22, R24, R18, R22 ;  /* 0x0000001218167225 */ /* 0x000fc800078e0016 */
[----:B------:R-:W-:-:S04]  /*130d0*/  IMAD.HI.U32 R23, P1, R25, R19, R22 ;  /* 0x0000001319177227 */ /* 0x000fc80007820016 */
[----:B------:R-:W-:Y:S01]  /*130e0*/  IMAD.HI.U32 R22, R25, R18, RZ ;  /* 0x0000001219167227 */ /* 0x000fe200078e00ff */
[----:B------:R-:W-:-:S04]  /*130f0*/  IADD3 R20, P0, PT, R20, R23, RZ ;  /* 0x0000001714147210 */ /* 0x000fc80007f1e0ff */
[----:B------:R-:W-:Y:S01]  /*13100*/  IADD3.X R22, PT, PT, R22, RZ, RZ, P1, !PT ;  /* 0x000000ff16167210 */ /* 0x000fe20000ffe4ff */
[----:B------:R-:W-:-:S04]  /*13110*/  IMAD.WIDE.U32 R24, R20, R16, RZ ;  /* 0x0000001014187225 */ /* 0x000fc800078e00ff */
[----:B------:R-:W-:Y:S01]  /*13120*/  IMAD.X R22, RZ, RZ, R22, P0 ;  /* 0x000000ffff167224 */ /* 0x000fe200000e0616 */
[----:B------:R-:W-:Y:S01]  /*13130*/  IADD3 R19, P0, PT, -R24, R19, RZ ;  /* 0x0000001318137210 */ /* 0x000fe20007f1e1ff */
[C---:B------:R-:W-:Y:S02]  /*13140*/  IMAD R23, R20.reuse, R3, R25 ;  /* 0x0000000314177224 */ /* 0x040fe400078e0219 */
[----:B------:R-:W-:Y:S01]  /*13150*/  VIADD R25, R20, 0x1 ;  /* 0x0000000114197836 */ /* 0x000fe20000000000 */
[-C--:B------:R-:W-:Y:S01]  /*13160*/  ISETP.GE.U32.AND P2, PT, R19, R16.reuse, PT ;  /* 0x000000101300720c */ /* 0x080fe20003f46070 */
[----:B------:R-:W-:Y:S01]  /*13170*/  IMAD R23, R22, R16, R23 ;  /* 0x0000001016177224 */ /* 0x000fe200078e0217 */
[----:B------:R-:W-:-:S04]  /*13180*/  IADD3 R22, P1, PT, -R16, R19, RZ ;  /* 0x0000001310167210 */ /* 0x000fc80007f3e1ff */
[----:B------:R-:W-:-:S04]  /*13190*/  IADD3.X R18, PT, PT, ~R23, R18, RZ, P0, !PT ;  /* 0x0000001217127210 */ /* 0x000fc800007fe5ff */
[----:B------:R-:W-:Y:S02]  /*131a0*/  ISETP.GE.U32.AND.EX P0, PT, R18, R3, PT, P2 ;  /* 0x000000031200720c */ /* 0x000fe40003f06120 */
[-C--:B------:R-:W-:Y:S02]  /*131b0*/  IADD3.X R23, PT, PT, ~R3, R18.reuse, RZ, P1, !PT ;  /* 0x0000001203177210 */ /* 0x080fe40000ffe5ff */
[----:B------:R-:W-:Y:S02]  /*131c0*/  SEL R19, R22, R19, P0 ;  /* 0x0000001316137207 */ /* 0x000fe40000000000 */
[----:B------:R-:W-:Y:S02]  /*131d0*/  SEL R18, R23, R18, P0 ;  /* 0x0000001217127207 */ /* 0x000fe40000000000 */
[----:B------:R-:W-:Y:S02]  /*131e0*/  SEL R25, R25, R20, P0 ;  /* 0x0000001419197207 */ /* 0x000fe40000000000 */
[----:B------:R-:W-:-:S02]  /*131f0*/  ISETP.GE.U32.AND P1, PT, R19, R16, PT ;  /* 0x000000101300720c */ /* 0x000fc40003f26070 */
[----:B------:R-:W-:Y:S02]  /*13200*/  ISETP.NE.U32.AND P0, PT, R16, RZ, PT ;  /* 0x000000ff1000720c */ /* 0x000fe40003f05070 */
[----:B------:R-:W-:Y:S02]  /*13210*/  IADD3 R20, PT, PT, R25, 0x1, RZ ;  /* 0x0000000119147810 */ /* 0x000fe40007ffe0ff */
[----:B------:R-:W-:Y:S02]  /*13220*/  ISETP.GE.U32.AND.EX P1, PT, R18, R3, PT, P1 ;  /* 0x000000031200720c */ /* 0x000fe40003f26110 */
[----:B------:R-:W-:Y:S02]  /*13230*/  ISETP.NE.AND.EX P0, PT, R3, RZ, PT, P0 ;  /* 0x000000ff0300720c */ /* 0x000fe40003f05300 */
[----:B------:R-:W-:Y:S02]  /*13240*/  MOV R3, 0x0 ;  /* 0x0000000000037802 */ /* 0x000fe40000000f00 */
[----:B------:R-:W-:-:S04]  /*13250*/  SEL R20, R20, R25, P1 ;  /* 0x0000001914147207 */ /* 0x000fc80000800000 */
[----:B------:R-:W-:Y:S01]  /*13260*/  SEL R20, R20, 0xffffffff, P0 ;  /* 0xffffffff14147807 */ /* 0x000fe20000000000 */
[----:B------:R-:W-:Y:S06]  /*13270*/  RET.REL.NODEC R2 `(_ZN7cutlass13device_kernelINS_4gemm6kernel13GemmUniversalINS1_17GroupProblemShapeIN4cute5tupleIJiiiEEEEENS1_10collective13CollectiveMmaINS1_40MainloopSm100ArrayTmaUmmaWarpSpecializedILi7ELi8ELi4ENS6_IJNS5_1CILi2EEENSC_ILi1EEESE_EEEEENS6_IJNSC_ILi128EEENSC_ILi256EEESH_EEENS_12float_e4m3_tEPNS6_IJlSE_NSC_ILi0EEEEEESK_SN_NS5_8TiledMMAINS5_8MMA_AtomIJNS5_10MMA_TraitsINS5_25SM100_MMA_F8F6F4_2x1SM_SSEJSK_SK_fSH_SI_NS5_17integral_constantINS5_4UMMA5MajorELSU_0EEESV_NSS_INST_7ScaleInELSW_0EEESX_EEEEEENS5_6LayoutINS6_IJSE_SE_SE_EEENS6_IJSL_SL_SL_EEEEENS6_IJNS5_10UnderscoreES14_S14_EEEEENS5_18SM100_TMA_2SM_LOADENS5_14ComposedLayoutINS5_7SwizzleILi3ELi4ELi3EEENS5_18smem_ptr_flag_bitsILi8EEENS10_INS6_IJNSC_ILi8EEESH_EEENS6_IJSH_SE_EEEEEEEvNS5_8identityES17_S1H_vS1I_EENS_8epilogue10collective18CollectiveEpilogueINS1K_31Sm100PtrArrayTmaWarpSpecializedILi4ELi2ELi32ELb1ELb0EEEJNS6_IJNSC_ILi64EEESI_SH_EEENS6_IJNS10_IS1P_SE_EENS10_INS6_IJNSC_ILi32EEESD_EEENS6_IJSE_SH_EEEEEEEENS_6half_tEPNS6_IJSE_lSL_EEES1X_S1Z_NS1K_6fusion15FusionCallbacksIS1O_NS20_17LinearCombinationIS1X_fS1X_fLNS_15FloatRoundStyleE2EEES1Q_S1W_JEEENS5_5SM1004TMEM4LOAD26SM100_TMEM_LOAD_16dp256b4xENS5_13SM90_TMA_LOADENS18_IS1A_NS1B_ILi16EEENS10_INS6_IJS1P_S1D_EEENS6_IJSE_S1P_EEEEEEENS5_17SM75_U16x8_LDSM_TENS5_14SM90_TMA_STOREES2F_NS5_17SM90_U16x8_STSM_TENS5_39AutoVectorizingCopyWithAssumedAlignmentILi128EEEEEEvvEEEEvNT_6ParamsE) ;  /* 0xfffffecc02607950 */ /* 0x000fec0003c3ffff */
.L_x_302:
[----:B------:R-:W-:-:S00]  /*13280*/  BRA `(.L_x_302) ;  /* 0xfffffffc00fc7947 */ /* 0x000fc0000383ffff */
[----:B------:R-:W-:-:S00]  /*13290*/  NOP ;  /* 0x0000000000007918 */ /* 0x000fc00000000000 */
        /* <DEDUP_REMOVED lines=14> */
.L_x_314:


//--------------------- .nv.global.init           --------------------------
	.section	.nv.global.init,"aw",@progbits
.nv.global.init:
	.type		$str$26,@object
	.size		$str$26,($str$27 - $str$26)
$str$26:
        /*0000*/ 	.byte	0x28, 0x61, 0x64, 0x64, 0x72, 0x65, 0x73, 0x73, 0x20, 0x26, 0x20, 0x6d, 0x61, 0x73, 0x6b, 0x29
        /*0010*/ 	.byte	0x20, 0x3d, 0x3d, 0x20, 0x30, 0x00
	.type		$str$27,@object
	.size		$str$27,($str$25 - $str$27)
$str$27:
        /*0016*/ 	.byte	0x2f, 0x74, 0x6d, 0x70, 0x2f, 0x63, 0x75, 0x74, 0x6c, 0x61, 0x73, 0x73, 0x5f, 0x73, 0x77, 0x65
        /*0026*/ 	.byte	0x65, 0x70, 0x5f, 0x73, 0x72, 0x63, 0x2f, 0x69, 0x6e, 0x63, 0x6c, 0x75, 0x64, 0x65, 0x2f, 0x63
        /*0036*/ 	.byte	0x75, 0x74, 0x65, 0x2f, 0x70, 0x6f, 0x69, 0x6e, 0x74, 0x65, 0x72, 0x5f, 0x66, 0x6c, 0x61, 0x67
        /*0046*/ 	.byte	0x67, 0x65, 0x64, 0x2e, 0x68, 0x70, 0x70, 0x00
	.type		$str$25,@object
	.size		$str$25,($str$24 - $str$25)
$str$25:
        /*004e*/ 	.byte	0x2f, 0x74, 0x6d, 0x70, 0x2f, 0x63, 0x75, 0x74, 0x6c, 0x61, 0x73, 0x73, 0x5f, 0x73, 0x77, 0x65
        /*005e*/ 	.byte	0x65, 0x70, 0x5f, 0x73, 0x72, 0x63, 0x2f, 0x69, 0x6e, 0x63, 0x6c, 0x75, 0x64, 0x65, 0x2f, 0x63
        /*006e*/ 	.byte	0x75, 0x74, 0x65, 0x2f, 0x61, 0x74, 0x6f, 0x6d, 0x2f, 0x63, 0x6f, 0x70, 0x79, 0x5f, 0x74, 0x72
        /*007e*/ 	.byte	0x61, 0x69, 0x74, 0x73, 0x5f, 0x73, 0x6d, 0x31, 0x30, 0x30, 0x2e, 0x68, 0x70, 0x70, 0x00
	.type		$str$24,@object
	.size		$str$24,(__unnamed_1 - $str$24)
$str$24:
        /*008d*/ 	.byte	0x28, 0x28, 0x75, 0x69, 0x6e, 0x74, 0x33, 0x32, 0x5f, 0x74, 0x28, 0x74, 0x68, 0x72, 0x65, 0x61
        /*009d*/ 	.byte	0x64, 0x49, 0x64, 0x78, 0x2e, 0x78, 0x29, 0x20, 0x2f, 0x20, 0x33, 0x32, 0x29, 0x20, 0x25, 0x20
        /*00ad*/ 	.byte	0x34, 0x29, 0x20, 0x3d, 0x3d, 0x20, 0x28, 0x28, 0x28, 0x74, 0x6d, 0x65, 0x6d, 0x5f, 0x61, 0x64
        /*00bd*/ 	.byte	0x64, 0x72, 0x20, 0x3e, 0x3e, 0x20, 0x31, 0x36, 0x29, 0x20, 0x2f, 0x20, 0x33, 0x32, 0x29, 0x20
        /*00cd*/ 	.byte	0x25, 0x20, 0x34, 0x29, 0x00
	.type		__unnamed_1,@object
	.size		__unnamed_1,(__unnamed_2 - __unnamed_1)
__unnamed_1:
        /*00d2*/ 	.byte	0x61, 0x75, 0x74, 0x6f, 0x20, 0x63, 0x75, 0x74, 0x65, 0x3a, 0x3a, 0x61, 0x73, 0x5f, 0x70, 0x6f
        /* <DEDUP_REMOVED lines=24> */
        /*0262*/ 	.byte	0x3e, 0x3e, 0x3e, 0x5d, 0x00
	.type		__unnamed_2,@object
	.size		__unnamed_2,(.L_2 - __unnamed_2)
__unnamed_2:
        /* <DEDUP_REMOVED lines=42> */
        /*0507*/ 	.byte	0x3e, 0x5d, 0x00
.L_2:


//--------------------- .nv.shared._ZN7cutlass13device_kernelINS_4gemm6kernel13GemmUniversalINS1_17GroupProblemShapeIN4cute5tupleIJiiiEEEEENS1_10collective13CollectiveMmaINS1_40MainloopSm100ArrayTmaUmmaWarpSpecializedILi7ELi8ELi4ENS6_IJNS5_1CILi2EEENSC_ILi1EEESE_EEEEENS6_IJNSC_ILi128EEENSC_ILi256EEESH_EEENS_12float_e4m3_tEPNS6_IJlSE_NSC_ILi0EEEEEESK_SN_NS5_8TiledMMAINS5_8MMA_AtomIJNS5_10MMA_TraitsINS5_25SM100_MMA_F8F6F4_2x1SM_SSEJSK_SK_fSH_SI_NS5_17integral_constantINS5_4UMMA5MajorELSU_0EEESV_NSS_INST_7ScaleInELSW_0EEESX_EEEEEENS5_6LayoutINS6_IJSE_SE_SE_EEENS6_IJSL_SL_SL_EEEEENS6_IJNS5_10UnderscoreES14_S14_EEEEENS5_18SM100_TMA_2SM_LOADENS5_14ComposedLayoutINS5_7SwizzleILi3ELi4ELi3EEENS5_18smem_ptr_flag_bitsILi8EEENS10_INS6_IJNSC_ILi8EEESH_EEENS6_IJSH_SE_EEEEEEEvNS5_8identityES17_S1H_vS1I_EENS_8epilogue10collective18CollectiveEpilogueINS1K_31Sm100PtrArrayTmaWarpSpecializedILi4ELi2ELi32ELb1ELb0EEEJNS6_IJNSC_ILi64EEESI_SH_EEENS6_IJNS10_IS1P_SE_EENS10_INS6_IJNSC_ILi32EEESD_EEENS6_IJSE_SH_EEEEEEEENS_6half_tEPNS6_IJSE_lSL_EEES1X_S1Z_NS1K_6fusion15FusionCallbacksIS1O_NS20_17LinearCombinationIS1X_fS1X_fLNS_15FloatRoundStyleE2EEES1Q_S1W_JEEENS5_5SM1004TMEM4LOAD26SM100_TMEM_LOAD_16dp256b4xENS5_13SM90_TMA_LOADENS18_IS1A_NS1B_ILi16EEENS10_INS6_IJS1P_S1D_EEENS6_IJSE_S1P_EEEEEEENS5_17SM75_U16x8_LDSM_TENS5_14SM90_TMA_STOREES2F_NS5_17SM90_U16x8_STSM_TENS5_39AutoVectorizingCopyWithAssumedAlignmentILi128EEEEEEvvEEEEvNT_6ParamsE --------------------------
	.section	.nv.shared._ZN7cutlass13device_kernelINS_4gemm6kernel13GemmUniversalINS1_17GroupProblemShapeIN4cute5tupleIJiiiEEEEENS1_10collective13CollectiveMmaINS1_40MainloopSm100ArrayTmaUmmaWarpSpecializedILi7ELi8ELi4ENS6_IJNS5_1CILi2EEENSC_ILi1EEESE_EEEEENS6_IJNSC_ILi128EEENSC_ILi256EEESH_EEENS_12float_e4m3_tEPNS6_IJlSE_NSC_ILi0EEEEEESK_SN_NS5_8TiledMMAINS5_8MMA_AtomIJNS5_10MMA_TraitsINS5_25SM100_MMA_F8F6F4_2x1SM_SSEJSK_SK_fSH_SI_NS5_17integral_constantINS5_4UMMA5MajorELSU_0EEESV_NSS_INST_7ScaleInELSW_0EEESX_EEEEEENS5_6LayoutINS6_IJSE_SE_SE_EEENS6_IJSL_SL_SL_EEEEENS6_IJNS5_10UnderscoreES14_S14_EEEEENS5_18SM100_TMA_2SM_LOADENS5_14ComposedLayoutINS5_7SwizzleILi3ELi4ELi3EEENS5_18smem_ptr_flag_bitsILi8EEENS10_INS6_IJNSC_ILi8EEESH_EEENS6_IJSH_SE_EEEEEEEvNS5_8identityES17_S1H_vS1I_EENS_8epilogue10collective18CollectiveEpilogueINS1K_31Sm100PtrArrayTmaWarpSpecializedILi4ELi2ELi32ELb1ELb0EEEJNS6_IJNSC_ILi64EEESI_SH_EEENS6_IJNS10_IS1P_SE_EENS10_INS6_IJNSC_ILi32EEESD_EEENS6_IJSE_SH_EEEEEEEENS_6half_tEPNS6_IJSE_lSL_EEES1X_S1Z_NS1K_6fusion15FusionCallbacksIS1O_NS20_17LinearCombinationIS1X_fS1X_fLNS_15FloatRoundStyleE2EEES1Q_S1W_JEEENS5_5SM1004TMEM4LOAD26SM100_TMEM_LOAD_16dp256b4xENS5_13SM90_TMA_LOADENS18_IS1A_NS1B_ILi16EEENS10_INS6_IJS1P_S1D_EEENS6_IJSE_S1P_EEEEEEENS5_17SM75_U16x8_LDSM_TENS5_14SM90_TMA_STOREES2F_NS5_17SM90_U16x8_STSM_TENS5_39AutoVectorizingCopyWithAssumedAlignmentILi128EEEEEEvvEEEEvNT_6ParamsE,"aw",@nobits
	.sectionflags	@""
	.align	16
	.zero		1024


//--------------------- .nv.shared.reserved.0     --------------------------
	.section	.nv.shared.reserved.0,"aw",@nobits
	.weak		__nv_reservedSMEM_offset_0_alias
	.size		__nv_reservedSMEM_offset_0_alias, 0, 64
	.other		__nv_reservedSMEM_offset_0_alias,@"STO_CUDA_RESERVED_SHARED STV_DEFAULT"
__nv_reservedSMEM_offset_0_alias:
	.zero		0
.nv.shared.reserved.0:
	.zero		64
	.weak		__nv_reservedSMEM_tcgen05_partition
	.type		__nv_reservedSMEM_tcgen05_partition,@object
	.size		__nv_reservedSMEM_tcgen05_partition,(.L_0 - __nv_reservedSMEM_tcgen05_partition)
__nv_reservedSMEM_tcgen05_partition:
	.zero		32
.L_0:


//--------------------- .nv.global                --------------------------
	.section	.nv.global,"aw",@nobits
.nv.global:
	.type		_ZN39_INTERNAL_1f19c32d_4_k_cu_6fc90a70_33574cute1_E,@object
	.size		_ZN39_INTERNAL_1f19c32d_4_k_cu_6fc90a70_33574cute1_E,(_ZN39_INTERNAL_1f19c32d_4_k_cu_6fc90a70_33574cuda3std3__45__cpo6cbeginE - _ZN39_INTERNAL_1f19c32d_4_k_cu_6fc90a70_33574cute1_E)
_ZN39_INTERNAL_1f19c32d_4_k_cu_6fc90a70_33574cute1_E:
	.zero		1
	.type		_ZN39_INTERNAL_1f19c32d_4_k_cu_6fc90a70_33574cuda3std3__45__cpo6cbeginE,@object
	.size		_ZN39_INTERNAL_1f19c32d_4_k_cu_6fc90a70_33574cuda3std3__45__cpo6cbeginE,(_ZN39_INTERNAL_1f19c32d_4_k_cu_6fc90a70_33574cuda3std3__48in_placeE - _ZN39_INTERNAL_1f19c32d_4_k_cu_6fc90a70_33574cuda3std3__45__cpo6cbeginE)
_ZN39_INTERNAL_1f19c32d_4_k_cu_6fc90a70_33574cuda3std3__45__cpo6cbeginE:
	.zero		1
	.type		_ZN39_INTERNAL_1f19c32d_4_k_cu_6fc90a70_33574cuda3std3__48in_placeE,@object
	.size		_ZN39_INTERNAL_1f19c32d_4_k_cu_6fc90a70_33574cuda3std3__48in_placeE,(_ZN39_INTERNAL_1f19c32d_4_k_cu_6fc90a70_33574cuda3std6ranges3__45__cpo9iter_moveE - _ZN39_INTERNAL_1f19c32d_4_k_cu_6fc90a70_33574cuda3std3__48in_placeE)
_ZN39_INTERNAL_1f19c32d_4_k_cu_6fc90a70_33574cuda3std3__48in_placeE:
	.zero		1
	.type		_ZN39_INTERNAL_1f19c32d_4_k_cu_6fc90a70_33574cuda3std6ranges3__45__cpo9iter_moveE,@object
	.size		_ZN39_INTERNAL_1f19c32d_4_k_cu_6fc90a70_33574cuda3std6ranges3__45__cpo9iter_moveE,(_ZN39_INTERNAL_1f19c32d_4_k_cu_6fc90a70_33574cuda3std3__45__cpo5beginE - _ZN39_INTERNAL_1f19c32d_4_k_cu_6fc90a70_33574cuda3std6ranges3__45__cpo9iter_moveE)
_ZN39_INTERNAL_1f19c32d_4_k_cu_6fc90a70_33574cuda3std6ranges3__45__cpo9iter_moveE:
	.zero		1
	.type		_ZN39_INTERNAL_1f19c32d_4_k_cu_6fc90a70_33574cuda3std3__45__cpo5beginE,@object
	.size		_ZN39_INTERNAL_1f19c32d_4_k_cu_6fc90a70_33574cuda3std3__45__cpo5beginE,(_ZN39_INTERNAL_1f19c32d_4_k_cu_6fc90a70_33574cuda3std3__441_GLOBAL__N__1f19c32d_4_k_cu_6fc90a70_33576ignoreE - _ZN39_INTERNAL_1f19c32d_4_k_cu_6fc90a70_33574cuda3std3__45__cpo5beginE)
_ZN39_INTERNAL_1f19c32d_4_k_cu_6fc90a70_33574cuda3std3__45__cpo5beginE:
	.zero		1
	.type		_ZN39_INTERNAL_1f19c32d_4_k_cu_6fc90a70_33574cuda3std3__441_GLOBAL__N__1f19c32d_4_k_cu_6fc90a70_33576ignoreE,@object
	.size		_ZN39_INTERNAL_1f19c32d_4_k_cu_6fc90a70_33574cuda3std3__441_GLOBAL__N__1f19c32d_4_k_cu_6fc90a70_33576ignoreE,(_ZN39_INTERNAL_1f19c32d_4_k_cu_6fc90a70_33574cute7productE - _ZN39_INTERNAL_1f19c32d_4_k_cu_6fc90a70_33574cuda3std3__441_GLOBAL__N__1f19c32d_4_k_cu_6fc90a70_33576ignoreE)
_ZN39_INTERNAL_1f19c32d_4_k_cu_6fc90a70_33574cuda3std3__441_GLOBAL__N__1f19c32d_4_k_cu_6fc90a70_33576ignoreE:
	.zero		1
	.type		_ZN39_INTERNAL_1f19c32d_4_k_cu_6fc90a70_33574cute7productE,@object
	.size		_ZN39_INTERNAL_1f19c32d_4_k_cu_6fc90a70_33574cute7productE,(_ZN39_INTERNAL_1f19c32d_4_k_cu_6fc90a70_33574cuda3std3__45__cpo3endE - _ZN39_INTERNAL_1f19c32d_4_k_cu_6fc90a70_33574cute7productE)
_ZN39_INTERNAL_1f19c32d_4_k_cu_6fc90a70_33574cute7productE:
	.zero		1
	.type		_ZN39_INTERNAL_1f19c32d_4_k_cu_6fc90a70_33574cuda3std3__45__cpo3endE,@object
	.size		_ZN39_INTERNAL_1f19c32d_4_k_cu_6fc90a70_33574cuda3std3__45__cpo3endE,(_ZN39_INTERNAL_1f19c32d_4_k_cu_6fc90a70_33574cuda3std3__419piecewise_constructE - _ZN39_INTERNAL_1f19c32d_4_k_cu_6fc90a70_33574cuda3std3__45__cpo3endE)
_ZN39_INTERNAL_1f19c32d_4_k_cu_6fc90a70_33574cuda3std3__45__cpo3endE:
	.zero		1
	.type		_ZN39_INTERNAL_1f19c32d_4_k_cu_6fc90a70_33574cuda3std3__419piecewise_constructE,@object
	.size		_ZN39_INTERNAL_1f19c32d_4_k_cu_6fc90a70_33574cuda3std3__419piecewise_constructE,(_ZN39_INTERNAL_1f19c32d_4_k_cu_6fc90a70_33574cuda3std3__45__cpo4cendE - _ZN39_INTERNAL_1f19c32d_4_k_cu_6fc90a70_33574cuda3std3__419piecewise_constructE)
_ZN39_INTERNAL_1f19c32d_4_k_cu_6fc90a70_33574cuda3std3__419piecewise_constructE:
	.zero		1
	.type		_ZN39_INTERNAL_1f19c32d_4_k_cu_6fc90a70_33574cuda3std3__45__cpo4cendE,@object
	.size		_ZN39_INTERNAL_1f19c32d_4_k_cu_6fc90a70_33574cuda3std3__45__cpo4cendE,(_ZN39_INTERNAL_1f19c32d_4_k_cu_6fc90a70_33574cuda3std6ranges3__45__cpo4swapE - _ZN39_INTERNAL_1f19c32d_4_k_cu_6fc90a70_33574cuda3std3__45__cpo4cendE)
_ZN39_INTERNAL_1f19c32d_4_k_cu_6fc90a70_33574cuda3std3__45__cpo4cendE:
	.zero		1
	.type		_ZN39_INTERNAL_1f19c32d_4_k_cu_6fc90a70_33574cuda3std6ranges3__45__cpo4swapE,@object
	.size		_ZN39_INTERNAL_1f19c32d_4_k_cu_6fc90a70_33574cuda3std6ranges3__45__cpo4swapE,(.L_10 - _ZN39_INTERNAL_1f19c32d_4_k_cu_6fc90a70_33574cuda3std6ranges3__45__cpo4swapE)
_ZN39_INTERNAL_1f19c32d_4_k_cu_6fc90a70_33574cuda3std6ranges3__45__cpo4swapE:
	.zero		1
.L_10:


//--------------------- .nv.constant0._ZN7cutlass13device_kernelINS_4gemm6kernel13GemmUniversalINS1_17GroupProblemShapeIN4cute5tupleIJiiiEEEEENS1_10collective13CollectiveMmaINS1_40MainloopSm100ArrayTmaUmmaWarpSpecializedILi7ELi8ELi4ENS6_IJNS5_1CILi2EEENSC_ILi1EEESE_EEEEENS6_IJNSC_ILi128EEENSC_ILi256EEESH_EEENS_12float_e4m3_tEPNS6_IJlSE_NSC_ILi0EEEEEESK_SN_NS5_8TiledMMAINS5_8MMA_AtomIJNS5_10MMA_TraitsINS5_25SM100_MMA_F8F6F4_2x1SM_SSEJSK_SK_fSH_SI_NS5_17integral_constantINS5_4UMMA5MajorELSU_0EEESV_NSS_INST_7ScaleInELSW_0EEESX_EEEEEENS5_6LayoutINS6_IJSE_SE_SE_EEENS6_IJSL_SL_SL_EEEEENS6_IJNS5_10UnderscoreES14_S14_EEEEENS5_18SM100_TMA_2SM_LOADENS5_14ComposedLayoutINS5_7SwizzleILi3ELi4ELi3EEENS5_18smem_ptr_flag_bitsILi8EEENS10_INS6_IJNSC_ILi8EEESH_EEENS6_IJSH_SE_EEEEEEEvNS5_8identityES17_S1H_vS1I_EENS_8epilogue10collective18CollectiveEpilogueINS1K_31Sm100PtrArrayTmaWarpSpecializedILi4ELi2ELi32ELb1ELb0EEEJNS6_IJNSC_ILi64EEESI_SH_EEENS6_IJNS10_IS1P_SE_EENS10_INS6_IJNSC_ILi32EEESD_EEENS6_IJSE_SH_EEEEEEEENS_6half_tEPNS6_IJSE_lSL_EEES1X_S1Z_NS1K_6fusion15FusionCallbacksIS1O_NS20_17LinearCombinationIS1X_fS1X_fLNS_15FloatRoundStyleE2EEES1Q_S1W_JEEENS5_5SM1004TMEM4LOAD26SM100_TMEM_LOAD_16dp256b4xENS5_13SM90_TMA_LOADENS18_IS1A_NS1B_ILi16EEENS10_INS6_IJS1P_S1D_EEENS6_IJSE_S1P_EEEEEEENS5_17SM75_U16x8_LDSM_TENS5_14SM90_TMA_STOREES2F_NS5_17SM90_U16x8_STSM_TENS5_39AutoVectorizingCopyWithAssumedAlignmentILi128EEEEEEvvEEEEvNT_6ParamsE --------------------------
	.section	.nv.constant0._ZN7cutlass13device_kernelINS_4gemm6kernel13GemmUniversalINS1_17GroupProblemShapeIN4cute5tupleIJiiiEEEEENS1_10collective13CollectiveMmaINS1_40MainloopSm100ArrayTmaUmmaWarpSpecializedILi7ELi8ELi4ENS6_IJNS5_1CILi2EEENSC_ILi1EEESE_EEEEENS6_IJNSC_ILi128EEENSC_ILi256EEESH_EEENS_12float_e4m3_tEPNS6_IJlSE_NSC_ILi0EEEEEESK_SN_NS5_8TiledMMAINS5_8MMA_AtomIJNS5_10MMA_TraitsINS5_25SM100_MMA_F8F6F4_2x1SM_SSEJSK_SK_fSH_SI_NS5_17integral_constantINS5_4UMMA5MajorELSU_0EEESV_NSS_INST_7ScaleInELSW_0EEESX_EEEEEENS5_6LayoutINS6_IJSE_SE_SE_EEENS6_IJSL_SL_SL_EEEEENS6_IJNS5_10UnderscoreES14_S14_EEEEENS5_18SM100_TMA_2SM_LOADENS5_14ComposedLayoutINS5_7SwizzleILi3ELi4ELi3EEENS5_18smem_ptr_flag_bitsILi8EEENS10_INS6_IJNSC_ILi8EEESH_EEENS6_IJSH_SE_EEEEEEEvNS5_8identityES17_S1H_vS1I_EENS_8epilogue10collective18CollectiveEpilogueINS1K_31Sm100PtrArrayTmaWarpSpecializedILi4ELi2ELi32ELb1ELb0EEEJNS6_IJNSC_ILi64EEESI_SH_EEENS6_IJNS10_IS1P_SE_EENS10_INS6_IJNSC_ILi32EEESD_EEENS6_IJSE_SH_EEEEEEEENS_6half_tEPNS6_IJSE_lSL_EEES1X_S1Z_NS1K_6fusion15FusionCallbacksIS1O_NS20_17LinearCombinationIS1X_fS1X_fLNS_15FloatRoundStyleE2EEES1Q_S1W_JEEENS5_5SM1004TMEM4LOAD26SM100_TMEM_LOAD_16dp256b4xENS5_13SM90_TMA_LOADENS18_IS1A_NS1B_ILi16EEENS10_INS6_IJS1P_S1D_EEENS6_IJSE_S1P_EEEEEEENS5_17SM75_U16x8_LDSM_TENS5_14SM90_TMA_STOREES2F_NS5_17SM90_U16x8_STSM_TENS5_39AutoVectorizingCopyWithAssumedAlignmentILi128EEEEEEvvEEEEvNT_6ParamsE,"a",@progbits
	.sectionflags	@""
	.align	4
.nv.constant0._ZN7cutlass13device_kernelINS_4gemm6kernel13GemmUniversalINS1_17GroupProblemShapeIN4cute5tupleIJiiiEEEEENS1_10collective13CollectiveMmaINS1_40MainloopSm100ArrayTmaUmmaWarpSpecializedILi7ELi8ELi4ENS6_IJNS5_1CILi2EEENSC_ILi1EEESE_EEEEENS6_IJNSC_ILi128EEENSC_ILi256EEESH_EEENS_12float_e4m3_tEPNS6_IJlSE_NSC_ILi0EEEEEESK_SN_NS5_8TiledMMAINS5_8MMA_AtomIJNS5_10MMA_TraitsINS5_25SM100_MMA_F8F6F4_2x1SM_SSEJSK_SK_fSH_SI_NS5_17integral_constantINS5_4UMMA5MajorELSU_0EEESV_NSS_INST_7ScaleInELSW_0EEESX_EEEEEENS5_6LayoutINS6_IJSE_SE_SE_EEENS6_IJSL_SL_SL_EEEEENS6_IJNS5_10UnderscoreES14_S14_EEEEENS5_18SM100_TMA_2SM_LOADENS5_14ComposedLayoutINS5_7SwizzleILi3ELi4ELi3EEENS5_18smem_ptr_flag_bitsILi8EEENS10_INS6_IJNSC_ILi8EEESH_EEENS6_IJSH_SE_EEEEEEEvNS5_8identityES17_S1H_vS1I_EENS_8epilogue10collective18CollectiveEpilogueINS1K_31Sm100PtrArrayTmaWarpSpecializedILi4ELi2ELi32ELb1ELb0EEEJNS6_IJNSC_ILi64EEESI_SH_EEENS6_IJNS10_IS1P_SE_EENS10_INS6_IJNSC_ILi32EEESD_EEENS6_IJSE_SH_EEEEEEEENS_6half_tEPNS6_IJSE_lSL_EEES1X_S1Z_NS1K_6fusion15FusionCallbacksIS1O_NS20_17LinearCombinationIS1X_fS1X_fLNS_15FloatRoundStyleE2EEES1Q_S1W_JEEENS5_5SM1004TMEM4LOAD26SM100_TMEM_LOAD_16dp256b4xENS5_13SM90_TMA_LOADENS18_IS1A_NS1B_ILi16EEENS10_INS6_IJS1P_S1D_EEENS6_IJSE_S1P_EEEEEEENS5_17SM75_U16x8_LDSM_TENS5_14SM90_TMA_STOREES2F_NS5_17SM90_U16x8_STSM_TENS5_39AutoVectorizingCopyWithAssumedAlignmentILi128EEEEEEvvEEEEvNT_6ParamsE:
	.zero		3200


//--------------------- SYMBOLS --------------------------

	.type		.nv.reservedSmem.offset0,@object
	.size		.nv.reservedSmem.offset0,0x4
	.type		.nv.reservedSmem.cap,@object
	.size		.nv.reservedSmem.cap,0x4
	.type		__assertfail,@function
